	.target	sm_100a

	.elftype	@"ET_EXEC"


//--------------------- .note.nv.tkinfo           --------------------------
	.section	.note.nv.tkinfo,"",@"SHT_NOTE"
	.sectionflags	@"SHF_NOTE_NV_TKINFO"
	.tkinfo
        /*0018*/ 	.word	0x00000002
        /*0030*/ 	.string	""
        /*0030*/ 	.string	"ptxas"
        /*0030*/ 	.string	"Cuda compilation tools, release 13.0, V13.0.88"
        /*0030*/ 	.string	"Build cuda_13.0.r13.0/compiler.36424714_0"
        /*0030*/ 	.string	"-arch sm_100a -m 64 "



//--------------------- .note.nv.cuinfo           --------------------------
	.section	.note.nv.cuinfo,"",@"SHT_NOTE"
	.sectionflags	@"SHF_NOTE_NV_CUINFO"
        /*0018*/ 	.short	0x0002
        /*001a*/ 	.short	0x0064
        /*001c*/ 	.short	0x0082
	.zero		2


//--------------------- .nv.info                  --------------------------
	.section	.nv.info,"",@"SHT_CUDA_INFO"
	.align	4


	//----- nvinfo : EIATTR_REGCOUNT
	.align		4
        /*0000*/ 	.byte	0x04, 0x2f
        /*0002*/ 	.short	(.L_19 - .L_18)
	.align		4
.L_18:
        /*0004*/ 	.word	index@(_ZN7cutlass13device_kernelINS_4conv6kernel13ConvUniversalINS1_16ConvProblemShapeILNS1_8OperatorE1ELi2EEENS1_10collective14CollectiveConvINS1_47MainloopSm100TmaUmmaWarpSpecializedImplicitGemmILS5_1ELi72ELi2ELi1ELi2EN4cute5tupleIJNSA_1CILi2EEENSC_ILi1EEESE_EEEEENSB_IJNSC_ILi128EEENSC_ILi64EEENSB_IJNSC_ILi32EEEEEEEEENS_12float_e4m3_tESM_NSA_8TiledMMAINSA_8MMA_AtomIJNSA_10MMA_TraitsINSA_25SM100_MMA_F8F6F4_2x1SM_SSEJSM_SM_fSH_SI_NSA_17integral_constantINSA_4UMMA5MajorELST_0EEENSR_IST_LST_1EEENSR_INSS_7ScaleInELSW_0EEESX_EEEEEENSA_6LayoutINSB_IJSE_SE_SE_EEENSB_IJNSC_ILi0EEES12_S12_EEEEENSB_IJNSA_10UnderscoreES15_S15_EEEEENS7_6detail27Sm100ImplicitGemmTileTraitsINSA_25SM100_TMA_2SM_LOAD_IM2COLENSA_14ComposedLayoutINSA_7SwizzleILi1ELi4ELi3EEENSA_18smem_ptr_flag_bitsILi8EEENS10_INSB_IJNSC_ILi8EEESJ_EEENSB_IJSJ_SE_EEEEEEEvEENS19_INSA_18SM100_TMA_2SM_LOADENS1B_IS1D_S1F_NS10_INSB_IJSJ_S1G_EEENSB_IJSE_SJ_EEEEEEEvEEEENS_8epilogue10collective18CollectiveEpilogueINS1T_23Sm100TmaWarpSpecializedILi1ELi1ELi32ELb0ELb0EEEJNSB_IJSI_SI_SK_EEENSB_IJNS10_ISI_SE_EES1Z_EEESM_NSB_IJNSB_IJlllEEESE_S12_EEESM_S22_NS1T_6fusion15FusionCallbacksIS1X_NS23_17LinearCombinationISM_fSM_fLNS_15FloatRoundStyleE2EEES1Y_S20_JEEENSA_5SM1004TMEM4LOAD26SM100_TMEM_LOAD_32dp32b32xENSA_20SM90_TMA_LOAD_IM2COLENS1B_INS1C_ILi2ELi4ELi3EEES1F_NS10_INSB_IJS1G_SI_EEENSB_IJSI_SE_EEEEEEENSA_39AutoVectorizingCopyWithAssumedAlignmentILi128EEENSA_21SM90_TMA_STORE_IM2COLES2I_S2K_S2K_EEEvvEEEEvNT_6ParamsE)
        /*0008*/ 	.word	0x0000005d


	//----- nvinfo : EIATTR_FRAME_SIZE
	.align		4
.L_19:
        /*000c*/ 	.byte	0x04, 0x11
        /*000e*/ 	.short	(.L_21 - .L_20)
	.align		4
.L_20:
        /*0010*/ 	.word	index@($__internal_2_$__cuda_sm10x_tcgen05_guardrail_trap_unallocated_columns_being_dealloced)
        /*0014*/ 	.word	0x00000008


	//----- nvinfo : EIATTR_FRAME_SIZE
	.align		4
.L_21:
        /*0018*/ 	.byte	0x04, 0x11
        /*001a*/ 	.short	(.L_23 - .L_22)
	.align		4
.L_22:
        /*001c*/ 	.word	index@($__internal_1_$__cuda_sm10x_tcgen05_guardrail_trap_phase_invalid_during_alloc)
        /*0020*/ 	.word	0x00000008


	//----- nvinfo : EIATTR_FRAME_SIZE
	.align		4
.L_23:
        /*0024*/ 	.byte	0x04, 0x11
        /*0026*/ 	.short	(.L_25 - .L_24)
	.align		4
.L_24:
        /*0028*/ 	.word	index@($__internal_0_$__cuda_sm10x_tcgen05_guardrail_trap_col_being_dealloced_not_returned_by_alloc)
        /*002c*/ 	.word	0x00000008


	//----- nvinfo : EIATTR_FRAME_SIZE
	.align		4
.L_25:
        /*0030*/ 	.byte	0x04, 0x11
        /*0032*/ 	.short	(.L_27 - .L_26)
	.align		4
.L_26:
        /*0034*/ 	.word	index@(_ZN7cutlass13device_kernelINS_4conv6kernel13ConvUniversalINS1_16ConvProblemShapeILNS1_8OperatorE1ELi2EEENS1_10collective14CollectiveConvINS1_47MainloopSm100TmaUmmaWarpSpecializedImplicitGemmILS5_1ELi72ELi2ELi1ELi2EN4cute5tupleIJNSA_1CILi2EEENSC_ILi1EEESE_EEEEENSB_IJNSC_ILi128EEENSC_ILi64EEENSB_IJNSC_ILi32EEEEEEEEENS_12float_e4m3_tESM_NSA_8TiledMMAINSA_8MMA_AtomIJNSA_10MMA_TraitsINSA_25SM100_MMA_F8F6F4_2x1SM_SSEJSM_SM_fSH_SI_NSA_17integral_constantINSA_4UMMA5MajorELST_0EEENSR_IST_LST_1EEENSR_INSS_7ScaleInELSW_0EEESX_EEEEEENSA_6LayoutINSB_IJSE_SE_SE_EEENSB_IJNSC_ILi0EEES12_S12_EEEEENSB_IJNSA_10UnderscoreES15_S15_EEEEENS7_6detail27Sm100ImplicitGemmTileTraitsINSA_25SM100_TMA_2SM_LOAD_IM2COLENSA_14ComposedLayoutINSA_7SwizzleILi1ELi4ELi3EEENSA_18smem_ptr_flag_bitsILi8EEENS10_INSB_IJNSC_ILi8EEESJ_EEENSB_IJSJ_SE_EEEEEEEvEENS19_INSA_18SM100_TMA_2SM_LOADENS1B_IS1D_S1F_NS10_INSB_IJSJ_S1G_EEENSB_IJSE_SJ_EEEEEEEvEEEENS_8epilogue10collective18CollectiveEpilogueINS1T_23Sm100TmaWarpSpecializedILi1ELi1ELi32ELb0ELb0EEEJNSB_IJSI_SI_SK_EEENSB_IJNS10_ISI_SE_EES1Z_EEESM_NSB_IJNSB_IJlllEEESE_S12_EEESM_S22_NS1T_6fusion15FusionCallbacksIS1X_NS23_17LinearCombinationISM_fSM_fLNS_15FloatRoundStyleE2EEES1Y_S20_JEEENSA_5SM1004TMEM4LOAD26SM100_TMEM_LOAD_32dp32b32xENSA_20SM90_TMA_LOAD_IM2COLENS1B_INS1C_ILi2ELi4ELi3EEES1F_NS10_INSB_IJS1G_SI_EEENSB_IJSI_SE_EEEEEEENSA_39AutoVectorizingCopyWithAssumedAlignmentILi128EEENSA_21SM90_TMA_STORE_IM2COLES2I_S2K_S2K_EEEvvEEEEvNT_6ParamsE)
        /*0038*/ 	.word	0x00000008


	//----- nvinfo : EIATTR_MIN_STACK_SIZE
	.align		4
.L_27:
        /*003c*/ 	.byte	0x04, 0x12
        /*003e*/ 	.short	(.L_29 - .L_28)
	.align		4
.L_28:
        /*0040*/ 	.word	index@(_ZN7cutlass13device_kernelINS_4conv6kernel13ConvUniversalINS1_16ConvProblemShapeILNS1_8OperatorE1ELi2EEENS1_10collective14CollectiveConvINS1_47MainloopSm100TmaUmmaWarpSpecializedImplicitGemmILS5_1ELi72ELi2ELi1ELi2EN4cute5tupleIJNSA_1CILi2EEENSC_ILi1EEESE_EEEEENSB_IJNSC_ILi128EEENSC_ILi64EEENSB_IJNSC_ILi32EEEEEEEEENS_12float_e4m3_tESM_NSA_8TiledMMAINSA_8MMA_AtomIJNSA_10MMA_TraitsINSA_25SM100_MMA_F8F6F4_2x1SM_SSEJSM_SM_fSH_SI_NSA_17integral_constantINSA_4UMMA5MajorELST_0EEENSR_IST_LST_1EEENSR_INSS_7ScaleInELSW_0EEESX_EEEEEENSA_6LayoutINSB_IJSE_SE_SE_EEENSB_IJNSC_ILi0EEES12_S12_EEEEENSB_IJNSA_10UnderscoreES15_S15_EEEEENS7_6detail27Sm100ImplicitGemmTileTraitsINSA_25SM100_TMA_2SM_LOAD_IM2COLENSA_14ComposedLayoutINSA_7SwizzleILi1ELi4ELi3EEENSA_18smem_ptr_flag_bitsILi8EEENS10_INSB_IJNSC_ILi8EEESJ_EEENSB_IJSJ_SE_EEEEEEEvEENS19_INSA_18SM100_TMA_2SM_LOADENS1B_IS1D_S1F_NS10_INSB_IJSJ_S1G_EEENSB_IJSE_SJ_EEEEEEEvEEEENS_8epilogue10collective18CollectiveEpilogueINS1T_23Sm100TmaWarpSpecializedILi1ELi1ELi32ELb0ELb0EEEJNSB_IJSI_SI_SK_EEENSB_IJNS10_ISI_SE_EES1Z_EEESM_NSB_IJNSB_IJlllEEESE_S12_EEESM_S22_NS1T_6fusion15FusionCallbacksIS1X_NS23_17LinearCombinationISM_fSM_fLNS_15FloatRoundStyleE2EEES1Y_S20_JEEENSA_5SM1004TMEM4LOAD26SM100_TMEM_LOAD_32dp32b32xENSA_20SM90_TMA_LOAD_IM2COLENS1B_INS1C_ILi2ELi4ELi3EEES1F_NS10_INSB_IJS1G_SI_EEENSB_IJSI_SE_EEEEEEENSA_39AutoVectorizingCopyWithAssumedAlignmentILi128EEENSA_21SM90_TMA_STORE_IM2COLES2I_S2K_S2K_EEEvvEEEEvNT_6ParamsE)
        /*0044*/ 	.word	0x00000008
.L_29:


//--------------------- .nv.compat                --------------------------
	.section	.nv.compat,"",@"SHT_CUDA_COMPAT_INFO"
	.align	4
        /*0000*/ 	.byte	0x02, 0x09, 0x01, 0x00, 0x02, 0x02, 0x02, 0x00, 0x02, 0x05, 0x05, 0x00, 0x03, 0x07, 0x01, 0x01
        /*0010*/ 	.byte	0x02, 0x03, 0x01, 0x00, 0x02, 0x06, 0x01, 0x00, 0x04, 0x0b, 0x08, 0x00, 0x09, 0x00, 0x00, 0x00
        /*0020*/ 	.byte	0x00, 0x00, 0x00, 0x00


//--------------------- .nv.info._ZN7cutlass13device_kernelINS_4conv6kernel13ConvUniversalINS1_16ConvProblemShapeILNS1_8OperatorE1ELi2EEENS1_10collective14CollectiveConvINS1_47MainloopSm100TmaUmmaWarpSpecializedImplicitGemmILS5_1ELi72ELi2ELi1ELi2EN4cute5tupleIJNSA_1CILi2EEENSC_ILi1EEESE_EEEEENSB_IJNSC_ILi128EEENSC_ILi64EEENSB_IJNSC_ILi32EEEEEEEEENS_12float_e4m3_tESM_NSA_8TiledMMAINSA_8MMA_AtomIJNSA_10MMA_TraitsINSA_25SM100_MMA_F8F6F4_2x1SM_SSEJSM_SM_fSH_SI_NSA_17integral_constantINSA_4UMMA5MajorELST_0EEENSR_IST_LST_1EEENSR_INSS_7ScaleInELSW_0EEESX_EEEEEENSA_6LayoutINSB_IJSE_SE_SE_EEENSB_IJNSC_ILi0EEES12_S12_EEEEENSB_IJNSA_10UnderscoreES15_S15_EEEEENS7_6detail27Sm100ImplicitGemmTileTraitsINSA_25SM100_TMA_2SM_LOAD_IM2COLENSA_14ComposedLayoutINSA_7SwizzleILi1ELi4ELi3EEENSA_18smem_ptr_flag_bitsILi8EEENS10_INSB_IJNSC_ILi8EEESJ_EEENSB_IJSJ_SE_EEEEEEEvEENS19_INSA_18SM100_TMA_2SM_LOADENS1B_IS1D_S1F_NS10_INSB_IJSJ_S1G_EEENSB_IJSE_SJ_EEEEEEEvEEEENS_8epilogue10collective18CollectiveEpilogueINS1T_23Sm100TmaWarpSpecializedILi1ELi1ELi32ELb0ELb0EEEJNSB_IJSI_SI_SK_EEENSB_IJNS10_ISI_SE_EES1Z_EEESM_NSB_IJNSB_IJlllEEESE_S12_EEESM_S22_NS1T_6fusion15FusionCallbacksIS1X_NS23_17LinearCombinationISM_fSM_fLNS_15FloatRoundStyleE2EEES1Y_S20_JEEENSA_5SM1004TMEM4LOAD26SM100_TMEM_LOAD_32dp32b32xENSA_20SM90_TMA_LOAD_IM2COLENS1B_INS1C_ILi2ELi4ELi3EEES1F_NS10_INSB_IJS1G_SI_EEENSB_IJSI_SE_EEEEEEENSA_39AutoVectorizingCopyWithAssumedAlignmentILi128EEENSA_21SM90_TMA_STORE_IM2COLES2I_S2K_S2K_EEEvvEEEEvNT_6ParamsE --------------------------
	.section	.nv.info._ZN7cutlass13device_kernelINS_4conv6kernel13ConvUniversalINS1_16ConvProblemShapeILNS1_8OperatorE1ELi2EEENS1_10collective14CollectiveConvINS1_47MainloopSm100TmaUmmaWarpSpecializedImplicitGemmILS5_1ELi72ELi2ELi1ELi2EN4cute5tupleIJNSA_1CILi2EEENSC_ILi1EEESE_EEEEENSB_IJNSC_ILi128EEENSC_ILi64EEENSB_IJNSC_ILi32EEEEEEEEENS_12float_e4m3_tESM_NSA_8TiledMMAINSA_8MMA_AtomIJNSA_10MMA_TraitsINSA_25SM100_MMA_F8F6F4_2x1SM_SSEJSM_SM_fSH_SI_NSA_17integral_constantINSA_4UMMA5MajorELST_0EEENSR_IST_LST_1EEENSR_INSS_7ScaleInELSW_0EEESX_EEEEEENSA_6LayoutINSB_IJSE_SE_SE_EEENSB_IJNSC_ILi0EEES12_S12_EEEEENSB_IJNSA_10UnderscoreES15_S15_EEEEENS7_6detail27Sm100ImplicitGemmTileTraitsINSA_25SM100_TMA_2SM_LOAD_IM2COLENSA_14ComposedLayoutINSA_7SwizzleILi1ELi4ELi3EEENSA_18smem_ptr_flag_bitsILi8EEENS10_INSB_IJNSC_ILi8EEESJ_EEENSB_IJSJ_SE_EEEEEEEvEENS19_INSA_18SM100_TMA_2SM_LOADENS1B_IS1D_S1F_NS10_INSB_IJSJ_S1G_EEENSB_IJSE_SJ_EEEEEEEvEEEENS_8epilogue10collective18CollectiveEpilogueINS1T_23Sm100TmaWarpSpecializedILi1ELi1ELi32ELb0ELb0EEEJNSB_IJSI_SI_SK_EEENSB_IJNS10_ISI_SE_EES1Z_EEESM_NSB_IJNSB_IJlllEEESE_S12_EEESM_S22_NS1T_6fusion15FusionCallbacksIS1X_NS23_17LinearCombinationISM_fSM_fLNS_15FloatRoundStyleE2EEES1Y_S20_JEEENSA_5SM1004TMEM4LOAD26SM100_TMEM_LOAD_32dp32b32xENSA_20SM90_TMA_LOAD_IM2COLENS1B_INS1C_ILi2ELi4ELi3EEES1F_NS10_INSB_IJS1G_SI_EEENSB_IJSI_SE_EEEEEEENSA_39AutoVectorizingCopyWithAssumedAlignmentILi128EEENSA_21SM90_TMA_STORE_IM2COLES2I_S2K_S2K_EEEvvEEEEvNT_6ParamsE,"",@"SHT_CUDA_INFO"
	.sectionflags	@""
	.align	4


	//----- nvinfo : EIATTR_CUDA_API_VERSION
	.align		4
        /*0000*/ 	.byte	0x04, 0x37
        /*0002*/ 	.short	(.L_31 - .L_30)
.L_30:
        /*0004*/ 	.word	0x00000082


	//----- nvinfo : EIATTR_KPARAM_INFO
	.align		4
.L_31:
        /*0008*/ 	.byte	0x04, 0x17
        /*000a*/ 	.short	(.L_33 - .L_32)
.L_32:
        /*000c*/ 	.word	0x00000000
        /*0010*/ 	.short	0x0000
        /*0012*/ 	.short	0x0000
        /*0014*/ 	.byte	0x00, 0xf0, 0x01, 0x20


	//----- nvinfo : EIATTR_AT_ENTRY_FRAGMENTS
	.align		4
.L_33:
        /*0018*/ 	.byte	0x04, 0x4f
        /*001a*/ 	.short	(.L_35 - .L_34)


	//   ....[0]....
.L_34:
        /*001c*/ 	.word	0x00000007


	//----- nvinfo : EIATTR_RESERVED_SMEM_USED
	.align		4
.L_35:
        /*0020*/ 	.byte	0x01, 0x41
	.zero		2


	//----- nvinfo : EIATTR_SPARSE_MMA_MASK
	.align		4
        /*0024*/ 	.byte	0x03, 0x50
        /*0026*/ 	.short	0x0000


	//----- nvinfo : EIATTR_TCGEN05_2CTA_USED
	.align		4
        /*0028*/ 	.byte	0x01, 0x52
	.zero		2


	//----- nvinfo : EIATTR_MAXREG_COUNT
	.align		4
        /*002c*/ 	.byte	0x03, 0x1b
        /*002e*/ 	.short	0x00ff


	//----- nvinfo : EIATTR_NUM_BARRIERS
	.align		4
        /*0030*/ 	.byte	0x02, 0x4c
        /*0032*/ 	.byte	0x07
	.zero		1


	//----- nvinfo : EIATTR_EXTERNS
	.align		4
        /*0034*/ 	.byte	0x04, 0x0f
        /*0036*/ 	.short	(.L_37 - .L_36)


	//   ....[0]....
	.align		4
.L_36:
        /*0038*/ 	.word	index@(__assertfail)


	//----- nvinfo : EIATTR_MERCURY_ISA_VERSION
	.align		4
.L_37:
        /*003c*/ 	.byte	0x03, 0x5f
        /*003e*/ 	.short	0x0101


	//----- nvinfo : EIATTR_INT_WARP_WIDE_INSTR_OFFSETS
	.align		4
        /*0040*/ 	.byte	0x04, 0x31
        /*0042*/ 	.short	(.L_39 - .L_38)


	//   ....[0]....
.L_38:
        /*0044*/ 	.word	0x000014a0


	//   ....[1]....
        /*0048*/ 	.word	0x00001550


	//   ....[2]....
        /*004c*/ 	.word	0x00007290


	//   ....[3]....
        /*0050*/ 	.word	0x000072b0


	//   ....[4]....
        /*0054*/ 	.word	0x000072e0


	//   ....[5]....
        /*0058*/ 	.word	0x00007e50


	//   ....[6]....
        /*005c*/ 	.word	0x00008010


	//----- nvinfo : EIATTR_COOP_GROUP_MASK_REGIDS
	.align		4
.L_39:
        /*0060*/ 	.byte	0x04, 0x29
        /*0062*/ 	.short	(.L_41 - .L_40)


	//   ....[0]....
.L_40:
        /*0064*/ 	.word	0xffffffff


	//   ....[1]....
        /*0068*/ 	.word	0xffffffff


	//   ....[2]....
        /*006c*/ 	.word	0xffffffff


	//   ....[3]....
        /*0070*/ 	.word	0xffffffff


	//   ....[4]....
        /*0074*/ 	.word	0xffffffff


	//   ....[5]....
        /*0078*/ 	.word	0xffffffff


	//   ....[6]....
        /*007c*/ 	.word	0xffffffff


	//   ....[7]....
        /*0080*/ 	.word	0xffffffff


	//   ....[8]....
        /*0084*/ 	.word	0xffffffff


	//   ....[9]....
        /*0088*/ 	.word	0xffffffff


	//   ....[10]....
        /*008c*/ 	.word	0xffffffff


	//   ....[11]....
        /*0090*/ 	.word	0xffffffff


	//   ....[12]....
        /*0094*/ 	.word	0xffffffff


	//----- nvinfo : EIATTR_COOP_GROUP_INSTR_OFFSETS
	.align		4
.L_41:
        /*0098*/ 	.byte	0x04, 0x28
        /*009a*/ 	.short	(.L_43 - .L_42)


	//   ....[0]....
.L_42:
        /*009c*/ 	.word	0x000000d0


	//   ....[1]....
        /*00a0*/ 	.word	0x00000540


	//   ....[2]....
        /*00a4*/ 	.word	0x00000f90


	//   ....[3]....
        /*00a8*/ 	.word	0x000010d0


	//   ....[4]....
        /*00ac*/ 	.word	0x000011d0


	//   ....[5]....
        /*00b0*/ 	.word	0x00001320


	//   ....[6]....
        /*00b4*/ 	.word	0x000015c0


	//   ....[7]....
        /*00b8*/ 	.word	0x00002c60


	//   ....[8]....
        /*00bc*/ 	.word	0x00006320


	//   ....[9]....
        /*00c0*/ 	.word	0x000067f0


	//   ....[10]....
        /*00c4*/ 	.word	0x00006820


	//   ....[11]....
        /*00c8*/ 	.word	0x000071a0


	//   ....[12]....
        /*00cc*/ 	.word	0x000073b0


	//----- nvinfo : EIATTR_VRC_CTA_INIT_COUNT
	.align		4
.L_43:
        /*00d0*/ 	.byte	0x02, 0x4a
        /*00d2*/ 	.byte	0x80
	.zero		1


	//----- nvinfo : EIATTR_SYSCALL_OFFSETS
	.align		4
        /*00d4*/ 	.byte	0x04, 0x46
        /*00d6*/ 	.short	(.L_45 - .L_44)


	//   ....[0]....
.L_44:
        /*00d8*/ 	.word	0x00008bc0


	//   ....[1]....
        /*00dc*/ 	.word	0x00008d00


	//   ....[2]....
        /*00e0*/ 	.word	0x00009450


	//----- nvinfo : EIATTR_MBARRIER_INSTR_OFFSETS
	.align		4
.L_45:
        /*00e4*/ 	.byte	0x04, 0x39
        /*00e6*/ 	.short	(.L_47 - .L_46)


	//   ....[0]....
.L_46:
        /*00e8*/ 	.word	0x00000670
        /*00ec*/ 	.word	0x000000ff
        /*00f0*/ 	.word	0x00000000
        /*00f4*/ 	.short	0x0100
        /*00f6*/ 	.byte	0x04
	.zero		1


	//   ....[1]....
        /*00f8*/ 	.word	0x00000680
        /*00fc*/ 	.word	0x000000ff
        /*0100*/ 	.word	0x00000240
        /*0104*/ 	.short	0x0100
        /*0106*/ 	.byte	0x04
	.zero		1


	//   ....[2]....
        /*0108*/ 	.word	0x00000690
        /*010c*/ 	.word	0x000000ff
        /*0110*/ 	.word	0x00000008
        /*0114*/ 	.short	0x0100
        /*0116*/ 	.byte	0x04
	.zero		1


	//   ....[3]....
        /*0118*/ 	.word	0x000006a0
        /*011c*/ 	.word	0x000000ff
        /*0120*/ 	.word	0x00000248
        /*0124*/ 	.short	0x0100
        /*0126*/ 	.byte	0x04
	.zero		1


	//   ....[4]....
        /*0128*/ 	.word	0x000006b0
        /*012c*/ 	.word	0x000000ff
        /*0130*/ 	.word	0x00000010
        /*0134*/ 	.short	0x0100
        /*0136*/ 	.byte	0x04
	.zero		1


	//   ....[5]....
        /*0138*/ 	.word	0x000006c0
        /*013c*/ 	.word	0x000000ff
        /*0140*/ 	.word	0x00000250
        /*0144*/ 	.short	0x0100
        /*0146*/ 	.byte	0x04
	.zero		1


	//   ....[6]....
        /*0148*/ 	.word	0x000006d0
        /*014c*/ 	.word	0x000000ff
        /*0150*/ 	.word	0x00000018
        /*0154*/ 	.short	0x0100
        /*0156*/ 	.byte	0x04
	.zero		1


	//   ....[7]....
        /*0158*/ 	.word	0x000006e0
        /*015c*/ 	.word	0x000000ff
        /*0160*/ 	.word	0x00000258
        /*0164*/ 	.short	0x0100
        /*0166*/ 	.byte	0x04
	.zero		1


	//   ....[8]....
        /*0168*/ 	.word	0x000006f0
        /*016c*/ 	.word	0x000000ff
        /*0170*/ 	.word	0x00000020
        /*0174*/ 	.short	0x0100
        /*0176*/ 	.byte	0x04
	.zero		1


	//   ....[9]....
        /*0178*/ 	.word	0x00000700
        /*017c*/ 	.word	0x000000ff
        /*0180*/ 	.word	0x00000260
        /*0184*/ 	.short	0x0100
        /*0186*/ 	.byte	0x04
	.zero		1


	//   ....[10]....
        /*0188*/ 	.word	0x00000710
        /*018c*/ 	.word	0x000000ff
        /*0190*/ 	.word	0x00000028
        /*0194*/ 	.short	0x0100
        /*0196*/ 	.byte	0x04
	.zero		1


	//   ....[11]....
        /*0198*/ 	.word	0x00000720
        /*019c*/ 	.word	0x000000ff
        /*01a0*/ 	.word	0x00000268
        /*01a4*/ 	.short	0x0100
        /*01a6*/ 	.byte	0x04
	.zero		1


	//   ....[12]....
        /*01a8*/ 	.word	0x00000730
        /*01ac*/ 	.word	0x000000ff
        /*01b0*/ 	.word	0x00000030
        /*01b4*/ 	.short	0x0100
        /*01b6*/ 	.byte	0x04
	.zero		1


	//   ....[13]....
        /*01b8*/ 	.word	0x00000740
        /*01bc*/ 	.word	0x000000ff
        /*01c0*/ 	.word	0x00000270
        /*01c4*/ 	.short	0x0100
        /*01c6*/ 	.byte	0x04
	.zero		1


	//   ....[14]....
        /*01c8*/ 	.word	0x00000750
        /*01cc*/ 	.word	0x000000ff
        /*01d0*/ 	.word	0x00000038
        /*01d4*/ 	.short	0x0100
        /*01d6*/ 	.byte	0x04
	.zero		1


	//   ....[15]....
        /*01d8*/ 	.word	0x00000760
        /*01dc*/ 	.word	0x000000ff
        /*01e0*/ 	.word	0x00000278
        /*01e4*/ 	.short	0x0100
        /*01e6*/ 	.byte	0x04
	.zero		1


	//   ....[16]....
        /*01e8*/ 	.word	0x00000770
        /*01ec*/ 	.word	0x000000ff
        /*01f0*/ 	.word	0x00000040
        /*01f4*/ 	.short	0x0100
        /*01f6*/ 	.byte	0x04
	.zero		1


	//   ....[17]....
        /*01f8*/ 	.word	0x00000780
        /*01fc*/ 	.word	0x000000ff
        /*0200*/ 	.word	0x00000280
        /*0204*/ 	.short	0x0100
        /*0206*/ 	.byte	0x04
	.zero		1


	//   ....[18]....
        /*0208*/ 	.word	0x00000790
        /*020c*/ 	.word	0x000000ff
        /*0210*/ 	.word	0x00000048
        /*0214*/ 	.short	0x0100
        /*0216*/ 	.byte	0x04
	.zero		1


	//   ....[19]....
        /*0218*/ 	.word	0x000007a0
        /*021c*/ 	.word	0x000000ff
        /*0220*/ 	.word	0x00000288
        /*0224*/ 	.short	0x0100
        /*0226*/ 	.byte	0x04
	.zero		1


	//   ....[20]....
        /*0228*/ 	.word	0x000007b0
        /*022c*/ 	.word	0x000000ff
        /*0230*/ 	.word	0x00000050
        /*0234*/ 	.short	0x0100
        /*0236*/ 	.byte	0x04
	.zero		1


	//   ....[21]....
        /*0238*/ 	.word	0x000007c0
        /*023c*/ 	.word	0x000000ff
        /*0240*/ 	.word	0x00000290
        /*0244*/ 	.short	0x0100
        /*0246*/ 	.byte	0x04
	.zero		1


	//   ....[22]....
        /*0248*/ 	.word	0x000007d0
        /*024c*/ 	.word	0x000000ff
        /*0250*/ 	.word	0x00000058
        /*0254*/ 	.short	0x0100
        /*0256*/ 	.byte	0x04
	.zero		1


	//   ....[23]....
        /*0258*/ 	.word	0x000007e0
        /*025c*/ 	.word	0x000000ff
        /*0260*/ 	.word	0x00000298
        /*0264*/ 	.short	0x0100
        /*0266*/ 	.byte	0x04
	.zero		1


	//   ....[24]....
        /*0268*/ 	.word	0x000007f0
        /*026c*/ 	.word	0x000000ff
        /*0270*/ 	.word	0x00000060
        /*0274*/ 	.short	0x0100
        /*0276*/ 	.byte	0x04
	.zero		1


	//   ....[25]....
        /*0278*/ 	.word	0x00000800
        /*027c*/ 	.word	0x000000ff
        /*0280*/ 	.word	0x000002a0
        /*0284*/ 	.short	0x0100
        /*0286*/ 	.byte	0x04
	.zero		1


	//   ....[26]....
        /*0288*/ 	.word	0x00000810
        /*028c*/ 	.word	0x000000ff
        /*0290*/ 	.word	0x00000068
        /*0294*/ 	.short	0x0100
        /*0296*/ 	.byte	0x04
	.zero		1


	//   ....[27]....
        /*0298*/ 	.word	0x00000820
        /*029c*/ 	.word	0x000000ff
        /*02a0*/ 	.word	0x000002a8
        /*02a4*/ 	.short	0x0100
        /*02a6*/ 	.byte	0x04
	.zero		1


	//   ....[28]....
        /*02a8*/ 	.word	0x00000830
        /*02ac*/ 	.word	0x000000ff
        /*02b0*/ 	.word	0x00000070
        /*02b4*/ 	.short	0x0100
        /*02b6*/ 	.byte	0x04
	.zero		1


	//   ....[29]....
        /*02b8*/ 	.word	0x00000840
        /*02bc*/ 	.word	0x000000ff
        /*02c0*/ 	.word	0x000002b0
        /*02c4*/ 	.short	0x0100
        /*02c6*/ 	.byte	0x04
	.zero		1


	//   ....[30]....
        /*02c8*/ 	.word	0x00000850
        /*02cc*/ 	.word	0x000000ff
        /*02d0*/ 	.word	0x00000078
        /*02d4*/ 	.short	0x0100
        /*02d6*/ 	.byte	0x04
	.zero		1


	//   ....[31]....
        /*02d8*/ 	.word	0x00000860
        /*02dc*/ 	.word	0x000000ff
        /*02e0*/ 	.word	0x000002b8
        /*02e4*/ 	.short	0x0100
        /*02e6*/ 	.byte	0x04
	.zero		1


	//   ....[32]....
        /*02e8*/ 	.word	0x00000870
        /*02ec*/ 	.word	0x000000ff
        /*02f0*/ 	.word	0x00000080
        /*02f4*/ 	.short	0x0100
        /*02f6*/ 	.byte	0x04
	.zero		1


	//   ....[33]....
        /*02f8*/ 	.word	0x00000880
        /*02fc*/ 	.word	0x000000ff
        /*0300*/ 	.word	0x000002c0
        /*0304*/ 	.short	0x0100
        /*0306*/ 	.byte	0x04
	.zero		1


	//   ....[34]....
        /*0308*/ 	.word	0x00000890
        /*030c*/ 	.word	0x000000ff
        /*0310*/ 	.word	0x00000088
        /*0314*/ 	.short	0x0100
        /*0316*/ 	.byte	0x04
	.zero		1


	//   ....[35]....
        /*0318*/ 	.word	0x000008a0
        /*031c*/ 	.word	0x000000ff
        /*0320*/ 	.word	0x000002c8
        /*0324*/ 	.short	0x0100
        /*0326*/ 	.byte	0x04
	.zero		1


	//   ....[36]....
        /*0328*/ 	.word	0x000008b0
        /*032c*/ 	.word	0x000000ff
        /*0330*/ 	.word	0x00000090
        /*0334*/ 	.short	0x0100
        /*0336*/ 	.byte	0x04
	.zero		1


	//   ....[37]....
        /*0338*/ 	.word	0x000008c0
        /*033c*/ 	.word	0x000000ff
        /*0340*/ 	.word	0x000002d0
        /*0344*/ 	.short	0x0100
        /*0346*/ 	.byte	0x04
	.zero		1


	//   ....[38]....
        /*0348*/ 	.word	0x000008d0
        /*034c*/ 	.word	0x000000ff
        /*0350*/ 	.word	0x00000098
        /*0354*/ 	.short	0x0100
        /*0356*/ 	.byte	0x04
	.zero		1


	//   ....[39]....
        /*0358*/ 	.word	0x000008e0
        /*035c*/ 	.word	0x000000ff
        /*0360*/ 	.word	0x000002d8
        /*0364*/ 	.short	0x0100
        /*0366*/ 	.byte	0x04
	.zero		1


	//   ....[40]....
        /*0368*/ 	.word	0x000008f0
        /*036c*/ 	.word	0x000000ff
        /*0370*/ 	.word	0x000000a0
        /*0374*/ 	.short	0x0100
        /*0376*/ 	.byte	0x04
	.zero		1


	//   ....[41]....
        /*0378*/ 	.word	0x00000900
        /*037c*/ 	.word	0x000000ff
        /*0380*/ 	.word	0x000002e0
        /*0384*/ 	.short	0x0100
        /*0386*/ 	.byte	0x04
	.zero		1


	//   ....[42]....
        /*0388*/ 	.word	0x00000910
        /*038c*/ 	.word	0x000000ff
        /*0390*/ 	.word	0x000000a8
        /*0394*/ 	.short	0x0100
        /*0396*/ 	.byte	0x04
	.zero		1


	//   ....[43]....
        /*0398*/ 	.word	0x00000920
        /*039c*/ 	.word	0x000000ff
        /*03a0*/ 	.word	0x000002e8
        /*03a4*/ 	.short	0x0100
        /*03a6*/ 	.byte	0x04
	.zero		1


	//   ....[44]....
        /*03a8*/ 	.word	0x00000930
        /*03ac*/ 	.word	0x000000ff
        /*03b0*/ 	.word	0x000000b0
        /*03b4*/ 	.short	0x0100
        /*03b6*/ 	.byte	0x04
	.zero		1


	//   ....[45]....
        /*03b8*/ 	.word	0x00000940
        /*03bc*/ 	.word	0x000000ff
        /*03c0*/ 	.word	0x000002f0
        /*03c4*/ 	.short	0x0100
        /*03c6*/ 	.byte	0x04
	.zero		1


	//   ....[46]....
        /*03c8*/ 	.word	0x00000950
        /*03cc*/ 	.word	0x000000ff
        /*03d0*/ 	.word	0x000000b8
        /*03d4*/ 	.short	0x0100
        /*03d6*/ 	.byte	0x04
	.zero		1


	//   ....[47]....
        /*03d8*/ 	.word	0x00000960
        /*03dc*/ 	.word	0x000000ff
        /*03e0*/ 	.word	0x000002f8
        /*03e4*/ 	.short	0x0100
        /*03e6*/ 	.byte	0x04
	.zero		1


	//   ....[48]....
        /*03e8*/ 	.word	0x00000970
        /*03ec*/ 	.word	0x000000ff
        /*03f0*/ 	.word	0x000000c0
        /*03f4*/ 	.short	0x0100
        /*03f6*/ 	.byte	0x04
	.zero		1


	//   ....[49]....
        /*03f8*/ 	.word	0x00000980
        /*03fc*/ 	.word	0x000000ff
        /*0400*/ 	.word	0x00000300
        /*0404*/ 	.short	0x0100
        /*0406*/ 	.byte	0x04
	.zero		1


	//   ....[50]....
        /*0408*/ 	.word	0x00000990
        /*040c*/ 	.word	0x000000ff
        /*0410*/ 	.word	0x000000c8
        /*0414*/ 	.short	0x0100
        /*0416*/ 	.byte	0x04
	.zero		1


	//   ....[51]....
        /*0418*/ 	.word	0x000009a0
        /*041c*/ 	.word	0x000000ff
        /*0420*/ 	.word	0x00000308
        /*0424*/ 	.short	0x0100
        /*0426*/ 	.byte	0x04
	.zero		1


	//   ....[52]....
        /*0428*/ 	.word	0x000009b0
        /*042c*/ 	.word	0x000000ff
        /*0430*/ 	.word	0x000000d0
        /*0434*/ 	.short	0x0100
        /*0436*/ 	.byte	0x04
	.zero		1


	//   ....[53]....
        /*0438*/ 	.word	0x000009c0
        /*043c*/ 	.word	0x000000ff
        /*0440*/ 	.word	0x00000310
        /*0444*/ 	.short	0x0100
        /*0446*/ 	.byte	0x04
	.zero		1


	//   ....[54]....
        /*0448*/ 	.word	0x000009d0
        /*044c*/ 	.word	0x000000ff
        /*0450*/ 	.word	0x000000d8
        /*0454*/ 	.short	0x0100
        /*0456*/ 	.byte	0x04
	.zero		1


	//   ....[55]....
        /*0458*/ 	.word	0x000009e0
        /*045c*/ 	.word	0x000000ff
        /*0460*/ 	.word	0x00000318
        /*0464*/ 	.short	0x0100
        /*0466*/ 	.byte	0x04
	.zero		1


	//   ....[56]....
        /*0468*/ 	.word	0x000009f0
        /*046c*/ 	.word	0x000000ff
        /*0470*/ 	.word	0x000000e0
        /*0474*/ 	.short	0x0100
        /*0476*/ 	.byte	0x04
	.zero		1


	//   ....[57]....
        /*0478*/ 	.word	0x00000a00
        /*047c*/ 	.word	0x000000ff
        /*0480*/ 	.word	0x00000320
        /*0484*/ 	.short	0x0100
        /*0486*/ 	.byte	0x04
	.zero		1


	//   ....[58]....
        /*0488*/ 	.word	0x00000a10
        /*048c*/ 	.word	0x000000ff
        /*0490*/ 	.word	0x000000e8
        /*0494*/ 	.short	0x0100
        /*0496*/ 	.byte	0x04
	.zero		1


	//   ....[59]....
        /*0498*/ 	.word	0x00000a20
        /*049c*/ 	.word	0x000000ff
        /*04a0*/ 	.word	0x00000328
        /*04a4*/ 	.short	0x0100
        /*04a6*/ 	.byte	0x04
	.zero		1


	//   ....[60]....
        /*04a8*/ 	.word	0x00000a30
        /*04ac*/ 	.word	0x000000ff
        /*04b0*/ 	.word	0x000000f0
        /*04b4*/ 	.short	0x0100
        /*04b6*/ 	.byte	0x04
	.zero		1


	//   ....[61]....
        /*04b8*/ 	.word	0x00000a40
        /*04bc*/ 	.word	0x000000ff
        /*04c0*/ 	.word	0x00000330
        /*04c4*/ 	.short	0x0100
        /*04c6*/ 	.byte	0x04
	.zero		1


	//   ....[62]....
        /*04c8*/ 	.word	0x00000a50
        /*04cc*/ 	.word	0x000000ff
        /*04d0*/ 	.word	0x000000f8
        /*04d4*/ 	.short	0x0100
        /*04d6*/ 	.byte	0x04
	.zero		1


	//   ....[63]....
        /*04d8*/ 	.word	0x00000a60
        /*04dc*/ 	.word	0x000000ff
        /*04e0*/ 	.word	0x00000338
        /*04e4*/ 	.short	0x0100
        /*04e6*/ 	.byte	0x04
	.zero		1


	//   ....[64]....
        /*04e8*/ 	.word	0x00000a70
        /*04ec*/ 	.word	0x000000ff
        /*04f0*/ 	.word	0x00000100
        /*04f4*/ 	.short	0x0100
        /*04f6*/ 	.byte	0x04
	.zero		1


	//   ....[65]....
        /*04f8*/ 	.word	0x00000a80
        /*04fc*/ 	.word	0x000000ff
        /*0500*/ 	.word	0x00000340
        /*0504*/ 	.short	0x0100
        /*0506*/ 	.byte	0x04
	.zero		1


	//   ....[66]....
        /*0508*/ 	.word	0x00000a90
        /*050c*/ 	.word	0x000000ff
        /*0510*/ 	.word	0x00000108
        /*0514*/ 	.short	0x0100
        /*0516*/ 	.byte	0x04
	.zero		1


	//   ....[67]....
        /*0518*/ 	.word	0x00000aa0
        /*051c*/ 	.word	0x000000ff
        /*0520*/ 	.word	0x00000348
        /*0524*/ 	.short	0x0100
        /*0526*/ 	.byte	0x04
	.zero		1


	//   ....[68]....
        /*0528*/ 	.word	0x00000ab0
        /*052c*/ 	.word	0x000000ff
        /*0530*/ 	.word	0x00000110
        /*0534*/ 	.short	0x0100
        /*0536*/ 	.byte	0x04
	.zero		1


	//   ....[69]....
        /*0538*/ 	.word	0x00000ac0
        /*053c*/ 	.word	0x000000ff
        /*0540*/ 	.word	0x00000350
        /*0544*/ 	.short	0x0100
        /*0546*/ 	.byte	0x04
	.zero		1


	//   ....[70]....
        /*0548*/ 	.word	0x00000ad0
        /*054c*/ 	.word	0x000000ff
        /*0550*/ 	.word	0x00000118
        /*0554*/ 	.short	0x0100
        /*0556*/ 	.byte	0x04
	.zero		1


	//   ....[71]....
        /*0558*/ 	.word	0x00000ae0
        /*055c*/ 	.word	0x000000ff
        /*0560*/ 	.word	0x00000358
        /*0564*/ 	.short	0x0100
        /*0566*/ 	.byte	0x04
	.zero		1


	//   ....[72]....
        /*0568*/ 	.word	0x00000af0
        /*056c*/ 	.word	0x000000ff
        /*0570*/ 	.word	0x00000120
        /*0574*/ 	.short	0x0100
        /*0576*/ 	.byte	0x04
	.zero		1


	//   ....[73]....
        /*0578*/ 	.word	0x00000b00
        /*057c*/ 	.word	0x000000ff
        /*0580*/ 	.word	0x00000360
        /*0584*/ 	.short	0x0100
        /*0586*/ 	.byte	0x04
	.zero		1


	//   ....[74]....
        /*0588*/ 	.word	0x00000b10
        /*058c*/ 	.word	0x000000ff
        /*0590*/ 	.word	0x00000128
        /*0594*/ 	.short	0x0100
        /*0596*/ 	.byte	0x04
	.zero		1


	//   ....[75]....
        /*0598*/ 	.word	0x00000b20
        /*059c*/ 	.word	0x000000ff
        /*05a0*/ 	.word	0x00000368
        /*05a4*/ 	.short	0x0100
        /*05a6*/ 	.byte	0x04
	.zero		1


	//   ....[76]....
        /*05a8*/ 	.word	0x00000b30
        /*05ac*/ 	.word	0x000000ff
        /*05b0*/ 	.word	0x00000130
        /*05b4*/ 	.short	0x0100
        /*05b6*/ 	.byte	0x04
	.zero		1


	//   ....[77]....
        /*05b8*/ 	.word	0x00000b40
        /*05bc*/ 	.word	0x000000ff
        /*05c0*/ 	.word	0x00000370
        /*05c4*/ 	.short	0x0100
        /*05c6*/ 	.byte	0x04
	.zero		1


	//   ....[78]....
        /*05c8*/ 	.word	0x00000b50
        /*05cc*/ 	.word	0x000000ff
        /*05d0*/ 	.word	0x00000138
        /*05d4*/ 	.short	0x0100
        /*05d6*/ 	.byte	0x04
	.zero		1


	//   ....[79]....
        /*05d8*/ 	.word	0x00000b60
        /*05dc*/ 	.word	0x000000ff
        /*05e0*/ 	.word	0x00000378
        /*05e4*/ 	.short	0x0100
        /*05e6*/ 	.byte	0x04
	.zero		1


	//   ....[80]....
        /*05e8*/ 	.word	0x00000b70
        /*05ec*/ 	.word	0x000000ff
        /*05f0*/ 	.word	0x00000140
        /*05f4*/ 	.short	0x0100
        /*05f6*/ 	.byte	0x04
	.zero		1


	//   ....[81]....
        /*05f8*/ 	.word	0x00000b80
        /*05fc*/ 	.word	0x000000ff
        /*0600*/ 	.word	0x00000380
        /*0604*/ 	.short	0x0100
        /*0606*/ 	.byte	0x04
	.zero		1


	//   ....[82]....
        /*0608*/ 	.word	0x00000b90
        /*060c*/ 	.word	0x000000ff
        /*0610*/ 	.word	0x00000148
        /*0614*/ 	.short	0x0100
        /*0616*/ 	.byte	0x04
	.zero		1


	//   ....[83]....
        /*0618*/ 	.word	0x00000ba0
        /*061c*/ 	.word	0x000000ff
        /*0620*/ 	.word	0x00000388
        /*0624*/ 	.short	0x0100
        /*0626*/ 	.byte	0x04
	.zero		1


	//   ....[84]....
        /*0628*/ 	.word	0x00000bb0
        /*062c*/ 	.word	0x000000ff
        /*0630*/ 	.word	0x00000150
        /*0634*/ 	.short	0x0100
        /*0636*/ 	.byte	0x04
	.zero		1


	//   ....[85]....
        /*0638*/ 	.word	0x00000bc0
        /*063c*/ 	.word	0x000000ff
        /*0640*/ 	.word	0x00000390
        /*0644*/ 	.short	0x0100
        /*0646*/ 	.byte	0x04
	.zero		1


	//   ....[86]....
        /*0648*/ 	.word	0x00000bd0
        /*064c*/ 	.word	0x000000ff
        /*0650*/ 	.word	0x00000158
        /*0654*/ 	.short	0x0100
        /*0656*/ 	.byte	0x04
	.zero		1


	//   ....[87]....
        /*0658*/ 	.word	0x00000be0
        /*065c*/ 	.word	0x000000ff
        /*0660*/ 	.word	0x00000398
        /*0664*/ 	.short	0x0100
        /*0666*/ 	.byte	0x04
	.zero		1


	//   ....[88]....
        /*0668*/ 	.word	0x00000bf0
        /*066c*/ 	.word	0x000000ff
        /*0670*/ 	.word	0x00000160
        /*0674*/ 	.short	0x0100
        /*0676*/ 	.byte	0x04
	.zero		1


	//   ....[89]....
        /*0678*/ 	.word	0x00000c00
        /*067c*/ 	.word	0x000000ff
        /*0680*/ 	.word	0x000003a0
        /*0684*/ 	.short	0x0100
        /*0686*/ 	.byte	0x04
	.zero		1


	//   ....[90]....
        /*0688*/ 	.word	0x00000c10
        /*068c*/ 	.word	0x000000ff
        /*0690*/ 	.word	0x00000168
        /*0694*/ 	.short	0x0100
        /*0696*/ 	.byte	0x04
	.zero		1


	//   ....[91]....
        /*0698*/ 	.word	0x00000c20
        /*069c*/ 	.word	0x000000ff
        /*06a0*/ 	.word	0x000003a8
        /*06a4*/ 	.short	0x0100
        /*06a6*/ 	.byte	0x04
	.zero		1


	//   ....[92]....
        /*06a8*/ 	.word	0x00000c30
        /*06ac*/ 	.word	0x000000ff
        /*06b0*/ 	.word	0x00000170
        /*06b4*/ 	.short	0x0100
        /*06b6*/ 	.byte	0x04
	.zero		1


	//   ....[93]....
        /*06b8*/ 	.word	0x00000c40
        /*06bc*/ 	.word	0x000000ff
        /*06c0*/ 	.word	0x000003b0
        /*06c4*/ 	.short	0x0100
        /*06c6*/ 	.byte	0x04
	.zero		1


	//   ....[94]....
        /*06c8*/ 	.word	0x00000c50
        /*06cc*/ 	.word	0x000000ff
        /*06d0*/ 	.word	0x00000178
        /*06d4*/ 	.short	0x0100
        /*06d6*/ 	.byte	0x04
	.zero		1


	//   ....[95]....
        /*06d8*/ 	.word	0x00000c60
        /*06dc*/ 	.word	0x000000ff
        /*06e0*/ 	.word	0x000003b8
        /*06e4*/ 	.short	0x0100
        /*06e6*/ 	.byte	0x04
	.zero		1


	//   ....[96]....
        /*06e8*/ 	.word	0x00000c70
        /*06ec*/ 	.word	0x000000ff
        /*06f0*/ 	.word	0x00000180
        /*06f4*/ 	.short	0x0100
        /*06f6*/ 	.byte	0x04
	.zero		1


	//   ....[97]....
        /*06f8*/ 	.word	0x00000c80
        /*06fc*/ 	.word	0x000000ff
        /*0700*/ 	.word	0x000003c0
        /*0704*/ 	.short	0x0100
        /*0706*/ 	.byte	0x04
	.zero		1


	//   ....[98]....
        /*0708*/ 	.word	0x00000c90
        /*070c*/ 	.word	0x000000ff
        /*0710*/ 	.word	0x00000188
        /*0714*/ 	.short	0x0100
        /*0716*/ 	.byte	0x04
	.zero		1


	//   ....[99]....
        /*0718*/ 	.word	0x00000ca0
        /*071c*/ 	.word	0x000000ff
        /*0720*/ 	.word	0x000003c8
        /*0724*/ 	.short	0x0100
        /*0726*/ 	.byte	0x04
	.zero		1


	//   ....[100]....
        /*0728*/ 	.word	0x00000cb0
        /*072c*/ 	.word	0x000000ff
        /*0730*/ 	.word	0x00000190
        /*0734*/ 	.short	0x0100
        /*0736*/ 	.byte	0x04
	.zero		1


	//   ....[101]....
        /*0738*/ 	.word	0x00000cc0
        /*073c*/ 	.word	0x000000ff
        /*0740*/ 	.word	0x000003d0
        /*0744*/ 	.short	0x0100
        /*0746*/ 	.byte	0x04
	.zero		1


	//   ....[102]....
        /*0748*/ 	.word	0x00000cd0
        /*074c*/ 	.word	0x000000ff
        /*0750*/ 	.word	0x00000198
        /*0754*/ 	.short	0x0100
        /*0756*/ 	.byte	0x04
	.zero		1


	//   ....[103]....
        /*0758*/ 	.word	0x00000ce0
        /*075c*/ 	.word	0x000000ff
        /*0760*/ 	.word	0x000003d8
        /*0764*/ 	.short	0x0100
        /*0766*/ 	.byte	0x04
	.zero		1


	//   ....[104]....
        /*0768*/ 	.word	0x00000cf0
        /*076c*/ 	.word	0x000000ff
        /*0770*/ 	.word	0x000001a0
        /*0774*/ 	.short	0x0100
        /*0776*/ 	.byte	0x04
	.zero		1


	//   ....[105]....
        /*0778*/ 	.word	0x00000d00
        /*077c*/ 	.word	0x000000ff
        /*0780*/ 	.word	0x000003e0
        /*0784*/ 	.short	0x0100
        /*0786*/ 	.byte	0x04
	.zero		1


	//   ....[106]....
        /*0788*/ 	.word	0x00000d10
        /*078c*/ 	.word	0x000000ff
        /*0790*/ 	.word	0x000001a8
        /*0794*/ 	.short	0x0100
        /*0796*/ 	.byte	0x04
	.zero		1


	//   ....[107]....
        /*0798*/ 	.word	0x00000d20
        /*079c*/ 	.word	0x000000ff
        /*07a0*/ 	.word	0x000003e8
        /*07a4*/ 	.short	0x0100
        /*07a6*/ 	.byte	0x04
	.zero		1


	//   ....[108]....
        /*07a8*/ 	.word	0x00000d30
        /*07ac*/ 	.word	0x000000ff
        /*07b0*/ 	.word	0x000001b0
        /*07b4*/ 	.short	0x0100
        /*07b6*/ 	.byte	0x04
	.zero		1


	//   ....[109]....
        /*07b8*/ 	.word	0x00000d40
        /*07bc*/ 	.word	0x000000ff
        /*07c0*/ 	.word	0x000003f0
        /*07c4*/ 	.short	0x0100
        /*07c6*/ 	.byte	0x04
	.zero		1


	//   ....[110]....
        /*07c8*/ 	.word	0x00000d50
        /*07cc*/ 	.word	0x000000ff
        /*07d0*/ 	.word	0x000001b8
        /*07d4*/ 	.short	0x0100
        /*07d6*/ 	.byte	0x04
	.zero		1


	//   ....[111]....
        /*07d8*/ 	.word	0x00000d60
        /*07dc*/ 	.word	0x000000ff
        /*07e0*/ 	.word	0x000003f8
        /*07e4*/ 	.short	0x0100
        /*07e6*/ 	.byte	0x04
	.zero		1


	//   ....[112]....
        /*07e8*/ 	.word	0x00000d70
        /*07ec*/ 	.word	0x000000ff
        /*07f0*/ 	.word	0x000001c0
        /*07f4*/ 	.short	0x0100
        /*07f6*/ 	.byte	0x04
	.zero		1


	//   ....[113]....
        /*07f8*/ 	.word	0x00000d80
        /*07fc*/ 	.word	0x000000ff
        /*0800*/ 	.word	0x00000400
        /*0804*/ 	.short	0x0100
        /*0806*/ 	.byte	0x04
	.zero		1


	//   ....[114]....
        /*0808*/ 	.word	0x00000d90
        /*080c*/ 	.word	0x000000ff
        /*0810*/ 	.word	0x000001c8
        /*0814*/ 	.short	0x0100
        /*0816*/ 	.byte	0x04
	.zero		1


	//   ....[115]....
        /*0818*/ 	.word	0x00000da0
        /*081c*/ 	.word	0x000000ff
        /*0820*/ 	.word	0x00000408
        /*0824*/ 	.short	0x0100
        /*0826*/ 	.byte	0x04
	.zero		1


	//   ....[116]....
        /*0828*/ 	.word	0x00000db0
        /*082c*/ 	.word	0x000000ff
        /*0830*/ 	.word	0x000001d0
        /*0834*/ 	.short	0x0100
        /*0836*/ 	.byte	0x04
	.zero		1


	//   ....[117]....
        /*0838*/ 	.word	0x00000dc0
        /*083c*/ 	.word	0x000000ff
        /*0840*/ 	.word	0x00000410
        /*0844*/ 	.short	0x0100
        /*0846*/ 	.byte	0x04
	.zero		1


	//   ....[118]....
        /*0848*/ 	.word	0x00000dd0
        /*084c*/ 	.word	0x000000ff
        /*0850*/ 	.word	0x000001d8
        /*0854*/ 	.short	0x0100
        /*0856*/ 	.byte	0x04
	.zero		1


	//   ....[119]....
        /*0858*/ 	.word	0x00000de0
        /*085c*/ 	.word	0x000000ff
        /*0860*/ 	.word	0x00000418
        /*0864*/ 	.short	0x0100
        /*0866*/ 	.byte	0x04
	.zero		1


	//   ....[120]....
        /*0868*/ 	.word	0x00000df0
        /*086c*/ 	.word	0x000000ff
        /*0870*/ 	.word	0x000001e0
        /*0874*/ 	.short	0x0100
        /*0876*/ 	.byte	0x04
	.zero		1


	//   ....[121]....
        /*0878*/ 	.word	0x00000e00
        /*087c*/ 	.word	0x000000ff
        /*0880*/ 	.word	0x00000420
        /*0884*/ 	.short	0x0100
        /*0886*/ 	.byte	0x04
	.zero		1


	//   ....[122]....
        /*0888*/ 	.word	0x00000e10
        /*088c*/ 	.word	0x000000ff
        /*0890*/ 	.word	0x000001e8
        /*0894*/ 	.short	0x0100
        /*0896*/ 	.byte	0x04
	.zero		1


	//   ....[123]....
        /*0898*/ 	.word	0x00000e20
        /*089c*/ 	.word	0x000000ff
        /*08a0*/ 	.word	0x00000428
        /*08a4*/ 	.short	0x0100
        /*08a6*/ 	.byte	0x04
	.zero		1


	//   ....[124]....
        /*08a8*/ 	.word	0x00000e30
        /*08ac*/ 	.word	0x000000ff
        /*08b0*/ 	.word	0x000001f0
        /*08b4*/ 	.short	0x0100
        /*08b6*/ 	.byte	0x04
	.zero		1


	//   ....[125]....
        /*08b8*/ 	.word	0x00000e40
        /*08bc*/ 	.word	0x000000ff
        /*08c0*/ 	.word	0x00000430
        /*08c4*/ 	.short	0x0100
        /*08c6*/ 	.byte	0x04
	.zero		1


	//   ....[126]....
        /*08c8*/ 	.word	0x00000e50
        /*08cc*/ 	.word	0x000000ff
        /*08d0*/ 	.word	0x000001f8
        /*08d4*/ 	.short	0x0100
        /*08d6*/ 	.byte	0x04
	.zero		1


	//   ....[127]....
        /*08d8*/ 	.word	0x00000e60
        /*08dc*/ 	.word	0x000000ff
        /*08e0*/ 	.word	0x00000438
        /*08e4*/ 	.short	0x0100
        /*08e6*/ 	.byte	0x04
	.zero		1


	//   ....[128]....
        /*08e8*/ 	.word	0x00000e70
        /*08ec*/ 	.word	0x000000ff
        /*08f0*/ 	.word	0x00000200
        /*08f4*/ 	.short	0x0100
        /*08f6*/ 	.byte	0x04
	.zero		1


	//   ....[129]....
        /*08f8*/ 	.word	0x00000e80
        /*08fc*/ 	.word	0x000000ff
        /*0900*/ 	.word	0x00000440
        /*0904*/ 	.short	0x0100
        /*0906*/ 	.byte	0x04
	.zero		1


	//   ....[130]....
        /*0908*/ 	.word	0x00000e90
        /*090c*/ 	.word	0x000000ff
        /*0910*/ 	.word	0x00000208
        /*0914*/ 	.short	0x0100
        /*0916*/ 	.byte	0x04
	.zero		1


	//   ....[131]....
        /*0918*/ 	.word	0x00000ea0
        /*091c*/ 	.word	0x000000ff
        /*0920*/ 	.word	0x00000448
        /*0924*/ 	.short	0x0100
        /*0926*/ 	.byte	0x04
	.zero		1


	//   ....[132]....
        /*0928*/ 	.word	0x00000eb0
        /*092c*/ 	.word	0x000000ff
        /*0930*/ 	.word	0x00000210
        /*0934*/ 	.short	0x0100
        /*0936*/ 	.byte	0x04
	.zero		1


	//   ....[133]....
        /*0938*/ 	.word	0x00000ec0
        /*093c*/ 	.word	0x000000ff
        /*0940*/ 	.word	0x00000450
        /*0944*/ 	.short	0x0100
        /*0946*/ 	.byte	0x04
	.zero		1


	//   ....[134]....
        /*0948*/ 	.word	0x00000ed0
        /*094c*/ 	.word	0x000000ff
        /*0950*/ 	.word	0x00000218
        /*0954*/ 	.short	0x0100
        /*0956*/ 	.byte	0x04
	.zero		1


	//   ....[135]....
        /*0958*/ 	.word	0x00000ee0
        /*095c*/ 	.word	0x000000ff
        /*0960*/ 	.word	0x00000458
        /*0964*/ 	.short	0x0100
        /*0966*/ 	.byte	0x04
	.zero		1


	//   ....[136]....
        /*0968*/ 	.word	0x00000ef0
        /*096c*/ 	.word	0x000000ff
        /*0970*/ 	.word	0x00000220
        /*0974*/ 	.short	0x0100
        /*0976*/ 	.byte	0x04
	.zero		1


	//   ....[137]....
        /*0978*/ 	.word	0x00000f00
        /*097c*/ 	.word	0x000000ff
        /*0980*/ 	.word	0x00000460
        /*0984*/ 	.short	0x0100
        /*0986*/ 	.byte	0x04
	.zero		1


	//   ....[138]....
        /*0988*/ 	.word	0x00000f10
        /*098c*/ 	.word	0x000000ff
        /*0990*/ 	.word	0x00000228
        /*0994*/ 	.short	0x0100
        /*0996*/ 	.byte	0x04
	.zero		1


	//   ....[139]....
        /*0998*/ 	.word	0x00000f20
        /*099c*/ 	.word	0x000000ff
        /*09a0*/ 	.word	0x00000468
        /*09a4*/ 	.short	0x0100
        /*09a6*/ 	.byte	0x04
	.zero		1


	//   ....[140]....
        /*09a8*/ 	.word	0x00000f30
        /*09ac*/ 	.word	0x000000ff
        /*09b0*/ 	.word	0x00000230
        /*09b4*/ 	.short	0x0100
        /*09b6*/ 	.byte	0x04
	.zero		1


	//   ....[141]....
        /*09b8*/ 	.word	0x00000f40
        /*09bc*/ 	.word	0x000000ff
        /*09c0*/ 	.word	0x00000470
        /*09c4*/ 	.short	0x0100
        /*09c6*/ 	.byte	0x04
	.zero		1


	//   ....[142]....
        /*09c8*/ 	.word	0x00000f50
        /*09cc*/ 	.word	0x000000ff
        /*09d0*/ 	.word	0x00000238
        /*09d4*/ 	.short	0x0100
        /*09d6*/ 	.byte	0x04
	.zero		1


	//   ....[143]....
        /*09d8*/ 	.word	0x00000f60
        /*09dc*/ 	.word	0x000000ff
        /*09e0*/ 	.word	0x00000478
        /*09e4*/ 	.short	0x0100
        /*09e6*/ 	.byte	0x04
	.zero		1


	//   ....[144]....
        /*09e8*/ 	.word	0x000010a0
        /*09ec*/ 	.word	0x000000ff
        /*09f0*/ 	.word	0x00000480
        /*09f4*/ 	.short	0x0100
        /*09f6*/ 	.byte	0x04
	.zero		1


	//   ....[145]....
        /*09f8*/ 	.word	0x000010b0
        /*09fc*/ 	.word	0x000000ff
        /*0a00*/ 	.word	0x00000488
        /*0a04*/ 	.short	0x0100
        /*0a06*/ 	.byte	0x04
	.zero		1


	//   ....[146]....
        /*0a08*/ 	.word	0x000011a0
        /*0a0c*/ 	.word	0x000000ff
        /*0a10*/ 	.word	0x00000490
        /*0a14*/ 	.short	0x0100
        /*0a16*/ 	.byte	0x04
	.zero		1


	//   ....[147]....
        /*0a18*/ 	.word	0x000011b0
        /*0a1c*/ 	.word	0x000000ff
        /*0a20*/ 	.word	0x00000498
        /*0a24*/ 	.short	0x0100
        /*0a26*/ 	.byte	0x04
	.zero		1


	//   ....[148]....
        /*0a28*/ 	.word	0x000012f0
        /*0a2c*/ 	.word	0x000000ff
        /*0a30*/ 	.word	0x000004a0
        /*0a34*/ 	.short	0x0100
        /*0a36*/ 	.byte	0x06
	.zero		1


	//   ....[149]....
        /*0a38*/ 	.word	0x00001300
        /*0a3c*/ 	.word	0x000000ff
        /*0a40*/ 	.word	0x000004a8
        /*0a44*/ 	.short	0x0100
        /*0a46*/ 	.byte	0x06
	.zero		1


	//   ....[150]....
        /*0a48*/ 	.word	0x00001440
        /*0a4c*/ 	.word	0x000000ff
        /*0a50*/ 	.word	0x000004b0
        /*0a54*/ 	.short	0x0100
        /*0a56*/ 	.byte	0x04
	.zero		1


	//   ....[151]....
        /*0a58*/ 	.word	0x00001450
        /*0a5c*/ 	.word	0x000000ff
        /*0a60*/ 	.word	0x000004c0
        /*0a64*/ 	.short	0x0100
        /*0a66*/ 	.byte	0x04
	.zero		1


	//   ....[152]....
        /*0a68*/ 	.word	0x00001460
        /*0a6c*/ 	.word	0x000000ff
        /*0a70*/ 	.word	0x000004b8
        /*0a74*/ 	.short	0x0100
        /*0a76*/ 	.byte	0x04
	.zero		1


	//   ....[153]....
        /*0a78*/ 	.word	0x00001470
        /*0a7c*/ 	.word	0x000000ff
        /*0a80*/ 	.word	0x000004c8
        /*0a84*/ 	.short	0x0100
        /*0a86*/ 	.byte	0x04
	.zero		1


	//   ....[154]....
        /*0a88*/ 	.word	0x00001570
        /*0a8c*/ 	.word	0x000000ff
        /*0a90*/ 	.word	0x000004d0
        /*0a94*/ 	.short	0x0100
        /*0a96*/ 	.byte	0x06
	.zero		1


	//   ....[155]....
        /*0a98*/ 	.word	0x00002090
        /*0a9c*/ 	.word	0x000000ff
        /*0aa0*/ 	.word	0x00000240
        /*0aa4*/ 	.short	0x010a
        /*0aa6*/ 	.byte	0x04
	.zero		1


	//   ....[156]....
        /*0aa8*/ 	.word	0x00002310
        /*0aac*/ 	.word	0x000000ff
        /*0ab0*/ 	.word	0x00000240
        /*0ab4*/ 	.short	0x010a
        /*0ab6*/ 	.byte	0x11
	.zero		1


	//   ....[157]....
        /*0ab8*/ 	.word	0x000024c0
        /*0abc*/ 	.word	0x000000ff
        /*0ac0*/ 	.word	0x00000240
        /*0ac4*/ 	.short	0x010a
        /*0ac6*/ 	.byte	0x07
	.zero		1


	//   ....[158]....
        /*0ac8*/ 	.word	0x00002690
        /*0acc*/ 	.word	0x000000ff
        /*0ad0*/ 	.word	0x00000498
        /*0ad4*/ 	.short	0x0101
        /*0ad6*/ 	.byte	0x19
	.zero		1


	//   ....[159]....
        /*0ad8*/ 	.word	0x000026c0
        /*0adc*/ 	.word	0x000000ff
        /*0ae0*/ 	.word	0x00000240
        /*0ae4*/ 	.short	0x010a
        /*0ae6*/ 	.byte	0x04
	.zero		1


	//   ....[160]....
        /*0ae8*/ 	.word	0x000028e0
        /*0aec*/ 	.word	0x000000ff
        /*0af0*/ 	.word	0x00000240
        /*0af4*/ 	.short	0x010a
        /*0af6*/ 	.byte	0x11
	.zero		1


	//   ....[161]....
        /*0af8*/ 	.word	0x00002a90
        /*0afc*/ 	.word	0x000000ff
        /*0b00*/ 	.word	0x00000240
        /*0b04*/ 	.short	0x010a
        /*0b06*/ 	.byte	0x07
	.zero		1


	//   ....[162]....
        /*0b08*/ 	.word	0x00002c70
        /*0b0c*/ 	.word	0x000000ff
        /*0b10*/ 	.word	0x000004a0
        /*0b14*/ 	.short	0x010a
        /*0b16*/ 	.byte	0x19
	.zero		1


	//   ....[163]....
        /*0b18*/ 	.word	0x00002d30
        /*0b1c*/ 	.word	0x000000ff
        /*0b20*/ 	.word	0x00000000
        /*0b24*/ 	.short	0x0101
        /*0b26*/ 	.byte	0x04
	.zero		1


	//   ....[164]....
        /*0b28*/ 	.word	0x00003320
        /*0b2c*/ 	.word	0x000000ff
        /*0b30*/ 	.word	0x00000000
        /*0b34*/ 	.short	0x010a
        /*0b36*/ 	.byte	0x04
	.zero		1


	//   ....[165]....
        /*0b38*/ 	.word	0x000033c0
        /*0b3c*/ 	.word	0x000000ff
        /*0b40*/ 	.word	0x00000000
        /*0b44*/ 	.short	0x010a
        /*0b46*/ 	.byte	0x05
	.zero		1


	//   ....[166]....
        /*0b48*/ 	.word	0x00003460
        /*0b4c*/ 	.word	0x000000ff
        /*0b50*/ 	.word	0x00000000
        /*0b54*/ 	.short	0x010a
        /*0b56*/ 	.byte	0x05
	.zero		1


	//   ....[167]....
        /*0b58*/ 	.word	0x00003500
        /*0b5c*/ 	.word	0x000000ff
        /*0b60*/ 	.word	0x00000000
        /*0b64*/ 	.short	0x010a
        /*0b66*/ 	.byte	0x05
	.zero		1


	//   ....[168]....
        /*0b68*/ 	.word	0x000035a0
        /*0b6c*/ 	.word	0x000000ff
        /*0b70*/ 	.word	0x00000000
        /*0b74*/ 	.short	0x010a
        /*0b76*/ 	.byte	0x05
	.zero		1


	//   ....[169]....
        /*0b78*/ 	.word	0x00003640
        /*0b7c*/ 	.word	0x000000ff
        /*0b80*/ 	.word	0x00000000
        /*0b84*/ 	.short	0x010a
        /*0b86*/ 	.byte	0x05
	.zero		1


	//   ....[170]....
        /*0b88*/ 	.word	0x000036e0
        /*0b8c*/ 	.word	0x000000ff
        /*0b90*/ 	.word	0x00000000
        /*0b94*/ 	.short	0x010a
        /*0b96*/ 	.byte	0x05
	.zero		1


	//   ....[171]....
        /*0b98*/ 	.word	0x00003780
        /*0b9c*/ 	.word	0x000000ff
        /*0ba0*/ 	.word	0x00000000
        /*0ba4*/ 	.short	0x010a
        /*0ba6*/ 	.byte	0x05
	.zero		1


	//   ....[172]....
        /*0ba8*/ 	.word	0x00003820
        /*0bac*/ 	.word	0x000000ff
        /*0bb0*/ 	.word	0x00000000
        /*0bb4*/ 	.short	0x010a
        /*0bb6*/ 	.byte	0x05
	.zero		1


	//   ....[173]....
        /*0bb8*/ 	.word	0x000038c0
        /*0bbc*/ 	.word	0x000000ff
        /*0bc0*/ 	.word	0x00000000
        /*0bc4*/ 	.short	0x010a
        /*0bc6*/ 	.byte	0x05
	.zero		1


	//   ....[174]....
        /*0bc8*/ 	.word	0x00003960
        /*0bcc*/ 	.word	0x000000ff
        /*0bd0*/ 	.word	0x00000000
        /*0bd4*/ 	.short	0x010a
        /*0bd6*/ 	.byte	0x05
	.zero		1


	//   ....[175]....
        /*0bd8*/ 	.word	0x00003a00
        /*0bdc*/ 	.word	0x000000ff
        /*0be0*/ 	.word	0x00000000
        /*0be4*/ 	.short	0x010a
        /*0be6*/ 	.byte	0x05
	.zero		1


	//   ....[176]....
        /*0be8*/ 	.word	0x00003aa0
        /*0bec*/ 	.word	0x000000ff
        /*0bf0*/ 	.word	0x00000000
        /*0bf4*/ 	.short	0x010a
        /*0bf6*/ 	.byte	0x05
	.zero		1


	//   ....[177]....
        /*0bf8*/ 	.word	0x00003b40
        /*0bfc*/ 	.word	0x000000ff
        /*0c00*/ 	.word	0x00000000
        /*0c04*/ 	.short	0x010a
        /*0c06*/ 	.byte	0x05
	.zero		1


	//   ....[178]....
        /*0c08*/ 	.word	0x00003be0
        /*0c0c*/ 	.word	0x000000ff
        /*0c10*/ 	.word	0x00000000
        /*0c14*/ 	.short	0x010a
        /*0c16*/ 	.byte	0x05
	.zero		1


	//   ....[179]....
        /*0c18*/ 	.word	0x00003c80
        /*0c1c*/ 	.word	0x000000ff
        /*0c20*/ 	.word	0x00000000
        /*0c24*/ 	.short	0x010a
        /*0c26*/ 	.byte	0x05
	.zero		1


	//   ....[180]....
        /*0c28*/ 	.word	0x00003d20
        /*0c2c*/ 	.word	0x000000ff
        /*0c30*/ 	.word	0x00000000
        /*0c34*/ 	.short	0x010a
        /*0c36*/ 	.byte	0x05
	.zero		1


	//   ....[181]....
        /*0c38*/ 	.word	0x00003dc0
        /*0c3c*/ 	.word	0x000000ff
        /*0c40*/ 	.word	0x00000000
        /*0c44*/ 	.short	0x010a
        /*0c46*/ 	.byte	0x05
	.zero		1


	//   ....[182]....
        /*0c48*/ 	.word	0x00003e60
        /*0c4c*/ 	.word	0x000000ff
        /*0c50*/ 	.word	0x00000000
        /*0c54*/ 	.short	0x010a
        /*0c56*/ 	.byte	0x05
	.zero		1


	//   ....[183]....
        /*0c58*/ 	.word	0x00003f00
        /*0c5c*/ 	.word	0x000000ff
        /*0c60*/ 	.word	0x00000000
        /*0c64*/ 	.short	0x010a
        /*0c66*/ 	.byte	0x05
	.zero		1


	//   ....[184]....
        /*0c68*/ 	.word	0x00003fa0
        /*0c6c*/ 	.word	0x000000ff
        /*0c70*/ 	.word	0x00000000
        /*0c74*/ 	.short	0x010a
        /*0c76*/ 	.byte	0x05
	.zero		1


	//   ....[185]....
        /*0c78*/ 	.word	0x00004040
        /*0c7c*/ 	.word	0x000000ff
        /*0c80*/ 	.word	0x00000000
        /*0c84*/ 	.short	0x010a
        /*0c86*/ 	.byte	0x05
	.zero		1


	//   ....[186]....
        /*0c88*/ 	.word	0x000040e0
        /*0c8c*/ 	.word	0x000000ff
        /*0c90*/ 	.word	0x00000000
        /*0c94*/ 	.short	0x010a
        /*0c96*/ 	.byte	0x05
	.zero		1


	//   ....[187]....
        /*0c98*/ 	.word	0x00004180
        /*0c9c*/ 	.word	0x000000ff
        /*0ca0*/ 	.word	0x00000000
        /*0ca4*/ 	.short	0x010a
        /*0ca6*/ 	.byte	0x05
	.zero		1


	//   ....[188]....
        /*0ca8*/ 	.word	0x00004220
        /*0cac*/ 	.word	0x000000ff
        /*0cb0*/ 	.word	0x00000000
        /*0cb4*/ 	.short	0x010a
        /*0cb6*/ 	.byte	0x05
	.zero		1


	//   ....[189]....
        /*0cb8*/ 	.word	0x000042c0
        /*0cbc*/ 	.word	0x000000ff
        /*0cc0*/ 	.word	0x00000000
        /*0cc4*/ 	.short	0x010a
        /*0cc6*/ 	.byte	0x05
	.zero		1


	//   ....[190]....
        /*0cc8*/ 	.word	0x00004360
        /*0ccc*/ 	.word	0x000000ff
        /*0cd0*/ 	.word	0x00000000
        /*0cd4*/ 	.short	0x010a
        /*0cd6*/ 	.byte	0x05
	.zero		1


	//   ....[191]....
        /*0cd8*/ 	.word	0x00004400
        /*0cdc*/ 	.word	0x000000ff
        /*0ce0*/ 	.word	0x00000000
        /*0ce4*/ 	.short	0x010a
        /*0ce6*/ 	.byte	0x05
	.zero		1


	//   ....[192]....
        /*0ce8*/ 	.word	0x000044a0
        /*0cec*/ 	.word	0x000000ff
        /*0cf0*/ 	.word	0x00000000
        /*0cf4*/ 	.short	0x010a
        /*0cf6*/ 	.byte	0x05
	.zero		1


	//   ....[193]....
        /*0cf8*/ 	.word	0x00004540
        /*0cfc*/ 	.word	0x000000ff
        /*0d00*/ 	.word	0x00000000
        /*0d04*/ 	.short	0x010a
        /*0d06*/ 	.byte	0x05
	.zero		1


	//   ....[194]....
        /*0d08*/ 	.word	0x000045e0
        /*0d0c*/ 	.word	0x000000ff
        /*0d10*/ 	.word	0x00000000
        /*0d14*/ 	.short	0x010a
        /*0d16*/ 	.byte	0x05
	.zero		1


	//   ....[195]....
        /*0d18*/ 	.word	0x00004680
        /*0d1c*/ 	.word	0x000000ff
        /*0d20*/ 	.word	0x00000000
        /*0d24*/ 	.short	0x010a
        /*0d26*/ 	.byte	0x05
	.zero		1


	//   ....[196]....
        /*0d28*/ 	.word	0x00004720
        /*0d2c*/ 	.word	0x000000ff
        /*0d30*/ 	.word	0x00000000
        /*0d34*/ 	.short	0x010a
        /*0d36*/ 	.byte	0x05
	.zero		1


	//   ....[197]....
        /*0d38*/ 	.word	0x000047c0
        /*0d3c*/ 	.word	0x000000ff
        /*0d40*/ 	.word	0x00000000
        /*0d44*/ 	.short	0x010a
        /*0d46*/ 	.byte	0x05
	.zero		1


	//   ....[198]....
        /*0d48*/ 	.word	0x00004860
        /*0d4c*/ 	.word	0x000000ff
        /*0d50*/ 	.word	0x00000000
        /*0d54*/ 	.short	0x010a
        /*0d56*/ 	.byte	0x05
	.zero		1


	//   ....[199]....
        /*0d58*/ 	.word	0x00004900
        /*0d5c*/ 	.word	0x000000ff
        /*0d60*/ 	.word	0x00000000
        /*0d64*/ 	.short	0x010a
        /*0d66*/ 	.byte	0x05
	.zero		1


	//   ....[200]....
        /*0d68*/ 	.word	0x000049a0
        /*0d6c*/ 	.word	0x000000ff
        /*0d70*/ 	.word	0x00000000
        /*0d74*/ 	.short	0x010a
        /*0d76*/ 	.byte	0x05
	.zero		1


	//   ....[201]....
        /*0d78*/ 	.word	0x00004a40
        /*0d7c*/ 	.word	0x000000ff
        /*0d80*/ 	.word	0x00000000
        /*0d84*/ 	.short	0x010a
        /*0d86*/ 	.byte	0x05
	.zero		1


	//   ....[202]....
        /*0d88*/ 	.word	0x00004ae0
        /*0d8c*/ 	.word	0x000000ff
        /*0d90*/ 	.word	0x00000000
        /*0d94*/ 	.short	0x010a
        /*0d96*/ 	.byte	0x05
	.zero		1


	//   ....[203]....
        /*0d98*/ 	.word	0x00004b80
        /*0d9c*/ 	.word	0x000000ff
        /*0da0*/ 	.word	0x00000000
        /*0da4*/ 	.short	0x010a
        /*0da6*/ 	.byte	0x05
	.zero		1


	//   ....[204]....
        /*0da8*/ 	.word	0x00004c20
        /*0dac*/ 	.word	0x000000ff
        /*0db0*/ 	.word	0x00000000
        /*0db4*/ 	.short	0x010a
        /*0db6*/ 	.byte	0x05
	.zero		1


	//   ....[205]....
        /*0db8*/ 	.word	0x00004cc0
        /*0dbc*/ 	.word	0x000000ff
        /*0dc0*/ 	.word	0x00000000
        /*0dc4*/ 	.short	0x010a
        /*0dc6*/ 	.byte	0x05
	.zero		1


	//   ....[206]....
        /*0dc8*/ 	.word	0x00004d60
        /*0dcc*/ 	.word	0x000000ff
        /*0dd0*/ 	.word	0x00000000
        /*0dd4*/ 	.short	0x010a
        /*0dd6*/ 	.byte	0x05
	.zero		1


	//   ....[207]....
        /*0dd8*/ 	.word	0x00004e00
        /*0ddc*/ 	.word	0x000000ff
        /*0de0*/ 	.word	0x00000000
        /*0de4*/ 	.short	0x010a
        /*0de6*/ 	.byte	0x05
	.zero		1


	//   ....[208]....
        /*0de8*/ 	.word	0x00004ea0
        /*0dec*/ 	.word	0x000000ff
        /*0df0*/ 	.word	0x00000000
        /*0df4*/ 	.short	0x010a
        /*0df6*/ 	.byte	0x05
	.zero		1


	//   ....[209]....
        /*0df8*/ 	.word	0x00004f40
        /*0dfc*/ 	.word	0x000000ff
        /*0e00*/ 	.word	0x00000000
        /*0e04*/ 	.short	0x010a
        /*0e06*/ 	.byte	0x05
	.zero		1


	//   ....[210]....
        /*0e08*/ 	.word	0x00004fe0
        /*0e0c*/ 	.word	0x000000ff
        /*0e10*/ 	.word	0x00000000
        /*0e14*/ 	.short	0x010a
        /*0e16*/ 	.byte	0x05
	.zero		1


	//   ....[211]....
        /*0e18*/ 	.word	0x00005080
        /*0e1c*/ 	.word	0x000000ff
        /*0e20*/ 	.word	0x00000000
        /*0e24*/ 	.short	0x010a
        /*0e26*/ 	.byte	0x05
	.zero		1


	//   ....[212]....
        /*0e28*/ 	.word	0x00005120
        /*0e2c*/ 	.word	0x000000ff
        /*0e30*/ 	.word	0x00000000
        /*0e34*/ 	.short	0x010a
        /*0e36*/ 	.byte	0x05
	.zero		1


	//   ....[213]....
        /*0e38*/ 	.word	0x000051c0
        /*0e3c*/ 	.word	0x000000ff
        /*0e40*/ 	.word	0x00000000
        /*0e44*/ 	.short	0x010a
        /*0e46*/ 	.byte	0x05
	.zero		1


	//   ....[214]....
        /*0e48*/ 	.word	0x00005260
        /*0e4c*/ 	.word	0x000000ff
        /*0e50*/ 	.word	0x00000000
        /*0e54*/ 	.short	0x010a
        /*0e56*/ 	.byte	0x05
	.zero		1


	//   ....[215]....
        /*0e58*/ 	.word	0x00005300
        /*0e5c*/ 	.word	0x000000ff
        /*0e60*/ 	.word	0x00000000
        /*0e64*/ 	.short	0x010a
        /*0e66*/ 	.byte	0x05
	.zero		1


	//   ....[216]....
        /*0e68*/ 	.word	0x000053a0
        /*0e6c*/ 	.word	0x000000ff
        /*0e70*/ 	.word	0x00000000
        /*0e74*/ 	.short	0x010a
        /*0e76*/ 	.byte	0x05
	.zero		1


	//   ....[217]....
        /*0e78*/ 	.word	0x00005440
        /*0e7c*/ 	.word	0x000000ff
        /*0e80*/ 	.word	0x00000000
        /*0e84*/ 	.short	0x010a
        /*0e86*/ 	.byte	0x05
	.zero		1


	//   ....[218]....
        /*0e88*/ 	.word	0x000054e0
        /*0e8c*/ 	.word	0x000000ff
        /*0e90*/ 	.word	0x00000000
        /*0e94*/ 	.short	0x010a
        /*0e96*/ 	.byte	0x05
	.zero		1


	//   ....[219]....
        /*0e98*/ 	.word	0x00005580
        /*0e9c*/ 	.word	0x000000ff
        /*0ea0*/ 	.word	0x00000000
        /*0ea4*/ 	.short	0x010a
        /*0ea6*/ 	.byte	0x05
	.zero		1


	//   ....[220]....
        /*0ea8*/ 	.word	0x00005620
        /*0eac*/ 	.word	0x000000ff
        /*0eb0*/ 	.word	0x00000000
        /*0eb4*/ 	.short	0x010a
        /*0eb6*/ 	.byte	0x05
	.zero		1


	//   ....[221]....
        /*0eb8*/ 	.word	0x000056c0
        /*0ebc*/ 	.word	0x000000ff
        /*0ec0*/ 	.word	0x00000000
        /*0ec4*/ 	.short	0x010a
        /*0ec6*/ 	.byte	0x05
	.zero		1


	//   ....[222]....
        /*0ec8*/ 	.word	0x00005760
        /*0ecc*/ 	.word	0x000000ff
        /*0ed0*/ 	.word	0x00000000
        /*0ed4*/ 	.short	0x010a
        /*0ed6*/ 	.byte	0x05
	.zero		1


	//   ....[223]....
        /*0ed8*/ 	.word	0x00005800
        /*0edc*/ 	.word	0x000000ff
        /*0ee0*/ 	.word	0x00000000
        /*0ee4*/ 	.short	0x010a
        /*0ee6*/ 	.byte	0x05
	.zero		1


	//   ....[224]....
        /*0ee8*/ 	.word	0x000058a0
        /*0eec*/ 	.word	0x000000ff
        /*0ef0*/ 	.word	0x00000000
        /*0ef4*/ 	.short	0x010a
        /*0ef6*/ 	.byte	0x05
	.zero		1


	//   ....[225]....
        /*0ef8*/ 	.word	0x00005940
        /*0efc*/ 	.word	0x000000ff
        /*0f00*/ 	.word	0x00000000
        /*0f04*/ 	.short	0x010a
        /*0f06*/ 	.byte	0x05
	.zero		1


	//   ....[226]....
        /*0f08*/ 	.word	0x000059e0
        /*0f0c*/ 	.word	0x000000ff
        /*0f10*/ 	.word	0x00000000
        /*0f14*/ 	.short	0x010a
        /*0f16*/ 	.byte	0x05
	.zero		1


	//   ....[227]....
        /*0f18*/ 	.word	0x00005a80
        /*0f1c*/ 	.word	0x000000ff
        /*0f20*/ 	.word	0x00000000
        /*0f24*/ 	.short	0x010a
        /*0f26*/ 	.byte	0x05
	.zero		1


	//   ....[228]....
        /*0f28*/ 	.word	0x00005b20
        /*0f2c*/ 	.word	0x000000ff
        /*0f30*/ 	.word	0x00000000
        /*0f34*/ 	.short	0x010a
        /*0f36*/ 	.byte	0x05
	.zero		1


	//   ....[229]....
        /*0f38*/ 	.word	0x00005bc0
        /*0f3c*/ 	.word	0x000000ff
        /*0f40*/ 	.word	0x00000000
        /*0f44*/ 	.short	0x010a
        /*0f46*/ 	.byte	0x05
	.zero		1


	//   ....[230]....
        /*0f48*/ 	.word	0x00005c60
        /*0f4c*/ 	.word	0x000000ff
        /*0f50*/ 	.word	0x00000000
        /*0f54*/ 	.short	0x010a
        /*0f56*/ 	.byte	0x05
	.zero		1


	//   ....[231]....
        /*0f58*/ 	.word	0x00005d00
        /*0f5c*/ 	.word	0x000000ff
        /*0f60*/ 	.word	0x00000000
        /*0f64*/ 	.short	0x010a
        /*0f66*/ 	.byte	0x05
	.zero		1


	//   ....[232]....
        /*0f68*/ 	.word	0x00005da0
        /*0f6c*/ 	.word	0x000000ff
        /*0f70*/ 	.word	0x00000000
        /*0f74*/ 	.short	0x010a
        /*0f76*/ 	.byte	0x05
	.zero		1


	//   ....[233]....
        /*0f78*/ 	.word	0x00005e40
        /*0f7c*/ 	.word	0x000000ff
        /*0f80*/ 	.word	0x00000000
        /*0f84*/ 	.short	0x010a
        /*0f86*/ 	.byte	0x05
	.zero		1


	//   ....[234]....
        /*0f88*/ 	.word	0x00005ee0
        /*0f8c*/ 	.word	0x000000ff
        /*0f90*/ 	.word	0x00000000
        /*0f94*/ 	.short	0x010a
        /*0f96*/ 	.byte	0x05
	.zero		1


	//   ....[235]....
        /*0f98*/ 	.word	0x00005f90
        /*0f9c*/ 	.word	0x00000000
        /*0fa0*/ 	.word	0x00000000
        /*0fa4*/ 	.short	0x010a
        /*0fa6*/ 	.byte	0xff
	.zero		1


	//   ....[236]....
        /*0fa8*/ 	.word	0x000060e0
        /*0fac*/ 	.word	0x000000ff
        /*0fb0*/ 	.word	0x000004a8
        /*0fb4*/ 	.short	0x010a
        /*0fb6*/ 	.byte	0x04
	.zero		1


	//   ....[237]....
        /*0fb8*/ 	.word	0x00006180
        /*0fbc*/ 	.word	0x000000ff
        /*0fc0*/ 	.word	0x000004a0
        /*0fc4*/ 	.short	0x010a
        /*0fc6*/ 	.byte	0x04
	.zero		1


	//   ....[238]....
        /*0fc8*/ 	.word	0x00006220
        /*0fcc*/ 	.word	0x000000ff
        /*0fd0*/ 	.word	0x00000000
        /*0fd4*/ 	.short	0x0101
        /*0fd6*/ 	.byte	0x05
	.zero		1


	//   ....[239]....
        /*0fd8*/ 	.word	0x00006260
        /*0fdc*/ 	.word	0x000000ff
        /*0fe0*/ 	.word	0x000004a8
        /*0fe4*/ 	.short	0x0106
        /*0fe6*/ 	.byte	0x04
	.zero		1


	//   ....[240]....
        /*0fe8*/ 	.word	0x000062a0
        /*0fec*/ 	.word	0x00000000
        /*0ff0*/ 	.word	0x000004a8
        /*0ff4*/ 	.short	0x010a
        /*0ff6*/ 	.byte	0xff
	.zero		1


	//   ....[241]....
        /*0ff8*/ 	.word	0x000064f0
        /*0ffc*/ 	.word	0x000000ff
        /*1000*/ 	.word	0x00000008
        /*1004*/ 	.short	0x010a
        /*1006*/ 	.byte	0x05
	.zero		1


	//   ....[242]....
        /*1008*/ 	.word	0x00006510
        /*100c*/ 	.word	0x000000ff
        /*1010*/ 	.word	0x00000008
        /*1014*/ 	.short	0x010a
        /*1016*/ 	.byte	0x05
	.zero		1


	//   ....[243]....
        /*1018*/ 	.word	0x000066a0
        /*101c*/ 	.word	0x000000ff
        /*1020*/ 	.word	0x00000008
        /*1024*/ 	.short	0x010a
        /*1026*/ 	.byte	0x05
	.zero		1


	//   ....[244]....
        /*1028*/ 	.word	0x000066c0
        /*102c*/ 	.word	0x000000ff
        /*1030*/ 	.word	0x00000008
        /*1034*/ 	.short	0x010a
        /*1036*/ 	.byte	0x05
	.zero		1


	//   ....[245]....
        /*1038*/ 	.word	0x00006780
        /*103c*/ 	.word	0x000000ff
        /*1040*/ 	.word	0x00000000
        /*1044*/ 	.short	0x0101
        /*1046*/ 	.byte	0x04
	.zero		1


	//   ....[246]....
        /*1048*/ 	.word	0x00006aa0
        /*104c*/ 	.word	0x000000ff
        /*1050*/ 	.word	0x000004a0
        /*1054*/ 	.short	0x010a
        /*1056*/ 	.byte	0x0e
	.zero		1


	//   ....[247]....
        /*1058*/ 	.word	0x00006b40
        /*105c*/ 	.word	0x000000ff
        /*1060*/ 	.word	0x00000000
        /*1064*/ 	.short	0x0101
        /*1066*/ 	.byte	0x16
	.zero		1


	//   ....[248]....
        /*1068*/ 	.word	0x00006b80
        /*106c*/ 	.word	0x000000ff
        /*1070*/ 	.word	0x000004c0
        /*1074*/ 	.short	0x010a
        /*1076*/ 	.byte	0x13
	.zero		1


	//   ....[249]....
        /*1078*/ 	.word	0x00006c20
        /*107c*/ 	.word	0x000000ff
        /*1080*/ 	.word	0x00000000
        /*1084*/ 	.short	0x010a
        /*1086*/ 	.byte	0x04
	.zero		1


	//   ....[250]....
        /*1088*/ 	.word	0x00006c70
        /*108c*/ 	.word	0x000000ff
        /*1090*/ 	.word	0x00000000
        /*1094*/ 	.short	0x010a
        /*1096*/ 	.byte	0x0b
	.zero		1


	//   ....[251]....
        /*1098*/ 	.word	0x00006da0
        /*109c*/ 	.word	0x000000ff
        /*10a0*/ 	.word	0x00000000
        /*10a4*/ 	.short	0x010a
        /*10a6*/ 	.byte	0x05
	.zero		1


	//   ....[252]....
        /*10a8*/ 	.word	0x00006fa0
        /*10ac*/ 	.word	0x000000ff
        /*10b0*/ 	.word	0x00000000
        /*10b4*/ 	.short	0x010a
        /*10b6*/ 	.byte	0x04
	.zero		1


	//   ....[253]....
        /*10b8*/ 	.word	0x00007040
        /*10bc*/ 	.word	0x00000000
        /*10c0*/ 	.word	0x00000000
        /*10c4*/ 	.short	0x010a
        /*10c6*/ 	.byte	0xff
	.zero		1


	//   ....[254]....
        /*10c8*/ 	.word	0x00007080
        /*10cc*/ 	.word	0x00000000
        /*10d0*/ 	.word	0x00000000
        /*10d4*/ 	.short	0x010a
        /*10d6*/ 	.byte	0xff
	.zero		1


	//   ....[255]....
        /*10d8*/ 	.word	0x000070f0
        /*10dc*/ 	.word	0x000000ff
        /*10e0*/ 	.word	0x00000000
        /*10e4*/ 	.short	0x0101
        /*10e6*/ 	.byte	0x04
	.zero		1


	//   ....[0]....
        /*10e8*/ 	.word	0x00007130
        /*10ec*/ 	.word	0x000000ff
        /*10f0*/ 	.word	0x000004d0
        /*10f4*/ 	.short	0x010a
        /*10f6*/ 	.byte	0x0e
	.zero		1


	//   ....[1]....
        /*10f8*/ 	.word	0x00007190
        /*10fc*/ 	.word	0x000000ff
        /*1100*/ 	.word	0x00000000
        /*1104*/ 	.short	0x0101
        /*1106*/ 	.byte	0x04
	.zero		1


	//   ....[2]....
        /*1108*/ 	.word	0x00007640
        /*110c*/ 	.word	0x000000ff
        /*1110*/ 	.word	0x000004a0
        /*1114*/ 	.short	0x010a
        /*1116*/ 	.byte	0x13
	.zero		1


	//   ....[3]....
        /*1118*/ 	.word	0x000076e0
        /*111c*/ 	.word	0x000000ff
        /*1120*/ 	.word	0x00000000
        /*1124*/ 	.short	0x0101
        /*1126*/ 	.byte	0x20
	.zero		1


	//   ....[4]....
        /*1128*/ 	.word	0x00007c20
        /*112c*/ 	.word	0x000000ff
        /*1130*/ 	.word	0x00000498
        /*1134*/ 	.short	0x010a
        /*1136*/ 	.byte	0x13
	.zero		1


	//   ....[5]....
        /*1138*/ 	.word	0x00007db0
        /*113c*/ 	.word	0x000000ff
        /*1140*/ 	.word	0x00000488
        /*1144*/ 	.short	0x010a
        /*1146*/ 	.byte	0x13
	.zero		1


	//   ....[6]....
        /*1148*/ 	.word	0x000080a0
        /*114c*/ 	.word	0x000000ff
        /*1150*/ 	.word	0x00000480
        /*1154*/ 	.short	0x010b
        /*1156*/ 	.byte	0x13
	.zero		1


	//   ....[7]....
        /*1158*/ 	.word	0x000080b0
        /*115c*/ 	.word	0x000000ff
        /*1160*/ 	.word	0x00000000
        /*1164*/ 	.short	0x0101
        /*1166*/ 	.byte	0x21
	.zero		1


	//   ....[8]....
        /*1168*/ 	.word	0x000080f0
        /*116c*/ 	.word	0x00000000
        /*1170*/ 	.word	0x00000488
        /*1174*/ 	.short	0x010a
        /*1176*/ 	.byte	0xff
	.zero		1


	//   ....[9]....
        /*1178*/ 	.word	0x00008480
        /*117c*/ 	.word	0x000000ff
        /*1180*/ 	.word	0x000004a0
        /*1184*/ 	.short	0x010a
        /*1186*/ 	.byte	0x2c
	.zero		1


	//   ....[10]....
        /*1188*/ 	.word	0x00008550
        /*118c*/ 	.word	0x000000ff
        /*1190*/ 	.word	0x00000000
        /*1194*/ 	.short	0x0101
        /*1196*/ 	.byte	0x04
	.zero		1


	//   ....[11]....
        /*1198*/ 	.word	0x00009070
        /*119c*/ 	.word	0x000000ff
        /*11a0*/ 	.word	0x00000480
        /*11a4*/ 	.short	0x010a
        /*11a6*/ 	.byte	0x2c
	.zero		1


	//   ....[12]....
        /*11a8*/ 	.word	0x00009090
        /*11ac*/ 	.word	0x0000005a
        /*11b0*/ 	.word	0x000004b0
        /*11b4*/ 	.short	0x010a
        /*11b6*/ 	.byte	0xff
	.zero		1


	//   ....[13]....
        /*11b8*/ 	.word	0x000091e0
        /*11bc*/ 	.word	0x000000ff
        /*11c0*/ 	.word	0x00000480
        /*11c4*/ 	.short	0x010a
        /*11c6*/ 	.byte	0x2c
	.zero		1


	//   ....[14]....
        /*11c8*/ 	.word	0x000092d0
        /*11cc*/ 	.word	0x000000ff
        /*11d0*/ 	.word	0x00000000
        /*11d4*/ 	.short	0x0101
        /*11d6*/ 	.byte	0x04
	.zero		1


	//   ....[15]....
        /*11d8*/ 	.word	0x00009330
        /*11dc*/ 	.word	0x0000005a
        /*11e0*/ 	.word	0x000004b0
        /*11e4*/ 	.short	0x010a
        /*11e6*/ 	.byte	0xff
	.zero		1


	//   ....[16]....
        /*11e8*/ 	.word	0x00009710
        /*11ec*/ 	.word	0x0000005a
        /*11f0*/ 	.word	0x00000000
        /*11f4*/ 	.short	0x0101
        /*11f6*/ 	.byte	0xff
	.zero		1


	//   ....[17]....
        /*11f8*/ 	.word	0x0000a040
        /*11fc*/ 	.word	0x00000000
        /*1200*/ 	.word	0x00000240
        /*1204*/ 	.short	0x010a
        /*1206*/ 	.byte	0xff
	.zero		1


	//   ....[18]....
        /*1208*/ 	.word	0x0000a0a0
        /*120c*/ 	.word	0x00000000
        /*1210*/ 	.word	0x00000240
        /*1214*/ 	.short	0x010a
        /*1216*/ 	.byte	0xff
	.zero		1


	//   ....[19]....
        /*1218*/ 	.word	0x0000a100
        /*121c*/ 	.word	0x00000000
        /*1220*/ 	.word	0x000004a0
        /*1224*/ 	.short	0x010a
        /*1226*/ 	.byte	0xff
	.zero		1


	//   ....[20]....
        /*1228*/ 	.word	0x0000a160
        /*122c*/ 	.word	0x00000000
        /*1230*/ 	.word	0x00000000
        /*1234*/ 	.short	0x010a
        /*1236*/ 	.byte	0xff
	.zero		1


	//   ....[21]....
        /*1238*/ 	.word	0x0000a1c0
        /*123c*/ 	.word	0x00000000
        /*1240*/ 	.word	0x00000000
        /*1244*/ 	.short	0x010a
        /*1246*/ 	.byte	0xff
	.zero		1


	//   ....[22]....
        /*1248*/ 	.word	0x0000a220
        /*124c*/ 	.word	0x00000000
        /*1250*/ 	.word	0x00000000
        /*1254*/ 	.short	0x010a
        /*1256*/ 	.byte	0xff
	.zero		1


	//   ....[23]....
        /*1258*/ 	.word	0x0000a280
        /*125c*/ 	.word	0x00000000
        /*1260*/ 	.word	0x00000000
        /*1264*/ 	.short	0x010a
        /*1266*/ 	.byte	0xff
	.zero		1


	//   ....[24]....
        /*1268*/ 	.word	0x0000a2e0
        /*126c*/ 	.word	0x00000000
        /*1270*/ 	.word	0x00000000
        /*1274*/ 	.short	0x010a
        /*1276*/ 	.byte	0xff
	.zero		1


	//   ....[25]....
        /*1278*/ 	.word	0x0000a340
        /*127c*/ 	.word	0x00000000
        /*1280*/ 	.word	0x00000000
        /*1284*/ 	.short	0x010a
        /*1286*/ 	.byte	0xff
	.zero		1


	//   ....[26]....
        /*1288*/ 	.word	0x0000a3a0
        /*128c*/ 	.word	0x00000000
        /*1290*/ 	.word	0x00000000
        /*1294*/ 	.short	0x010a
        /*1296*/ 	.byte	0xff
	.zero		1


	//   ....[27]....
        /*1298*/ 	.word	0x0000a400
        /*129c*/ 	.word	0x00000000
        /*12a0*/ 	.word	0x00000000
        /*12a4*/ 	.short	0x010a
        /*12a6*/ 	.byte	0xff
	.zero		1


	//   ....[28]....
        /*12a8*/ 	.word	0x0000a460
        /*12ac*/ 	.word	0x00000000
        /*12b0*/ 	.word	0x00000000
        /*12b4*/ 	.short	0x010a
        /*12b6*/ 	.byte	0xff
	.zero		1


	//   ....[29]....
        /*12b8*/ 	.word	0x0000a4c0
        /*12bc*/ 	.word	0x00000000
        /*12c0*/ 	.word	0x00000000
        /*12c4*/ 	.short	0x010a
        /*12c6*/ 	.byte	0xff
	.zero		1


	//   ....[30]....
        /*12c8*/ 	.word	0x0000a520
        /*12cc*/ 	.word	0x00000000
        /*12d0*/ 	.word	0x00000000
        /*12d4*/ 	.short	0x010a
        /*12d6*/ 	.byte	0xff
	.zero		1


	//   ....[31]....
        /*12d8*/ 	.word	0x0000a580
        /*12dc*/ 	.word	0x00000000
        /*12e0*/ 	.word	0x00000000
        /*12e4*/ 	.short	0x010a
        /*12e6*/ 	.byte	0xff
	.zero		1


	//   ....[32]....
        /*12e8*/ 	.word	0x0000a5e0
        /*12ec*/ 	.word	0x00000000
        /*12f0*/ 	.word	0x00000000
        /*12f4*/ 	.short	0x010a
        /*12f6*/ 	.byte	0xff
	.zero		1


	//   ....[33]....
        /*12f8*/ 	.word	0x0000a640
        /*12fc*/ 	.word	0x00000000
        /*1300*/ 	.word	0x00000000
        /*1304*/ 	.short	0x010a
        /*1306*/ 	.byte	0xff
	.zero		1


	//   ....[34]....
        /*1308*/ 	.word	0x0000a6a0
        /*130c*/ 	.word	0x00000000
        /*1310*/ 	.word	0x00000000
        /*1314*/ 	.short	0x010a
        /*1316*/ 	.byte	0xff
	.zero		1


	//   ....[35]....
        /*1318*/ 	.word	0x0000a700
        /*131c*/ 	.word	0x00000000
        /*1320*/ 	.word	0x00000000
        /*1324*/ 	.short	0x010a
        /*1326*/ 	.byte	0xff
	.zero		1


	//   ....[36]....
        /*1328*/ 	.word	0x0000a760
        /*132c*/ 	.word	0x00000000
        /*1330*/ 	.word	0x00000000
        /*1334*/ 	.short	0x010a
        /*1336*/ 	.byte	0xff
	.zero		1


	//   ....[37]....
        /*1338*/ 	.word	0x0000a7c0
        /*133c*/ 	.word	0x00000000
        /*1340*/ 	.word	0x00000000
        /*1344*/ 	.short	0x010a
        /*1346*/ 	.byte	0xff
	.zero		1


	//   ....[38]....
        /*1348*/ 	.word	0x0000a820
        /*134c*/ 	.word	0x00000000
        /*1350*/ 	.word	0x00000000
        /*1354*/ 	.short	0x010a
        /*1356*/ 	.byte	0xff
	.zero		1


	//   ....[39]....
        /*1358*/ 	.word	0x0000a880
        /*135c*/ 	.word	0x00000000
        /*1360*/ 	.word	0x00000000
        /*1364*/ 	.short	0x010a
        /*1366*/ 	.byte	0xff
	.zero		1


	//   ....[40]....
        /*1368*/ 	.word	0x0000a8e0
        /*136c*/ 	.word	0x00000000
        /*1370*/ 	.word	0x00000000
        /*1374*/ 	.short	0x010a
        /*1376*/ 	.byte	0xff
	.zero		1


	//   ....[41]....
        /*1378*/ 	.word	0x0000a940
        /*137c*/ 	.word	0x00000000
        /*1380*/ 	.word	0x00000000
        /*1384*/ 	.short	0x010a
        /*1386*/ 	.byte	0xff
	.zero		1


	//   ....[42]....
        /*1388*/ 	.word	0x0000a9a0
        /*138c*/ 	.word	0x00000000
        /*1390*/ 	.word	0x00000000
        /*1394*/ 	.short	0x010a
        /*1396*/ 	.byte	0xff
	.zero		1


	//   ....[43]....
        /*1398*/ 	.word	0x0000aa00
        /*139c*/ 	.word	0x00000000
        /*13a0*/ 	.word	0x00000000
        /*13a4*/ 	.short	0x010a
        /*13a6*/ 	.byte	0xff
	.zero		1


	//   ....[44]....
        /*13a8*/ 	.word	0x0000aa60
        /*13ac*/ 	.word	0x00000000
        /*13b0*/ 	.word	0x00000000
        /*13b4*/ 	.short	0x010a
        /*13b6*/ 	.byte	0xff
	.zero		1


	//   ....[45]....
        /*13b8*/ 	.word	0x0000aac0
        /*13bc*/ 	.word	0x00000000
        /*13c0*/ 	.word	0x00000000
        /*13c4*/ 	.short	0x010a
        /*13c6*/ 	.byte	0xff
	.zero		1


	//   ....[46]....
        /*13c8*/ 	.word	0x0000ab20
        /*13cc*/ 	.word	0x00000000
        /*13d0*/ 	.word	0x00000000
        /*13d4*/ 	.short	0x010a
        /*13d6*/ 	.byte	0xff
	.zero		1


	//   ....[47]....
        /*13d8*/ 	.word	0x0000ab80
        /*13dc*/ 	.word	0x00000000
        /*13e0*/ 	.word	0x00000000
        /*13e4*/ 	.short	0x010a
        /*13e6*/ 	.byte	0xff
	.zero		1


	//   ....[48]....
        /*13e8*/ 	.word	0x0000abe0
        /*13ec*/ 	.word	0x00000000
        /*13f0*/ 	.word	0x00000000
        /*13f4*/ 	.short	0x010a
        /*13f6*/ 	.byte	0xff
	.zero		1


	//   ....[49]....
        /*13f8*/ 	.word	0x0000ac40
        /*13fc*/ 	.word	0x00000000
        /*1400*/ 	.word	0x00000000
        /*1404*/ 	.short	0x010a
        /*1406*/ 	.byte	0xff
	.zero		1


	//   ....[50]....
        /*1408*/ 	.word	0x0000aca0
        /*140c*/ 	.word	0x00000000
        /*1410*/ 	.word	0x00000000
        /*1414*/ 	.short	0x010a
        /*1416*/ 	.byte	0xff
	.zero		1


	//   ....[51]....
        /*1418*/ 	.word	0x0000ad00
        /*141c*/ 	.word	0x00000000
        /*1420*/ 	.word	0x00000000
        /*1424*/ 	.short	0x010a
        /*1426*/ 	.byte	0xff
	.zero		1


	//   ....[52]....
        /*1428*/ 	.word	0x0000ad60
        /*142c*/ 	.word	0x00000000
        /*1430*/ 	.word	0x00000000
        /*1434*/ 	.short	0x010a
        /*1436*/ 	.byte	0xff
	.zero		1


	//   ....[53]....
        /*1438*/ 	.word	0x0000adc0
        /*143c*/ 	.word	0x00000000
        /*1440*/ 	.word	0x00000000
        /*1444*/ 	.short	0x010a
        /*1446*/ 	.byte	0xff
	.zero		1


	//   ....[54]....
        /*1448*/ 	.word	0x0000ae20
        /*144c*/ 	.word	0x00000000
        /*1450*/ 	.word	0x00000000
        /*1454*/ 	.short	0x010a
        /*1456*/ 	.byte	0xff
	.zero		1


	//   ....[55]....
        /*1458*/ 	.word	0x0000ae80
        /*145c*/ 	.word	0x00000000
        /*1460*/ 	.word	0x00000000
        /*1464*/ 	.short	0x010a
        /*1466*/ 	.byte	0xff
	.zero		1


	//   ....[56]....
        /*1468*/ 	.word	0x0000aee0
        /*146c*/ 	.word	0x00000000
        /*1470*/ 	.word	0x00000000
        /*1474*/ 	.short	0x010a
        /*1476*/ 	.byte	0xff
	.zero		1


	//   ....[57]....
        /*1478*/ 	.word	0x0000af40
        /*147c*/ 	.word	0x00000000
        /*1480*/ 	.word	0x00000000
        /*1484*/ 	.short	0x010a
        /*1486*/ 	.byte	0xff
	.zero		1


	//   ....[58]....
        /*1488*/ 	.word	0x0000afa0
        /*148c*/ 	.word	0x00000000
        /*1490*/ 	.word	0x00000000
        /*1494*/ 	.short	0x010a
        /*1496*/ 	.byte	0xff
	.zero		1


	//   ....[59]....
        /*1498*/ 	.word	0x0000b000
        /*149c*/ 	.word	0x00000000
        /*14a0*/ 	.word	0x00000000
        /*14a4*/ 	.short	0x010a
        /*14a6*/ 	.byte	0xff
	.zero		1


	//   ....[60]....
        /*14a8*/ 	.word	0x0000b060
        /*14ac*/ 	.word	0x00000000
        /*14b0*/ 	.word	0x00000000
        /*14b4*/ 	.short	0x010a
        /*14b6*/ 	.byte	0xff
	.zero		1


	//   ....[61]....
        /*14b8*/ 	.word	0x0000b0c0
        /*14bc*/ 	.word	0x00000000
        /*14c0*/ 	.word	0x00000000
        /*14c4*/ 	.short	0x010a
        /*14c6*/ 	.byte	0xff
	.zero		1


	//   ....[62]....
        /*14c8*/ 	.word	0x0000b120
        /*14cc*/ 	.word	0x00000000
        /*14d0*/ 	.word	0x00000000
        /*14d4*/ 	.short	0x010a
        /*14d6*/ 	.byte	0xff
	.zero		1


	//   ....[63]....
        /*14d8*/ 	.word	0x0000b180
        /*14dc*/ 	.word	0x00000000
        /*14e0*/ 	.word	0x00000000
        /*14e4*/ 	.short	0x010a
        /*14e6*/ 	.byte	0xff
	.zero		1


	//   ....[64]....
        /*14e8*/ 	.word	0x0000b1e0
        /*14ec*/ 	.word	0x00000000
        /*14f0*/ 	.word	0x00000000
        /*14f4*/ 	.short	0x010a
        /*14f6*/ 	.byte	0xff
	.zero		1


	//   ....[65]....
        /*14f8*/ 	.word	0x0000b240
        /*14fc*/ 	.word	0x00000000
        /*1500*/ 	.word	0x00000000
        /*1504*/ 	.short	0x010a
        /*1506*/ 	.byte	0xff
	.zero		1


	//   ....[66]....
        /*1508*/ 	.word	0x0000b2a0
        /*150c*/ 	.word	0x00000000
        /*1510*/ 	.word	0x00000000
        /*1514*/ 	.short	0x010a
        /*1516*/ 	.byte	0xff
	.zero		1


	//   ....[67]....
        /*1518*/ 	.word	0x0000b300
        /*151c*/ 	.word	0x00000000
        /*1520*/ 	.word	0x00000000
        /*1524*/ 	.short	0x010a
        /*1526*/ 	.byte	0xff
	.zero		1


	//   ....[68]....
        /*1528*/ 	.word	0x0000b360
        /*152c*/ 	.word	0x00000000
        /*1530*/ 	.word	0x00000000
        /*1534*/ 	.short	0x010a
        /*1536*/ 	.byte	0xff
	.zero		1


	//   ....[69]....
        /*1538*/ 	.word	0x0000b3c0
        /*153c*/ 	.word	0x00000000
        /*1540*/ 	.word	0x00000000
        /*1544*/ 	.short	0x010a
        /*1546*/ 	.byte	0xff
	.zero		1


	//   ....[70]....
        /*1548*/ 	.word	0x0000b420
        /*154c*/ 	.word	0x00000000
        /*1550*/ 	.word	0x00000000
        /*1554*/ 	.short	0x010a
        /*1556*/ 	.byte	0xff
	.zero		1


	//   ....[71]....
        /*1558*/ 	.word	0x0000b480
        /*155c*/ 	.word	0x00000000
        /*1560*/ 	.word	0x00000000
        /*1564*/ 	.short	0x010a
        /*1566*/ 	.byte	0xff
	.zero		1


	//   ....[72]....
        /*1568*/ 	.word	0x0000b4e0
        /*156c*/ 	.word	0x00000000
        /*1570*/ 	.word	0x00000000
        /*1574*/ 	.short	0x010a
        /*1576*/ 	.byte	0xff
	.zero		1


	//   ....[73]....
        /*1578*/ 	.word	0x0000b540
        /*157c*/ 	.word	0x00000000
        /*1580*/ 	.word	0x00000000
        /*1584*/ 	.short	0x010a
        /*1586*/ 	.byte	0xff
	.zero		1


	//   ....[74]....
        /*1588*/ 	.word	0x0000b5a0
        /*158c*/ 	.word	0x00000000
        /*1590*/ 	.word	0x00000000
        /*1594*/ 	.short	0x010a
        /*1596*/ 	.byte	0xff
	.zero		1


	//   ....[75]....
        /*1598*/ 	.word	0x0000b600
        /*159c*/ 	.word	0x00000000
        /*15a0*/ 	.word	0x00000000
        /*15a4*/ 	.short	0x010a
        /*15a6*/ 	.byte	0xff
	.zero		1


	//   ....[76]....
        /*15a8*/ 	.word	0x0000b660
        /*15ac*/ 	.word	0x00000000
        /*15b0*/ 	.word	0x00000000
        /*15b4*/ 	.short	0x010a
        /*15b6*/ 	.byte	0xff
	.zero		1


	//   ....[77]....
        /*15b8*/ 	.word	0x0000b6c0
        /*15bc*/ 	.word	0x00000000
        /*15c0*/ 	.word	0x00000000
        /*15c4*/ 	.short	0x010a
        /*15c6*/ 	.byte	0xff
	.zero		1


	//   ....[78]....
        /*15c8*/ 	.word	0x0000b720
        /*15cc*/ 	.word	0x00000000
        /*15d0*/ 	.word	0x00000000
        /*15d4*/ 	.short	0x010a
        /*15d6*/ 	.byte	0xff
	.zero		1


	//   ....[79]....
        /*15d8*/ 	.word	0x0000b780
        /*15dc*/ 	.word	0x00000000
        /*15e0*/ 	.word	0x00000000
        /*15e4*/ 	.short	0x010a
        /*15e6*/ 	.byte	0xff
	.zero		1


	//   ....[80]....
        /*15e8*/ 	.word	0x0000b7e0
        /*15ec*/ 	.word	0x00000000
        /*15f0*/ 	.word	0x00000000
        /*15f4*/ 	.short	0x010a
        /*15f6*/ 	.byte	0xff
	.zero		1


	//   ....[81]....
        /*15f8*/ 	.word	0x0000b840
        /*15fc*/ 	.word	0x00000000
        /*1600*/ 	.word	0x00000000
        /*1604*/ 	.short	0x010a
        /*1606*/ 	.byte	0xff
	.zero		1


	//   ....[82]....
        /*1608*/ 	.word	0x0000b8a0
        /*160c*/ 	.word	0x00000000
        /*1610*/ 	.word	0x00000000
        /*1614*/ 	.short	0x010a
        /*1616*/ 	.byte	0xff
	.zero		1


	//   ....[83]....
        /*1618*/ 	.word	0x0000b900
        /*161c*/ 	.word	0x00000000
        /*1620*/ 	.word	0x00000000
        /*1624*/ 	.short	0x010a
        /*1626*/ 	.byte	0xff
	.zero		1


	//   ....[84]....
        /*1628*/ 	.word	0x0000b960
        /*162c*/ 	.word	0x00000000
        /*1630*/ 	.word	0x00000000
        /*1634*/ 	.short	0x010a
        /*1636*/ 	.byte	0xff
	.zero		1


	//   ....[85]....
        /*1638*/ 	.word	0x0000b9c0
        /*163c*/ 	.word	0x00000000
        /*1640*/ 	.word	0x00000000
        /*1644*/ 	.short	0x010a
        /*1646*/ 	.byte	0xff
	.zero		1


	//   ....[86]....
        /*1648*/ 	.word	0x0000ba20
        /*164c*/ 	.word	0x00000000
        /*1650*/ 	.word	0x00000000
        /*1654*/ 	.short	0x010a
        /*1656*/ 	.byte	0xff
	.zero		1


	//   ....[87]....
        /*1658*/ 	.word	0x0000ba80
        /*165c*/ 	.word	0x00000000
        /*1660*/ 	.word	0x00000000
        /*1664*/ 	.short	0x010a
        /*1666*/ 	.byte	0xff
	.zero		1


	//   ....[88]....
        /*1668*/ 	.word	0x0000bae0
        /*166c*/ 	.word	0x00000000
        /*1670*/ 	.word	0x00000000
        /*1674*/ 	.short	0x010a
        /*1676*/ 	.byte	0xff
	.zero		1


	//   ....[89]....
        /*1678*/ 	.word	0x0000bb40
        /*167c*/ 	.word	0x00000000
        /*1680*/ 	.word	0x00000000
        /*1684*/ 	.short	0x010a
        /*1686*/ 	.byte	0xff
	.zero		1


	//   ....[90]....
        /*1688*/ 	.word	0x0000bba0
        /*168c*/ 	.word	0x00000000
        /*1690*/ 	.word	0x00000000
        /*1694*/ 	.short	0x010a
        /*1696*/ 	.byte	0xff
	.zero		1


	//   ....[91]....
        /*1698*/ 	.word	0x0000bc00
        /*169c*/ 	.word	0x00000004
        /*16a0*/ 	.word	0x000004a8
        /*16a4*/ 	.short	0x010a
        /*16a6*/ 	.byte	0xff
	.zero		1


	//   ....[92]....
        /*16a8*/ 	.word	0x0000bc60
        /*16ac*/ 	.word	0x00000004
        /*16b0*/ 	.word	0x000004a0
        /*16b4*/ 	.short	0x010a
        /*16b6*/ 	.byte	0xff
	.zero		1


	//   ....[93]....
        /*16b8*/ 	.word	0x0000bcc0
        /*16bc*/ 	.word	0x00000005
        /*16c0*/ 	.word	0x00000008
        /*16c4*/ 	.short	0x010a
        /*16c6*/ 	.byte	0xff
	.zero		1


	//   ....[94]....
        /*16c8*/ 	.word	0x0000bdb0
        /*16cc*/ 	.word	0x00000003
        /*16d0*/ 	.word	0x00000008
        /*16d4*/ 	.short	0x010a
        /*16d6*/ 	.byte	0xff
	.zero		1


	//   ....[95]....
        /*16d8*/ 	.word	0x0000be10
        /*16dc*/ 	.word	0x00000004
        /*16e0*/ 	.word	0x000004a0
        /*16e4*/ 	.short	0x010a
        /*16e6*/ 	.byte	0xff
	.zero		1


	//   ....[96]....
        /*16e8*/ 	.word	0x0000be70
        /*16ec*/ 	.word	0x00000004
        /*16f0*/ 	.word	0x000004c0
        /*16f4*/ 	.short	0x010a
        /*16f6*/ 	.byte	0xff
	.zero		1


	//   ....[97]....
        /*16f8*/ 	.word	0x0000bed0
        /*16fc*/ 	.word	0x00000004
        /*1700*/ 	.word	0x00000000
        /*1704*/ 	.short	0x010a
        /*1706*/ 	.byte	0xff
	.zero		1


	//   ....[98]....
        /*1708*/ 	.word	0x0000bf30
        /*170c*/ 	.word	0x00000000
        /*1710*/ 	.word	0x00000000
        /*1714*/ 	.short	0x010a
        /*1716*/ 	.byte	0xff
	.zero		1


	//   ....[99]....
        /*1718*/ 	.word	0x0000bf90
        /*171c*/ 	.word	0x00000000
        /*1720*/ 	.word	0x000004d0
        /*1724*/ 	.short	0x010a
        /*1726*/ 	.byte	0xff
	.zero		1


	//   ....[100]....
        /*1728*/ 	.word	0x0000bff0
        /*172c*/ 	.word	0x00000000
        /*1730*/ 	.word	0x000004a0
        /*1734*/ 	.short	0x010a
        /*1736*/ 	.byte	0xff
	.zero		1


	//   ....[101]....
        /*1738*/ 	.word	0x0000c050
        /*173c*/ 	.word	0x00000000
        /*1740*/ 	.word	0x00000498
        /*1744*/ 	.short	0x010a
        /*1746*/ 	.byte	0xff
	.zero		1


	//   ....[102]....
        /*1748*/ 	.word	0x0000c0b0
        /*174c*/ 	.word	0x00000000
        /*1750*/ 	.word	0x00000488
        /*1754*/ 	.short	0x010a
        /*1756*/ 	.byte	0xff
	.zero		1


	//   ....[103]....
        /*1758*/ 	.word	0x0000c110
        /*175c*/ 	.word	0x00000000
        /*1760*/ 	.word	0x000004a0
        /*1764*/ 	.short	0x010a
        /*1766*/ 	.byte	0xff
	.zero		1


	//   ....[104]....
        /*1768*/ 	.word	0x0000c170
        /*176c*/ 	.word	0x00000003
        /*1770*/ 	.word	0x00000480
        /*1774*/ 	.short	0x010a
        /*1776*/ 	.byte	0xff
	.zero		1


	//   ....[105]....
        /*1778*/ 	.word	0x0000c1c0
        /*177c*/ 	.word	0x0000005a
        /*1780*/ 	.word	0x000004b0
        /*1784*/ 	.short	0x010a
        /*1786*/ 	.byte	0xff
	.zero		1


	//----- nvinfo : EIATTR_NUM_MBARRIERS
	.align		4
.L_47:
        /*1788*/ 	.byte	0x03, 0x38
        /*178a*/ 	.short	0x009b


	//----- nvinfo : EIATTR_EXIT_INSTR_OFFSETS
	.align		4
        /*178c*/ 	.byte	0x04, 0x1c
        /*178e*/ 	.short	(.L_49 - .L_48)


	//   ....[0]....
.L_48:
        /*1790*/ 	.word	0x00005fc0


	//   ....[1]....
        /*1794*/ 	.word	0x00006270


	//   ....[2]....
        /*1798*/ 	.word	0x000062d0


	//   ....[3]....
        /*179c*/ 	.word	0x000073c0


	//   ....[4]....
        /*17a0*/ 	.word	0x00008120


	//   ....[5]....
        /*17a4*/ 	.word	0x00008160


	//   ....[6]....
        /*17a8*/ 	.word	0x0000a020


	//----- nvinfo : EIATTR_MAX_THREADS
	.align		4
.L_49:
        /*17ac*/ 	.byte	0x04, 0x05
        /*17ae*/ 	.short	(.L_51 - .L_50)
.L_50:
        /*17b0*/ 	.word	0x00000100
        /*17b4*/ 	.word	0x00000001
        /*17b8*/ 	.word	0x00000001


	//----- nvinfo : EIATTR_CRS_STACK_SIZE
	.align		4
.L_51:
        /*17bc*/ 	.byte	0x04, 0x1e
        /*17be*/ 	.short	(.L_53 - .L_52)
.L_52:
        /*17c0*/ 	.word	0x00000000


	//----- nvinfo : EIATTR_CBANK_PARAM_SIZE
	.align		4
.L_53:
        /*17c4*/ 	.byte	0x03, 0x19
        /*17c6*/ 	.short	0x0800


	//----- nvinfo : EIATTR_PARAM_CBANK
	.align		4
        /*17c8*/ 	.byte	0x04, 0x0a
        /*17ca*/ 	.short	(.L_55 - .L_54)
	.align		4
.L_54:
        /*17cc*/ 	.word	index@(.nv.constant0._ZN7cutlass13device_kernelINS_4conv6kernel13ConvUniversalINS1_16ConvProblemShapeILNS1_8OperatorE1ELi2EEENS1_10collective14CollectiveConvINS1_47MainloopSm100TmaUmmaWarpSpecializedImplicitGemmILS5_1ELi72ELi2ELi1ELi2EN4cute5tupleIJNSA_1CILi2EEENSC_ILi1EEESE_EEEEENSB_IJNSC_ILi128EEENSC_ILi64EEENSB_IJNSC_ILi32EEEEEEEEENS_12float_e4m3_tESM_NSA_8TiledMMAINSA_8MMA_AtomIJNSA_10MMA_TraitsINSA_25SM100_MMA_F8F6F4_2x1SM_SSEJSM_SM_fSH_SI_NSA_17integral_constantINSA_4UMMA5MajorELST_0EEENSR_IST_LST_1EEENSR_INSS_7ScaleInELSW_0EEESX_EEEEEENSA_6LayoutINSB_IJSE_SE_SE_EEENSB_IJNSC_ILi0EEES12_S12_EEEEENSB_IJNSA_10UnderscoreES15_S15_EEEEENS7_6detail27Sm100ImplicitGemmTileTraitsINSA_25SM100_TMA_2SM_LOAD_IM2COLENSA_14ComposedLayoutINSA_7SwizzleILi1ELi4ELi3EEENSA_18smem_ptr_flag_bitsILi8EEENS10_INSB_IJNSC_ILi8EEESJ_EEENSB_IJSJ_SE_EEEEEEEvEENS19_INSA_18SM100_TMA_2SM_LOADENS1B_IS1D_S1F_NS10_INSB_IJSJ_S1G_EEENSB_IJSE_SJ_EEEEEEEvEEEENS_8epilogue10collective18CollectiveEpilogueINS1T_23Sm100TmaWarpSpecializedILi1ELi1ELi32ELb0ELb0EEEJNSB_IJSI_SI_SK_EEENSB_IJNS10_ISI_SE_EES1Z_EEESM_NSB_IJNSB_IJlllEEESE_S12_EEESM_S22_NS1T_6fusion15FusionCallbacksIS1X_NS23_17LinearCombinationISM_fSM_fLNS_15FloatRoundStyleE2EEES1Y_S20_JEEENSA_5SM1004TMEM4LOAD26SM100_TMEM_LOAD_32dp32b32xENSA_20SM90_TMA_LOAD_IM2COLENS1B_INS1C_ILi2ELi4ELi3EEES1F_NS10_INSB_IJS1G_SI_EEENSB_IJSI_SE_EEEEEEENSA_39AutoVectorizingCopyWithAssumedAlignmentILi128EEENSA_21SM90_TMA_STORE_IM2COLES2I_S2K_S2K_EEEvvEEEEvNT_6ParamsE)
        /*17d0*/ 	.short	0x0380
        /*17d2*/ 	.short	0x0800


	//----- nvinfo : EIATTR_SW_WAR
	.align		4
.L_55:
        /*17d4*/ 	.byte	0x04, 0x36
        /*17d6*/ 	.short	(.L_57 - .L_56)
.L_56:
        /*17d8*/ 	.word	0x00000008
.L_57:


//--------------------- .nv.callgraph             --------------------------
	.section	.nv.callgraph,"",@"SHT_CUDA_CALLGRAPH"
	.align	4
	.sectionentsize	8
	.align		4
        /*0000*/ 	.word	0x00000000
	.align		4
        /*0004*/ 	.word	0xffffffff
	.align		4
        /*0008*/ 	.word	index@(_ZN7cutlass13device_kernelINS_4conv6kernel13ConvUniversalINS1_16ConvProblemShapeILNS1_8OperatorE1ELi2EEENS1_10collective14CollectiveConvINS1_47MainloopSm100TmaUmmaWarpSpecializedImplicitGemmILS5_1ELi72ELi2ELi1ELi2EN4cute5tupleIJNSA_1CILi2EEENSC_ILi1EEESE_EEEEENSB_IJNSC_ILi128EEENSC_ILi64EEENSB_IJNSC_ILi32EEEEEEEEENS_12float_e4m3_tESM_NSA_8TiledMMAINSA_8MMA_AtomIJNSA_10MMA_TraitsINSA_25SM100_MMA_F8F6F4_2x1SM_SSEJSM_SM_fSH_SI_NSA_17integral_constantINSA_4UMMA5MajorELST_0EEENSR_IST_LST_1EEENSR_INSS_7ScaleInELSW_0EEESX_EEEEEENSA_6LayoutINSB_IJSE_SE_SE_EEENSB_IJNSC_ILi0EEES12_S12_EEEEENSB_IJNSA_10UnderscoreES15_S15_EEEEENS7_6detail27Sm100ImplicitGemmTileTraitsINSA_25SM100_TMA_2SM_LOAD_IM2COLENSA_14ComposedLayoutINSA_7SwizzleILi1ELi4ELi3EEENSA_18smem_ptr_flag_bitsILi8EEENS10_INSB_IJNSC_ILi8EEESJ_EEENSB_IJSJ_SE_EEEEEEEvEENS19_INSA_18SM100_TMA_2SM_LOADENS1B_IS1D_S1F_NS10_INSB_IJSJ_S1G_EEENSB_IJSE_SJ_EEEEEEEvEEEENS_8epilogue10collective18CollectiveEpilogueINS1T_23Sm100TmaWarpSpecializedILi1ELi1ELi32ELb0ELb0EEEJNSB_IJSI_SI_SK_EEENSB_IJNS10_ISI_SE_EES1Z_EEESM_NSB_IJNSB_IJlllEEESE_S12_EEESM_S22_NS1T_6fusion15FusionCallbacksIS1X_NS23_17LinearCombinationISM_fSM_fLNS_15FloatRoundStyleE2EEES1Y_S20_JEEENSA_5SM1004TMEM4LOAD26SM100_TMEM_LOAD_32dp32b32xENSA_20SM90_TMA_LOAD_IM2COLENS1B_INS1C_ILi2ELi4ELi3EEES1F_NS10_INSB_IJS1G_SI_EEENSB_IJSI_SE_EEEEEEENSA_39AutoVectorizingCopyWithAssumedAlignmentILi128EEENSA_21SM90_TMA_STORE_IM2COLES2I_S2K_S2K_EEEvvEEEEvNT_6ParamsE)
	.align		4
        /*000c*/ 	.word	index@(__assertfail)
	.align		4
        /*0010*/ 	.word	0x00000000
	.align		4
        /*0014*/ 	.word	0xfffffffe
	.align		4
        /*0018*/ 	.word	0x00000000
	.align		4
        /*001c*/ 	.word	0xfffffffd
	.align		4
        /*0020*/ 	.word	0x00000000
	.align		4
        /*0024*/ 	.word	0xfffffffc


//--------------------- .nv.constant4             --------------------------
	.section	.nv.constant4,"a",@progbits
	.align	8
	.align		8
.nv.constant4:
        /*0000*/ 	.dword	__assertfail
	.align		8
        /*0008*/ 	.dword	__unnamed_1
	.align		8
        /*0010*/ 	.dword	__unnamed_2
	.align		8
        /*0018*/ 	.dword	_ZN39_INTERNAL_6d79323b_4_k_cu_2ed3dfd8_29544cuda3std3__45__cpo5beginE
	.align		8
        /*0020*/ 	.dword	_ZN39_INTERNAL_6d79323b_4_k_cu_2ed3dfd8_29544cuda3std3__45__cpo3endE
	.align		8
        /*0028*/ 	.dword	_ZN39_INTERNAL_6d79323b_4_k_cu_2ed3dfd8_29544cuda3std3__45__cpo6cbeginE
	.align		8
        /*0030*/ 	.dword	_ZN39_INTERNAL_6d79323b_4_k_cu_2ed3dfd8_29544cuda3std3__45__cpo4cendE
	.align		8
        /*0038*/ 	.dword	_ZN39_INTERNAL_6d79323b_4_k_cu_2ed3dfd8_29544cuda3std3__441_GLOBAL__N__6d79323b_4_k_cu_2ed3dfd8_29546ignoreE
	.align		8
        /*0040*/ 	.dword	_ZN39_INTERNAL_6d79323b_4_k_cu_2ed3dfd8_29544cuda3std3__419piecewise_constructE
	.align		8
        /*0048*/ 	.dword	_ZN39_INTERNAL_6d79323b_4_k_cu_2ed3dfd8_29544cuda3std3__48in_placeE
	.align		8
        /*0050*/ 	.dword	_ZN39_INTERNAL_6d79323b_4_k_cu_2ed3dfd8_29544cuda3std6ranges3__45__cpo4swapE
	.align		8
        /*0058*/ 	.dword	_ZN39_INTERNAL_6d79323b_4_k_cu_2ed3dfd8_29544cuda3std6ranges3__45__cpo9iter_moveE
	.align		8
        /*0060*/ 	.dword	_ZN39_INTERNAL_6d79323b_4_k_cu_2ed3dfd8_29544cute7productE
	.align		8
        /*0068*/ 	.dword	_ZN39_INTERNAL_6d79323b_4_k_cu_2ed3dfd8_29544cute1_E
	.align		8
        /*0070*/ 	.dword	$str$27
	.align		8
        /*0078*/ 	.dword	$str$28
	.align		8
        /*0080*/ 	.dword	$str$29
	.align		8
        /*0088*/ 	.dword	$str$30


//--------------------- .text._ZN7cutlass13device_kernelINS_4conv6kernel13ConvUniversalINS1_16ConvProblemShapeILNS1_8OperatorE1ELi2EEENS1_10collective14CollectiveConvINS1_47MainloopSm100TmaUmmaWarpSpecializedImplicitGemmILS5_1ELi72ELi2ELi1ELi2EN4cute5tupleIJNSA_1CILi2EEENSC_ILi1EEESE_EEEEENSB_IJNSC_ILi128EEENSC_ILi64EEENSB_IJNSC_ILi32EEEEEEEEENS_12float_e4m3_tESM_NSA_8TiledMMAINSA_8MMA_AtomIJNSA_10MMA_TraitsINSA_25SM100_MMA_F8F6F4_2x1SM_SSEJSM_SM_fSH_SI_NSA_17integral_constantINSA_4UMMA5MajorELST_0EEENSR_IST_LST_1EEENSR_INSS_7ScaleInELSW_0EEESX_EEEEEENSA_6LayoutINSB_IJSE_SE_SE_EEENSB_IJNSC_ILi0EEES12_S12_EEEEENSB_IJNSA_10UnderscoreES15_S15_EEEEENS7_6detail27Sm100ImplicitGemmTileTraitsINSA_25SM100_TMA_2SM_LOAD_IM2COLENSA_14ComposedLayoutINSA_7SwizzleILi1ELi4ELi3EEENSA_18smem_ptr_flag_bitsILi8EEENS10_INSB_IJNSC_ILi8EEESJ_EEENSB_IJSJ_SE_EEEEEEEvEENS19_INSA_18SM100_TMA_2SM_LOADENS1B_IS1D_S1F_NS10_INSB_IJSJ_S1G_EEENSB_IJSE_SJ_EEEEEEEvEEEENS_8epilogue10collective18CollectiveEpilogueINS1T_23Sm100TmaWarpSpecializedILi1ELi1ELi32ELb0ELb0EEEJNSB_IJSI_SI_SK_EEENSB_IJNS10_ISI_SE_EES1Z_EEESM_NSB_IJNSB_IJlllEEESE_S12_EEESM_S22_NS1T_6fusion15FusionCallbacksIS1X_NS23_17LinearCombinationISM_fSM_fLNS_15FloatRoundStyleE2EEES1Y_S20_JEEENSA_5SM1004TMEM4LOAD26SM100_TMEM_LOAD_32dp32b32xENSA_20SM90_TMA_LOAD_IM2COLENS1B_INS1C_ILi2ELi4ELi3EEES1F_NS10_INSB_IJS1G_SI_EEENSB_IJSI_SE_EEEEEEENSA_39AutoVectorizingCopyWithAssumedAlignmentILi128EEENSA_21SM90_TMA_STORE_IM2COLES2I_S2K_S2K_EEEvvEEEEvNT_6ParamsE --------------------------
	.section	.text._ZN7cutlass13device_kernelINS_4conv6kernel13ConvUniversalINS1_16ConvProblemShapeILNS1_8OperatorE1ELi2EEENS1_10collective14CollectiveConvINS1_47MainloopSm100TmaUmmaWarpSpecializedImplicitGemmILS5_1ELi72ELi2ELi1ELi2EN4cute5tupleIJNSA_1CILi2EEENSC_ILi1EEESE_EEEEENSB_IJNSC_ILi128EEENSC_ILi64EEENSB_IJNSC_ILi32EEEEEEEEENS_12float_e4m3_tESM_NSA_8TiledMMAINSA_8MMA_AtomIJNSA_10MMA_TraitsINSA_25SM100_MMA_F8F6F4_2x1SM_SSEJSM_SM_fSH_SI_NSA_17integral_constantINSA_4UMMA5MajorELST_0EEENSR_IST_LST_1EEENSR_INSS_7ScaleInELSW_0EEESX_EEEEEENSA_6LayoutINSB_IJSE_SE_SE_EEENSB_IJNSC_ILi0EEES12_S12_EEEEENSB_IJNSA_10UnderscoreES15_S15_EEEEENS7_6detail27Sm100ImplicitGemmTileTraitsINSA_25SM100_TMA_2SM_LOAD_IM2COLENSA_14ComposedLayoutINSA_7SwizzleILi1ELi4ELi3EEENSA_18smem_ptr_flag_bitsILi8EEENS10_INSB_IJNSC_ILi8EEESJ_EEENSB_IJSJ_SE_EEEEEEEvEENS19_INSA_18SM100_TMA_2SM_LOADENS1B_IS1D_S1F_NS10_INSB_IJSJ_S1G_EEENSB_IJSE_SJ_EEEEEEEvEEEENS_8epilogue10collective18CollectiveEpilogueINS1T_23Sm100TmaWarpSpecializedILi1ELi1ELi32ELb0ELb0EEEJNSB_IJSI_SI_SK_EEENSB_IJNS10_ISI_SE_EES1Z_EEESM_NSB_IJNSB_IJlllEEESE_S12_EEESM_S22_NS1T_6fusion15FusionCallbacksIS1X_NS23_17LinearCombinationISM_fSM_fLNS_15FloatRoundStyleE2EEES1Y_S20_JEEENSA_5SM1004TMEM4LOAD26SM100_TMEM_LOAD_32dp32b32xENSA_20SM90_TMA_LOAD_IM2COLENS1B_INS1C_ILi2ELi4ELi3EEES1F_NS10_INSB_IJS1G_SI_EEENSB_IJSI_SE_EEEEEEENSA_39AutoVectorizingCopyWithAssumedAlignmentILi128EEENSA_21SM90_TMA_STORE_IM2COLES2I_S2K_S2K_EEEvvEEEEvNT_6ParamsE,"ax",@progbits
	.align	128
.text._ZN7cutlass13device_kernelINS_4conv6kernel13ConvUniversalINS1_16ConvProblemShapeILNS1_8OperatorE1ELi2EEENS1_10collective14CollectiveConvINS1_47MainloopSm100TmaUmmaWarpSpecializedImplicitGemmILS5_1ELi72ELi2ELi1ELi2EN4cute5tupleIJNSA_1CILi2EEENSC_ILi1EEESE_EEEEENSB_IJNSC_ILi128EEENSC_ILi64EEENSB_IJNSC_ILi32EEEEEEEEENS_12float_e4m3_tESM_NSA_8TiledMMAINSA_8MMA_AtomIJNSA_10MMA_TraitsINSA_25SM100_MMA_F8F6F4_2x1SM_SSEJSM_SM_fSH_SI_NSA_17integral_constantINSA_4UMMA5MajorELST_0EEENSR_IST_LST_1EEENSR_INSS_7ScaleInELSW_0EEESX_EEEEEENSA_6LayoutINSB_IJSE_SE_SE_EEENSB_IJNSC_ILi0EEES12_S12_EEEEENSB_IJNSA_10UnderscoreES15_S15_EEEEENS7_6detail27Sm100ImplicitGemmTileTraitsINSA_25SM100_TMA_2SM_LOAD_IM2COLENSA_14ComposedLayoutINSA_7SwizzleILi1ELi4ELi3EEENSA_18smem_ptr_flag_bitsILi8EEENS10_INSB_IJNSC_ILi8EEESJ_EEENSB_IJSJ_SE_EEEEEEEvEENS19_INSA_18SM100_TMA_2SM_LOADENS1B_IS1D_S1F_NS10_INSB_IJSJ_S1G_EEENSB_IJSE_SJ_EEEEEEEvEEEENS_8epilogue10collective18CollectiveEpilogueINS1T_23Sm100TmaWarpSpecializedILi1ELi1ELi32ELb0ELb0EEEJNSB_IJSI_SI_SK_EEENSB_IJNS10_ISI_SE_EES1Z_EEESM_NSB_IJNSB_IJlllEEESE_S12_EEESM_S22_NS1T_6fusion15FusionCallbacksIS1X_NS23_17LinearCombinationISM_fSM_fLNS_15FloatRoundStyleE2EEES1Y_S20_JEEENSA_5SM1004TMEM4LOAD26SM100_TMEM_LOAD_32dp32b32xENSA_20SM90_TMA_LOAD_IM2COLENS1B_INS1C_ILi2ELi4ELi3EEES1F_NS10_INSB_IJS1G_SI_EEENSB_IJSI_SE_EEEEEEENSA_39AutoVectorizingCopyWithAssumedAlignmentILi128EEENSA_21SM90_TMA_STORE_IM2COLES2I_S2K_S2K_EEEvvEEEEvNT_6ParamsE:
        .type           _ZN7cutlass13device_kernelINS_4conv6kernel13ConvUniversalINS1_16ConvProblemShapeILNS1_8OperatorE1ELi2EEENS1_10collective14CollectiveConvINS1_47MainloopSm100TmaUmmaWarpSpecializedImplicitGemmILS5_1ELi72ELi2ELi1ELi2EN4cute5tupleIJNSA_1CILi2EEENSC_ILi1EEESE_EEEEENSB_IJNSC_ILi128EEENSC_ILi64EEENSB_IJNSC_ILi32EEEEEEEEENS_12float_e4m3_tESM_NSA_8TiledMMAINSA_8MMA_AtomIJNSA_10MMA_TraitsINSA_25SM100_MMA_F8F6F4_2x1SM_SSEJSM_SM_fSH_SI_NSA_17integral_constantINSA_4UMMA5MajorELST_0EEENSR_IST_LST_1EEENSR_INSS_7ScaleInELSW_0EEESX_EEEEEENSA_6LayoutINSB_IJSE_SE_SE_EEENSB_IJNSC_ILi0EEES12_S12_EEEEENSB_IJNSA_10UnderscoreES15_S15_EEEEENS7_6detail27Sm100ImplicitGemmTileTraitsINSA_25SM100_TMA_2SM_LOAD_IM2COLENSA_14ComposedLayoutINSA_7SwizzleILi1ELi4ELi3EEENSA_18smem_ptr_flag_bitsILi8EEENS10_INSB_IJNSC_ILi8EEESJ_EEENSB_IJSJ_SE_EEEEEEEvEENS19_INSA_18SM100_TMA_2SM_LOADENS1B_IS1D_S1F_NS10_INSB_IJSJ_S1G_EEENSB_IJSE_SJ_EEEEEEEvEEEENS_8epilogue10collective18CollectiveEpilogueINS1T_23Sm100TmaWarpSpecializedILi1ELi1ELi32ELb0ELb0EEEJNSB_IJSI_SI_SK_EEENSB_IJNS10_ISI_SE_EES1Z_EEESM_NSB_IJNSB_IJlllEEESE_S12_EEESM_S22_NS1T_6fusion15FusionCallbacksIS1X_NS23_17LinearCombinationISM_fSM_fLNS_15FloatRoundStyleE2EEES1Y_S20_JEEENSA_5SM1004TMEM4LOAD26SM100_TMEM_LOAD_32dp32b32xENSA_20SM90_TMA_LOAD_IM2COLENS1B_INS1C_ILi2ELi4ELi3EEES1F_NS10_INSB_IJS1G_SI_EEENSB_IJSI_SE_EEEEEEENSA_39AutoVectorizingCopyWithAssumedAlignmentILi128EEENSA_21SM90_TMA_STORE_IM2COLES2I_S2K_S2K_EEEvvEEEEvNT_6ParamsE,@function
        .size           _ZN7cutlass13device_kernelINS_4conv6kernel13ConvUniversalINS1_16ConvProblemShapeILNS1_8OperatorE1ELi2EEENS1_10collective14CollectiveConvINS1_47MainloopSm100TmaUmmaWarpSpecializedImplicitGemmILS5_1ELi72ELi2ELi1ELi2EN4cute5tupleIJNSA_1CILi2EEENSC_ILi1EEESE_EEEEENSB_IJNSC_ILi128EEENSC_ILi64EEENSB_IJNSC_ILi32EEEEEEEEENS_12float_e4m3_tESM_NSA_8TiledMMAINSA_8MMA_AtomIJNSA_10MMA_TraitsINSA_25SM100_MMA_F8F6F4_2x1SM_SSEJSM_SM_fSH_SI_NSA_17integral_constantINSA_4UMMA5MajorELST_0EEENSR_IST_LST_1EEENSR_INSS_7ScaleInELSW_0EEESX_EEEEEENSA_6LayoutINSB_IJSE_SE_SE_EEENSB_IJNSC_ILi0EEES12_S12_EEEEENSB_IJNSA_10UnderscoreES15_S15_EEEEENS7_6detail27Sm100ImplicitGemmTileTraitsINSA_25SM100_TMA_2SM_LOAD_IM2COLENSA_14ComposedLayoutINSA_7SwizzleILi1ELi4ELi3EEENSA_18smem_ptr_flag_bitsILi8EEENS10_INSB_IJNSC_ILi8EEESJ_EEENSB_IJSJ_SE_EEEEEEEvEENS19_INSA_18SM100_TMA_2SM_LOADENS1B_IS1D_S1F_NS10_INSB_IJSJ_S1G_EEENSB_IJSE_SJ_EEEEEEEvEEEENS_8epilogue10collective18CollectiveEpilogueINS1T_23Sm100TmaWarpSpecializedILi1ELi1ELi32ELb0ELb0EEEJNSB_IJSI_SI_SK_EEENSB_IJNS10_ISI_SE_EES1Z_EEESM_NSB_IJNSB_IJlllEEESE_S12_EEESM_S22_NS1T_6fusion15FusionCallbacksIS1X_NS23_17LinearCombinationISM_fSM_fLNS_15FloatRoundStyleE2EEES1Y_S20_JEEENSA_5SM1004TMEM4LOAD26SM100_TMEM_LOAD_32dp32b32xENSA_20SM90_TMA_LOAD_IM2COLENS1B_INS1C_ILi2ELi4ELi3EEES1F_NS10_INSB_IJS1G_SI_EEENSB_IJSI_SE_EEEEEEENSA_39AutoVectorizingCopyWithAssumedAlignmentILi128EEENSA_21SM90_TMA_STORE_IM2COLES2I_S2K_S2K_EEEvvEEEEvNT_6ParamsE,(.L_x_344 - _ZN7cutlass13device_kernelINS_4conv6kernel13ConvUniversalINS1_16ConvProblemShapeILNS1_8OperatorE1ELi2EEENS1_10collective14CollectiveConvINS1_47MainloopSm100TmaUmmaWarpSpecializedImplicitGemmILS5_1ELi72ELi2ELi1ELi2EN4cute5tupleIJNSA_1CILi2EEENSC_ILi1EEESE_EEEEENSB_IJNSC_ILi128EEENSC_ILi64EEENSB_IJNSC_ILi32EEEEEEEEENS_12float_e4m3_tESM_NSA_8TiledMMAINSA_8MMA_AtomIJNSA_10MMA_TraitsINSA_25SM100_MMA_F8F6F4_2x1SM_SSEJSM_SM_fSH_SI_NSA_17integral_constantINSA_4UMMA5MajorELST_0EEENSR_IST_LST_1EEENSR_INSS_7ScaleInELSW_0EEESX_EEEEEENSA_6LayoutINSB_IJSE_SE_SE_EEENSB_IJNSC_ILi0EEES12_S12_EEEEENSB_IJNSA_10UnderscoreES15_S15_EEEEENS7_6detail27Sm100ImplicitGemmTileTraitsINSA_25SM100_TMA_2SM_LOAD_IM2COLENSA_14ComposedLayoutINSA_7SwizzleILi1ELi4ELi3EEENSA_18smem_ptr_flag_bitsILi8EEENS10_INSB_IJNSC_ILi8EEESJ_EEENSB_IJSJ_SE_EEEEEEEvEENS19_INSA_18SM100_TMA_2SM_LOADENS1B_IS1D_S1F_NS10_INSB_IJSJ_S1G_EEENSB_IJSE_SJ_EEEEEEEvEEEENS_8epilogue10collective18CollectiveEpilogueINS1T_23Sm100TmaWarpSpecializedILi1ELi1ELi32ELb0ELb0EEEJNSB_IJSI_SI_SK_EEENSB_IJNS10_ISI_SE_EES1Z_EEESM_NSB_IJNSB_IJlllEEESE_S12_EEESM_S22_NS1T_6fusion15FusionCallbacksIS1X_NS23_17LinearCombinationISM_fSM_fLNS_15FloatRoundStyleE2EEES1Y_S20_JEEENSA_5SM1004TMEM4LOAD26SM100_TMEM_LOAD_32dp32b32xENSA_20SM90_TMA_LOAD_IM2COLENS1B_INS1C_ILi2ELi4ELi3EEES1F_NS10_INSB_IJS1G_SI_EEENSB_IJSI_SE_EEEEEEENSA_39AutoVectorizingCopyWithAssumedAlignmentILi128EEENSA_21SM90_TMA_STORE_IM2COLES2I_S2K_S2K_EEEvvEEEEvNT_6ParamsE)
        .other          _ZN7cutlass13device_kernelINS_4conv6kernel13ConvUniversalINS1_16ConvProblemShapeILNS1_8OperatorE1ELi2EEENS1_10collective14CollectiveConvINS1_47MainloopSm100TmaUmmaWarpSpecializedImplicitGemmILS5_1ELi72ELi2ELi1ELi2EN4cute5tupleIJNSA_1CILi2EEENSC_ILi1EEESE_EEEEENSB_IJNSC_ILi128EEENSC_ILi64EEENSB_IJNSC_ILi32EEEEEEEEENS_12float_e4m3_tESM_NSA_8TiledMMAINSA_8MMA_AtomIJNSA_10MMA_TraitsINSA_25SM100_MMA_F8F6F4_2x1SM_SSEJSM_SM_fSH_SI_NSA_17integral_constantINSA_4UMMA5MajorELST_0EEENSR_IST_LST_1EEENSR_INSS_7ScaleInELSW_0EEESX_EEEEEENSA_6LayoutINSB_IJSE_SE_SE_EEENSB_IJNSC_ILi0EEES12_S12_EEEEENSB_IJNSA_10UnderscoreES15_S15_EEEEENS7_6detail27Sm100ImplicitGemmTileTraitsINSA_25SM100_TMA_2SM_LOAD_IM2COLENSA_14ComposedLayoutINSA_7SwizzleILi1ELi4ELi3EEENSA_18smem_ptr_flag_bitsILi8EEENS10_INSB_IJNSC_ILi8EEESJ_EEENSB_IJSJ_SE_EEEEEEEvEENS19_INSA_18SM100_TMA_2SM_LOADENS1B_IS1D_S1F_NS10_INSB_IJSJ_S1G_EEENSB_IJSE_SJ_EEEEEEEvEEEENS_8epilogue10collective18CollectiveEpilogueINS1T_23Sm100TmaWarpSpecializedILi1ELi1ELi32ELb0ELb0EEEJNSB_IJSI_SI_SK_EEENSB_IJNS10_ISI_SE_EES1Z_EEESM_NSB_IJNSB_IJlllEEESE_S12_EEESM_S22_NS1T_6fusion15FusionCallbacksIS1X_NS23_17LinearCombinationISM_fSM_fLNS_15FloatRoundStyleE2EEES1Y_S20_JEEENSA_5SM1004TMEM4LOAD26SM100_TMEM_LOAD_32dp32b32xENSA_20SM90_TMA_LOAD_IM2COLENS1B_INS1C_ILi2ELi4ELi3EEES1F_NS10_INSB_IJS1G_SI_EEENSB_IJSI_SE_EEEEEEENSA_39AutoVectorizingCopyWithAssumedAlignmentILi128EEENSA_21SM90_TMA_STORE_IM2COLES2I_S2K_S2K_EEEvvEEEEvNT_6ParamsE,@"STO_CUDA_ENTRY STV_DEFAULT"
_ZN7cutlass13device_kernelINS_4conv6kernel13ConvUniversalINS1_16ConvProblemShapeILNS1_8OperatorE1ELi2EEENS1_10collective14CollectiveConvINS1_47MainloopSm100TmaUmmaWarpSpecializedImplicitGemmILS5_1ELi72ELi2ELi1ELi2EN4cute5tupleIJNSA_1CILi2EEENSC_ILi1EEESE_EEEEENSB_IJNSC_ILi128EEENSC_ILi64EEENSB_IJNSC_ILi32EEEEEEEEENS_12float_e4m3_tESM_NSA_8TiledMMAINSA_8MMA_AtomIJNSA_10MMA_TraitsINSA_25SM100_MMA_F8F6F4_2x1SM_SSEJSM_SM_fSH_SI_NSA_17integral_constantINSA_4UMMA5MajorELST_0EEENSR_IST_LST_1EEENSR_INSS_7ScaleInELSW_0EEESX_EEEEEENSA_6LayoutINSB_IJSE_SE_SE_EEENSB_IJNSC_ILi0EEES12_S12_EEEEENSB_IJNSA_10UnderscoreES15_S15_EEEEENS7_6detail27Sm100ImplicitGemmTileTraitsINSA_25SM100_TMA_2SM_LOAD_IM2COLENSA_14ComposedLayoutINSA_7SwizzleILi1ELi4ELi3EEENSA_18smem_ptr_flag_bitsILi8EEENS10_INSB_IJNSC_ILi8EEESJ_EEENSB_IJSJ_SE_EEEEEEEvEENS19_INSA_18SM100_TMA_2SM_LOADENS1B_IS1D_S1F_NS10_INSB_IJSJ_S1G_EEENSB_IJSE_SJ_EEEEEEEvEEEENS_8epilogue10collective18CollectiveEpilogueINS1T_23Sm100TmaWarpSpecializedILi1ELi1ELi32ELb0ELb0EEEJNSB_IJSI_SI_SK_EEENSB_IJNS10_ISI_SE_EES1Z_EEESM_NSB_IJNSB_IJlllEEESE_S12_EEESM_S22_NS1T_6fusion15FusionCallbacksIS1X_NS23_17LinearCombinationISM_fSM_fLNS_15FloatRoundStyleE2EEES1Y_S20_JEEENSA_5SM1004TMEM4LOAD26SM100_TMEM_LOAD_32dp32b32xENSA_20SM90_TMA_LOAD_IM2COLENS1B_INS1C_ILi2ELi4ELi3EEES1F_NS10_INSB_IJS1G_SI_EEENSB_IJSI_SE_EEEEEEENSA_39AutoVectorizingCopyWithAssumedAlignmentILi128EEENSA_21SM90_TMA_STORE_IM2COLES2I_S2K_S2K_EEEvvEEEEvNT_6ParamsE:
[----:B------:R-:W1:Y:S01]  /*0000*/  LDC R1, c[0x0][0x37c] ;  /* 0x0000df00ff017b82 */ /* 0x000e620000000800 */
[----:B------:R-:W2:Y:S01]  /*0010*/  S2R R69, SR_TID.X ;  /* 0x0000000000457919 */ /* 0x000ea20000002100 */
[----:B------:R-:W3:Y:S06]  /*0020*/  LDCU.64 UR8, c[0x0][0x890] ;  /* 0x00011200ff0877ac */ /* 0x000eec0008000a00 */
[----:B------:R-:W4:Y:S01]  /*0030*/  S2UR UR4, SR_CgaCtaId ;  /* 0x00000000000479c3 */ /* 0x000f220000008800 */
[----:B-1----:R-:W-:Y:S01]  /*0040*/  VIADD R1, R1, 0xfffffff8 ;  /* 0xfffffff801017836 */ /* 0x002fe20000000000 */
[----:B------:R-:W-:-:S02]  /*0050*/  PRMT R79, RZ, 0x7610, R79 ;  /* 0x00007610ff4f7816 */ /* 0x000fc4000000004f */
[----:B------:R-:W-:Y:S02]  /*0060*/  ELECT P1, URZ, PT ;  /* 0x0000000000ff782f */ /* 0x000fe40003820000 */
[----:B------:R-:W-:Y:S01]  /*0070*/  R2UR UR43, R1 ;  /* 0x00000000012b72ca */ /* 0x000fe200000e0000 */
[----:B---3--:R-:W-:-:S04]  /*0080*/  UISETP.NE.U32.AND UP0, UPT, UR8, URZ, UPT ;  /* 0x000000ff0800728c */ /* 0x008fc8000bf05070 */
[----:B------:R-:W-:Y:S02]  /*0090*/  UISETP.NE.AND.EX UP0, UPT, UR9, URZ, UPT, UP0 ;  /* 0x000000ff0900728c */ /* 0x000fe4000bf05300 */
[----:B----4-:R-:W-:Y:S02]  /*00a0*/  ULOP3.LUT UR26, UR4, 0x1, URZ, 0xc0, !UPT ;  /* 0x00000001041a7892 */ /* 0x010fe4000f8ec0ff */
[----:B------:R-:W-:Y:S01]  /*00b0*/  ULOP3.LUT UR25, UR4, 0x1, URZ, 0x3c, !UPT ;  /* 0x0000000104197892 */ /* 0x000fe2000f8e3cff */
[----:B--2---:R-:W-:-:S05]  /*00c0*/  SHF.R.U32.HI R80, RZ, 0x5, R69 ;  /* 0x00000005ff507819 */ /* 0x004fca0000011645 */
[----:B------:R-:W1:Y:S02]  /*00d0*/  SHFL.IDX PT, R0, R80, RZ, 0x1f ;  /* 0x00001fff50007589 */ /* 0x000e6400000e0000 */
[----:B-1----:R-:W-:Y:S01]  /*00e0*/  R2UR UR18, R0 ;  /* 0x00000000001272ca */ /* 0x002fe200000e0000 */
[----:B------:R-:W-:-:S14]  /*00f0*/  BRA.U UP0, `(.L_x_0) ;  /* 0x0000000100307547 */ /* 0x000fdc000b800000 */
[----:B------:R-:W1:Y:S02]  /*0100*/  LDCU.64 UR4, c[0x0][0x888] ;  /* 0x00011100ff0477ac */ /* 0x000e640008000a00 */
[----:B-1----:R-:W-:-:S04]  /*0110*/  UISETP.NE.U32.AND UP0, UPT, UR4, URZ, UPT ;  /* 0x000000ff0400728c */ /* 0x002fc8000bf05070 */
[----:B------:R-:W-:-:S09]  /*0120*/  UISETP.NE.AND.EX UP0, UPT, UR5, URZ, UPT, UP0 ;  /* 0x000000ff0500728c */ /* 0x000fd2000bf05300 */
[----:B------:R-:W-:Y:S05]  /*0130*/  BRA.U !UP0, `(.L_x_1) ;  /* 0x0000000108147547 */ /* 0x000fea000b800000 */
[----:B------:R-:W1:Y:S01]  /*0140*/  LDC.64 R2, c[0x0][0x888] ;  /* 0x00022200ff027b82 */ /* 0x000e620000000a00 */
[----:B------:R-:W1:Y:S02]  /*0150*/  LDCU.64 UR4, c[0x0][0x358] ;  /* 0x00006b00ff0477ac */ /* 0x000e640008000a00 */
[----:B-1----:R1:W5:Y:S01]  /*0160*/  LDG.E R39, desc[UR4][R2.64] ;  /* 0x0000000402277981 */ /* 0x002362000c1e1900 */
[----:B------:R-:W-:Y:S01]  /*0170*/  HFMA2 R79, -RZ, RZ, 0, 5.9604644775390625e-08 ;  /* 0x00000001ff4f7431 */ /* 0x000fe200000001ff */
[----:B------:R-:W-:Y:S05]  /*0180*/  BRA `(.L_x_0) ;  /* 0x00000000000c7947 */ /* 0x000fea0003800000 */
.L_x_1:
[----:B------:R-:W1:Y:S01]  /*0190*/  LDCU UR4, c[0x0][0x880] ;  /* 0x00011000ff0477ac */ /* 0x000e620008000800 */
[----:B------:R-:W-:Y:S01]  /*01a0*/  HFMA2 R79, -RZ, RZ, 0, 5.9604644775390625e-08 ;  /* 0x00000001ff4f7431 */ /* 0x000fe200000001ff */
[----:B-1----:R-:W-:-:S07]  /*01b0*/  MOV R39, UR4 ;  /* 0x0000000400277c02 */ /* 0x002fce0008000f00 */
.L_x_0:
[----:B------:R-:W2:Y:S02]  /*01c0*/  LDCU.64 UR4, c[0x0][0x8b0] ;  /* 0x00011600ff0477ac */ /* 0x000ea40008000a00 */
[----:B--2---:R-:W-:-:S04]  /*01d0*/  UISETP.NE.U32.AND UP0, UPT, UR4, URZ, UPT ;  /* 0x000000ff0400728c */ /* 0x004fc8000bf05070 */
[----:B------:R-:W-:-:S09]  /*01e0*/  UISETP.NE.AND.EX UP0, UPT, UR5, URZ, UPT, UP0 ;  /* 0x000000ff0500728c */ /* 0x000fd2000bf05300 */
[----:B------:R-:W-:Y:S05]  /*01f0*/  BRA.U UP0, `(.L_x_2) ;  /* 0x0000000100287547 */ /* 0x000fea000b800000 */
[----:B------:R-:W2:Y:S02]  /*0200*/  LDCU.64 UR4, c[0x0][0x8a8] ;  /* 0x00011500ff0477ac */ /* 0x000ea40008000a00 */
[----:B--2---:R-:W-:-:S04]  /*0210*/  UISETP.NE.U32.AND UP0, UPT, UR4, URZ, UPT ;  /* 0x000000ff0400728c */ /* 0x004fc8000bf05070 */
[----:B------:R-:W-:-:S09]  /*0220*/  UISETP.NE.AND.EX UP0, UPT, UR5, URZ, UPT, UP0 ;  /* 0x000000ff0500728c */ /* 0x000fd2000bf05300 */
[----:B------:R-:W-:Y:S05]  /*0230*/  BRA.U !UP0, `(.L_x_3) ;  /* 0x0000000108107547 */ /* 0x000fea000b800000 */
[----:B-1----:R-:W1:Y:S01]  /*0240*/  LDC.64 R2, c[0x0][0x8a8] ;  /* 0x00022a00ff027b82 */ /* 0x002e620000000a00 */
[----:B------:R-:W1:Y:S02]  /*0250*/  LDCU.64 UR4, c[0x0][0x358] ;  /* 0x00006b00ff0477ac */ /* 0x000e640008000a00 */
[----:B-1----:R2:W5:Y:S01]  /*0260*/  LDG.E R38, desc[UR4][R2.64] ;  /* 0x0000000402267981 */ /* 0x002562000c1e1900 */
[----:B------:R-:W-:Y:S05]  /*0270*/  BRA `(.L_x_2) ;  /* 0x0000000000087947 */ /* 0x000fea0003800000 */
.L_x_3:
[----:B------:R-:W2:Y:S02]  /*0280*/  LDCU UR4, c[0x0][0x8a0] ;  /* 0x00011400ff0477ac */ /* 0x000ea40008000800 */
[----:B--2---:R-:W-:Y:S02]  /*0290*/  MOV R38, UR4 ;  /* 0x0000000400267c02 */ /* 0x004fe40008000f00 */
.L_x_2:
[----:B------:R-:W-:Y:S01]  /*02a0*/  IMAD.U32 R0, RZ, RZ, UR18 ;  /* 0x00000012ff007e24 */ /* 0x000fe2000f8e00ff */
[----:B------:R-:W-:Y:S04]  /*02b0*/  BSSY.RECONVERGENT B0, `(.L_x_4) ;  /* 0x000000c000007945 */ /* 0x000fe80003800200 */
[C---:B------:R-:W-:Y:S02]  /*02c0*/  ISETP.NE.OR P2, PT, R0.reuse, 0x1, !P1 ;  /* 0x000000010000780c */ /* 0x040fe40004f45670 */
[----:B------:R-:W-:-:S11]  /*02d0*/  ISETP.NE.OR P0, PT, R0, 0x3, !P1 ;  /* 0x000000030000780c */ /* 0x000fd60004f05670 */
[----:B------:R-:W-:Y:S05]  /*02e0*/  @P2 BRA `(.L_x_5) ;  /* 0x0000000000202947 */ /* 0x000fea0003800000 */
[----:B------:R-:W3:Y:S02]  /*02f0*/  LDCU.64 UR4, c[0x0][0x348] ;  /* 0x00006900ff0477ac */ /* 0x000ee40008000a00 */
[----:B---3--:R-:W-:Y:S02]  /*0300*/  UIADD3 UR6, UP1, UPT, UR4, 0x80, URZ ;  /* 0x0000008004067890 */ /* 0x008fe4000ff3e0ff */
[----:B------:R-:W-:Y:S02]  /*0310*/  UIADD3 UR4, UP0, UPT, UR4, 0x180, URZ ;  /* 0x0000018004047890 */ /* 0x000fe4000ff1e0ff */
[----:B------:R-:W-:Y:S02]  /*0320*/  UIADD3.X UR7, UPT, UPT, URZ, UR5, URZ, UP1, !UPT ;  /* 0x00000005ff077290 */ /* 0x000fe40008ffe4ff */
[----:B------:R-:W-:-:S07]  /*0330*/  UIADD3.X UR5, UPT, UPT, URZ, UR5, URZ, UP0, !UPT ;  /* 0x00000005ff057290 */ /* 0x000fce00087fe4ff */
[----:B------:R3:W-:Y:S02]  /*0340*/  UTMACCTL.PF [UR6] ;  /* 0x00000000060079b9 */ /* 0x0007e40008040000 */
[----:B------:R3:W-:Y:S02]  /*0350*/  UTMACCTL.PF [UR4] ;  /* 0x00000000040079b9 */ /* 0x0007e40008040000 */
[----:B---3--:R-:W-:Y:S01]  /*0360*/  NOP ;  /* 0x0000000000007918 */ /* 0x008fe20000000000 */
.L_x_5:
[----:B------:R-:W-:Y:S05]  /*0370*/  BSYNC.RECONVERGENT B0 ;  /* 0x0000000000007941 */ /* 0x000fea0003800200 */
.L_x_4:
[----:B------:R-:W-:Y:S04]  /*0380*/  BSSY.RECONVERGENT B0, `(.L_x_6) ;  /* 0x000000a000007945 */ /* 0x000fe80003800200 */
        /* <DEDUP_REMOVED lines=9> */
.L_x_7:
[----:B------:R-:W-:Y:S05]  /*0420*/  BSYNC.RECONVERGENT B0 ;  /* 0x0000000000007941 */ /* 0x000fea0003800200 */
.L_x_6:
[----:B------:R-:W3:Y:S01]  /*0430*/  LDCU.64 UR4, c[0x0][0x888] ;  /* 0x00011100ff0477ac */ /* 0x000ee20008000a00 */
[----:B------:R-:W-:Y:S02]  /*0440*/  UISETP.EQ.U32.AND UP1, UPT, UR8, URZ, UPT ;  /* 0x000000ff0800728c */ /* 0x000fe4000bf22070 */
[----:B------:R-:W-:Y:S02]  /*0450*/  UPLOP3.LUT UP3, UPT, UPT, UPT, UPT, 0x80, 0x8 ;  /* 0x000000000008789c */ /* 0x000fe40003f6f070 */
[----:B---3--:R-:W-:-:S04]  /*0460*/  UISETP.NE.U32.AND UP0, UPT, UR4, URZ, UPT ;  /* 0x000000ff0400728c */ /* 0x008fc8000bf05070 */
[----:B------:R-:W-:-:S04]  /*0470*/  UISETP.NE.AND.EX UP2, UPT, UR5, URZ, UPT, UP0 ;  /* 0x000000ff0500728c */ /* 0x000fc8000bf45300 */
[----:B------:R-:W-:-:S04]  /*0480*/  UISETP.EQ.OR.EX UP4, UPT, UR9, URZ, !UP2, UP1 ;  /* 0x000000ff0900728c */ /* 0x000fc8000d782710 */
[----:B------:R-:W-:-:S06]  /*0490*/  UP2UR UR4, UPR, URZ, 0x10 ;  /* 0x00000010ff047883 */ /* 0x000fcc0008000000 */
[----:B------:R-:W-:Y:S01]  /*04a0*/  MOV R84, UR4 ;  /* 0x0000000400547c02 */ /* 0x000fe20008000f00 */
[----:B------:R-:W-:Y:S06]  /*04b0*/  BRA.U !UP4, `(.L_x_8) ;  /* 0x000000010c207547 */ /* 0x000fec000b800000 */
[----:B------:R-:W-:Y:S01]  /*04c0*/  UISETP.NE.U32.AND UP1, UPT, UR8, URZ, UPT ;  /* 0x000000ff0800728c */ /* 0x000fe2000bf25070 */
[----:B-----5:R-:W-:Y:S01]  /*04d0*/  FSETP.NEU.AND P0, PT, R39, RZ, PT ;  /* 0x000000ff2700720b */ /* 0x020fe20003f0d000 */
[----:B------:R-:W-:Y:S02]  /*04e0*/  USEL UR4, URZ, 0xffffffff, UP2 ;  /* 0xffffffffff047887 */ /* 0x000fe40009000000 */
[----:B------:R-:W-:-:S10]  /*04f0*/  UISETP.NE.AND.EX UP1, UPT, UR9, URZ, UPT, UP1 ;  /* 0x000000ff0900728c */ /* 0x000fd4000bf25310 */
[----:B------:R-:W-:Y:S01]  /*0500*/  VOTEU.ANY UP0, P0 ;  /* 0x0000000000ff7886 */ /* 0x000fe20000000100 */
[----:B------:R-:W-:-:S04]  /*0510*/  @!UP1 USEL UR4, URZ, 0xffffffff, UP0 ;  /* 0xffffffffff049887 */ /* 0x000fc80008000000 */
[----:B------:R-:W-:-:S04]  /*0520*/  ULOP3.LUT UR4, UR4, 0x1, URZ, 0xc0, !UPT ;  /* 0x0000000104047892 */ /* 0x000fc8000f8ec0ff */
[----:B------:R-:W-:-:S11]  /*0530*/  UISETP.NE.U32.AND UP3, UPT, UR4, 0x1, UPT ;  /* 0x000000010400788c */ /* 0x000fd6000bf65070 */
.L_x_8:
[----:B------:R-:W3:Y:S01]  /*0540*/  SHFL.IDX PT, R0, R80, RZ, 0x1f ;  /* 0x00001fff50007589 */ /* 0x000ee200000e0000 */
[----:B------:R-:W-:Y:S02]  /*0550*/  UISETP.NE.AND UP5, UPT, UR18, 0x2, UPT ;  /* 0x000000021200788c */ /* 0x000fe4000bfa5270 */
[----:B------:R-:W-:Y:S02]  /*0560*/  UISETP.NE.AND UP0, UPT, UR18, 0x2, UPT ;  /* 0x000000021200788c */ /* 0x000fe4000bf05270 */
[----:B------:R-:W-:Y:S02]  /*0570*/  UISETP.NE.OR UP1, UPT, UR26, URZ, UP5 ;  /* 0x000000ff1a00728c */ /* 0x000fe4000af25670 */
[----:B------:R-:W-:-:S04]  /*0580*/  USEL UR38, URZ, 0x1, UP0 ;  /* 0x00000001ff267887 */ /* 0x000fc80008000000 */
[----:B------:R-:W-:Y:S02]  /*0590*/  PLOP3.LUT P3, PT, P1, PT, UP1, 0xae, 0xea ;  /* 0x0000000000ea781c */ /* 0x000fe40000f6f51e */
[----:B---3--:R-:W-:-:S13]  /*05a0*/  ISETP.NE.AND P0, PT, R0, RZ, PT ;  /* 0x000000ff0000720c */ /* 0x008fda0003f05270 */
[----:B------:R-:W-:Y:S05]  /*05b0*/  @P0 BRA `(.L_x_9) ;  /* 0x0000000800740947 */ /* 0x000fea0003800000 */
[----:B------:R-:W-:Y:S01]  /*05c0*/  ELECT P0, URZ, PT ;  /* 0x0000000000ff782f */ /* 0x000fe20003800000 */
[----:B------:R-:W-:-:S12]  /*05d0*/  BSSY.RECONVERGENT B0, `(.L_x_9) ;  /* 0x000009b000007945 */ /* 0x000fd80003800200 */
[----:B------:R-:W-:Y:S05]  /*05e0*/  @!P0 BRA `(.L_x_10) ;  /* 0x0000000800648947 */ /* 0x000fea0003800000 */
[----:B------:R-:W3:Y:S01]  /*05f0*/  S2UR UR5, SR_CgaCtaId ;  /* 0x00000000000579c3 */ /* 0x000ee20000008800 */
[----:B------:R-:W-:Y:S01]  /*0600*/  UMOV UR4, 0x400 ;  /* 0x0000040000047882 */ /* 0x000fe20000000000 */
[----:B------:R-:W-:Y:S02]  /*0610*/  UMOV UR6, 0x1 ;  /* 0x0000000100067882 */ /* 0x000fe40000000000 */
[----:B------:R-:W-:-:S04]  /*0620*/  UIADD3 UR6, UPT, UPT, -UR6, 0x100000, URZ ;  /* 0x0010000006067890 */ /* 0x000fc8000fffe1ff */
[----:B------:R-:W-:Y:S02]  /*0630*/  USHF.L.U32 UR7, UR6, 0xb, URZ ;  /* 0x0000000b06077899 */ /* 0x000fe400080006ff */
[----:B------:R-:W-:Y:S02]  /*0640*/  USHF.L.U32 UR6, UR6, 0x1, URZ ;  /* 0x0000000106067899 */ /* 0x000fe400080006ff */
[----:B---3--:R-:W-:Y:S01]  /*0650*/  ULEA UR4, UR5, UR4, 0x18 ;  /* 0x0000000405047291 */ /* 0x008fe2000f8ec0ff */
[----:B------:R-:W3:Y:S11]  /*0660*/  FENCE.VIEW.ASYNC.S ;  /* 0x00000000000073c6 */ /* 0x000ef60000000000 */
[----:B---3--:R3:W4:Y:S01]  /*0670*/  SYNCS.EXCH.64 URZ, [UR4], UR6 ;  /* 0x0000000604ff75b2 */ /* 0x0087220008000100 */
[----:B------:R3:W1:Y:S01]  /*0680*/  SYNCS.EXCH.64 URZ, [UR4+0x240], UR6 ;  /* 0x0002400604ff75b2 */ /* 0x0006620008000100 */
        /* <DEDUP_REMOVED lines=141> */
[----:B------:R3:W1:Y:S02]  /*0f60*/  SYNCS.EXCH.64 URZ, [UR4+0x478], UR6 ;  /* 0x0004780604ff75b2 */ /* 0x0006640008000100 */
[----:B---34-:R-:W-:Y:S01]  /*0f70*/  NOP ;  /* 0x0000000000007918 */ /* 0x018fe20000000000 */
.L_x_10:
[----:B------:R-:W-:Y:S05]  /*0f80*/  BSYNC.RECONVERGENT B0 ;  /* 0x0000000000007941 */ /* 0x000fea0003800200 */
.L_x_9:
[----:B------:R-:W3:Y:S01]  /*0f90*/  SHFL.IDX PT, R0, R80, RZ, 0x1f ;  /* 0x00001fff50007589 */ /* 0x000ee200000e0000 */
[----:B------:R-:W-:Y:S01]  /*0fa0*/  NOP ;  /* 0x0000000000007918 */ /* 0x000fe20000000000 */
[----:B---3--:R-:W-:-:S13]  /*0fb0*/  ISETP.NE.AND P0, PT, R0, 0x1, PT ;  /* 0x000000010000780c */ /* 0x008fda0003f05270 */
[----:B------:R-:W-:Y:S05]  /*0fc0*/  @P0 BRA `(.L_x_11) ;  /* 0x0000000000400947 */ /* 0x000fea0003800000 */
[----:B------:R-:W3:Y:S01]  /*0fd0*/  S2UR UR5, SR_CgaCtaId ;  /* 0x00000000000579c3 */ /* 0x000ee20000008800 */
[----:B------:R-:W-:Y:S01]  /*0fe0*/  UMOV UR4, 0x400 ;  /* 0x0000040000047882 */ /* 0x000fe20000000000 */
[----:B------:R-:W-:Y:S01]  /*0ff0*/  UMOV UR8, 0x20 ;  /* 0x0000002000087882 */ /* 0x000fe20000000000 */
[----:B------:R-:W-:Y:S01]  /*1000*/  UMOV UR6, 0x80 ;  /* 0x0000008000067882 */ /* 0x000fe20000000000 */
[----:B------:R-:W-:-:S04]  /*1010*/  UIADD3 UR8, UPT, UPT, -UR8, 0x100000, URZ ;  /* 0x0010000008087890 */ /* 0x000fc8000fffe1ff */
[----:B------:R-:W-:Y:S02]  /*1020*/  USHF.L.U32 UR9, UR8, 0xb, URZ ;  /* 0x0000000b08097899 */ /* 0x000fe400080006ff */
[----:B------:R-:W-:Y:S02]  /*1030*/  USHF.L.U32 UR8, UR8, 0x1, URZ ;  /* 0x0000000108087899 */ /* 0x000fe400080006ff */
[----:B------:R-:W-:-:S04]  /*1040*/  UIADD3 UR6, UPT, UPT, -UR6, 0x100000, URZ ;  /* 0x0010000006067890 */ /* 0x000fc8000fffe1ff */
[----:B------:R-:W-:Y:S02]  /*1050*/  USHF.L.U32 UR7, UR6, 0xb, URZ ;  /* 0x0000000b06077899 */ /* 0x000fe400080006ff */
[----:B------:R-:W-:Y:S01]  /*1060*/  USHF.L.U32 UR6, UR6, 0x1, URZ ;  /* 0x0000000106067899 */ /* 0x000fe200080006ff */
[----:B------:R-:W-:Y:S01]  /*1070*/  ELECT P0, URZ, PT ;  /* 0x0000000000ff782f */ /* 0x000fe20003800000 */
[----:B---3--:R-:W-:Y:S01]  /*1080*/  ULEA UR4, UR5, UR4, 0x18 ;  /* 0x0000000405047291 */ /* 0x008fe2000f8ec0ff */
[----:B------:R-:W3:Y:S11]  /*1090*/  FENCE.VIEW.ASYNC.S ;  /* 0x00000000000073c6 */ /* 0x000ef60000000000 */
[----:B---3--:R3:W4:Y:S01]  /*10a0*/  SYNCS.EXCH.64 URZ, [UR4+0x480], UR8 ;  /* 0x0004800804ff75b2 */ /* 0x0087220008000100 */
[----:B------:R3:W1:Y:S01]  /*10b0*/  SYNCS.EXCH.64 URZ, [UR4+0x488], UR6 ;  /* 0x0004880604ff75b2 */ /* 0x0006620008000100 */
[----:B------:R-:W-:Y:S01]  /*10c0*/  NOP ;  /* 0x0000000000007918 */ /* 0x000fe20000000000 */
.L_x_11:
[----:B------:R-:W2:Y:S01]  /*10d0*/  SHFL.IDX PT, R0, R80, RZ, 0x1f ;  /* 0x00001fff50007589 */ /* 0x000ea200000e0000 */
[----:B------:R-:W-:Y:S01]  /*10e0*/  NOP ;  /* 0x0000000000007918 */ /* 0x000fe20000000000 */
[----:B--2---:R-:W-:-:S13]  /*10f0*/  ISETP.NE.AND P0, PT, R0, 0x3, PT ;  /* 0x000000030000780c */ /* 0x004fda0003f05270 */
[----:B------:R-:W-:Y:S05]  /*1100*/  @P0 BRA `(.L_x_12) ;  /* 0x0000000000300947 */ /* 0x000fea0003800000 */
[----:B------:R-:W2:Y:S01]  /*1110*/  S2UR UR5, SR_CgaCtaId ;  /* 0x00000000000579c3 */ /* 0x000ea20000008800 */
[----:B---3--:R-:W-:Y:S01]  /*1120*/  UMOV UR4, 0x400 ;  /* 0x0000040000047882 */ /* 0x008fe20000000000 */
[----:B------:R-:W-:Y:S01]  /*1130*/  UMOV UR6, 0x20 ;  /* 0x0000002000067882 */ /* 0x000fe20000000000 */
[----:B------:R-:W-:Y:S01]  /*1140*/  ELECT P0, URZ, PT ;  /* 0x0000000000ff782f */ /* 0x000fe20003800000 */
[----:B------:R-:W-:-:S04]  /*1150*/  UIADD3 UR6, UPT, UPT, -UR6, 0x100000, URZ ;  /* 0x0010000006067890 */ /* 0x000fc8000fffe1ff */
[----:B------:R-:W-:Y:S02]  /*1160*/  USHF.L.U32 UR7, UR6, 0xb, URZ ;  /* 0x0000000b06077899 */ /* 0x000fe400080006ff */
[----:B------:R-:W-:Y:S02]  /*1170*/  USHF.L.U32 UR6, UR6, 0x1, URZ ;  /* 0x0000000106067899 */ /* 0x000fe400080006ff */
[----:B--2---:R-:W-:Y:S01]  /*1180*/  ULEA UR4, UR5, UR4, 0x18 ;  /* 0x0000000405047291 */ /* 0x004fe2000f8ec0ff */
[----:B------:R-:W2:Y:S11]  /*1190*/  FENCE.VIEW.ASYNC.S ;  /* 0x00000000000073c6 */ /* 0x000eb60000000000 */
[----:B--2---:R2:W3:Y:S01]  /*11a0*/  SYNCS.EXCH.64 URZ, [UR4+0x490], UR6 ;  /* 0x0004900604ff75b2 */ /* 0x0044e20008000100 */
[----:B------:R2:W1:Y:S01]  /*11b0*/  SYNCS.EXCH.64 URZ, [UR4+0x498], UR6 ;  /* 0x0004980604ff75b2 */ /* 0x0004620008000100 */
[----:B------:R-:W-:Y:S01]  /*11c0*/  NOP ;  /* 0x0000000000007918 */ /* 0x000fe20000000000 */
.L_x_12:
[----:B------:R-:W4:Y:S01]  /*11d0*/  SHFL.IDX PT, R0, R80, RZ, 0x1f ;  /* 0x00001fff50007589 */ /* 0x000f2200000e0000 */
[----:B------:R-:W-:Y:S01]  /*11e0*/  NOP ;  /* 0x0000000000007918 */ /* 0x000fe20000000000 */
[----:B----4-:R-:W-:-:S13]  /*11f0*/  ISETP.NE.AND P0, PT, R0, 0x4, PT ;  /* 0x000000040000780c */ /* 0x010fda0003f05270 */
[----:B------:R-:W-:Y:S05]  /*1200*/  @P0 BRA `(.L_x_13) ;  /* 0x0000000000440947 */ /* 0x000fea0003800000 */
[----:B------:R-:W4:Y:S01]  /*1210*/  S2UR UR5, SR_CgaCtaId ;  /* 0x00000000000579c3 */ /* 0x000f220000008800 */
[----:B--23--:R-:W-:Y:S01]  /*1220*/  UMOV UR4, 0x1e0 ;  /* 0x000001e000047882 */ /* 0x00cfe20000000000 */
[----:B------:R-:W-:Y:S01]  /*1230*/  UMOV UR6, 0x400 ;  /* 0x0000040000067882 */ /* 0x000fe20000000000 */
[----:B------:R-:W-:Y:S01]  /*1240*/  USEL UR4, UR4, 0x1a0, UP3 ;  /* 0x000001a004047887 */ /* 0x000fe20009800000 */
[----:B------:R-:W-:Y:S01]  /*1250*/  UMOV UR8, 0x1 ;  /* 0x0000000100087882 */ /* 0x000fe20000000000 */
[----:B------:R-:W-:Y:S01]  /*1260*/  ELECT P0, URZ, PT ;  /* 0x0000000000ff782f */ /* 0x000fe20003800000 */
[----:B------:R-:W-:-:S04]  /*1270*/  UIADD3 UR8, UPT, UPT, -UR8, 0x100000, URZ ;  /* 0x0010000008087890 */ /* 0x000fc8000fffe1ff */
[----:B------:R-:W-:Y:S02]  /*1280*/  USHF.L.U32 UR9, UR8, 0xb, URZ ;  /* 0x0000000b08097899 */ /* 0x000fe400080006ff */
[----:B------:R-:W-:Y:S02]  /*1290*/  USHF.L.U32 UR8, UR8, 0x1, URZ ;  /* 0x0000000108087899 */ /* 0x000fe400080006ff */
[----:B----4-:R-:W-:Y:S02]  /*12a0*/  ULEA UR6, UR5, UR6, 0x18 ;  /* 0x0000000605067291 */ /* 0x010fe4000f8ec0ff */
[----:B------:R-:W-:-:S04]  /*12b0*/  UIADD3 UR4, UPT, UPT, -UR4, 0x100000, URZ ;  /* 0x0010000004047890 */ /* 0x000fc8000fffe1ff */
[----:B------:R-:W-:Y:S02]  /*12c0*/  USHF.L.U32 UR5, UR4, 0xb, URZ ;  /* 0x0000000b04057899 */ /* 0x000fe400080006ff */
[----:B------:R-:W-:Y:S01]  /*12d0*/  USHF.L.U32 UR4, UR4, 0x1, URZ ;  /* 0x0000000104047899 */ /* 0x000fe200080006ff */
[----:B------:R-:W2:Y:S03]  /*12e0*/  FENCE.VIEW.ASYNC.S ;  /* 0x00000000000073c6 */ /* 0x000ea60000000000 */
[----:B--2---:R4:W2:Y:S08]  /*12f0*/  SYNCS.EXCH.64 URZ, [UR6+0x4a0], UR8 ;  /* 0x0004a00806ff75b2 */ /* 0x0048b00008000100 */
[----:B------:R4:W3:Y:S02]  /*1300*/  SYNCS.EXCH.64 URZ, [UR6+0x4a8], UR4 ;  /* 0x0004a80406ff75b2 */ /* 0x0008e40008000100 */
[----:B----4-:R-:W-:Y:S01]  /*1310*/  NOP ;  /* 0x0000000000007918 */ /* 0x010fe20000000000 */
.L_x_13:
[----:B------:R-:W4:Y:S01]  /*1320*/  SHFL.IDX PT, R0, R80, RZ, 0x1f ;  /* 0x00001fff50007589 */ /* 0x000f2200000e0000 */
[----:B------:R-:W-:Y:S01]  /*1330*/  ISETP.NE.OR P1, PT, RZ, UR18, !P1 ;  /* 0x00000012ff007c0c */ /* 0x000fe2000cf25670 */
[----:B------:R-:W-:Y:S01]  /*1340*/  NOP ;  /* 0x0000000000007918 */ /* 0x000fe20000000000 */
[----:B----4-:R-:W-:-:S13]  /*1350*/  ISETP.NE.AND P0, PT, R0, 0x5, PT ;  /* 0x000000050000780c */ /* 0x010fda0003f05270 */
[----:B------:R-:W-:Y:S05]  /*1360*/  @P0 BRA `(.L_x_14) ;  /* 0x0000000000480947 */ /* 0x000fea0003800000 */
[----:B------:R-:W4:Y:S01]  /*1370*/  S2UR UR5, SR_CgaCtaId ;  /* 0x00000000000579c3 */ /* 0x000f220000008800 */
[----:B--23--:R-:W-:Y:S01]  /*1380*/  UMOV UR4, 0x400 ;  /* 0x0000040000047882 */ /* 0x00cfe20000000000 */
        /* <DEDUP_REMOVED lines=9> */
[----:B----4-:R-:W-:Y:S01]  /*1420*/  ULEA UR4, UR5, UR4, 0x18 ;  /* 0x0000000405047291 */ /* 0x010fe2000f8ec0ff */
[----:B------:R-:W2:Y:S11]  /*1430*/  FENCE.VIEW.ASYNC.S ;  /* 0x00000000000073c6 */ /* 0x000eb60000000000 */
[----:B--2---:R4:W2:Y:S01]  /*1440*/  SYNCS.EXCH.64 URZ, [UR4+0x4b0], UR6 ;  /* 0x0004b00604ff75b2 */ /* 0x0048a20008000100 */
[----:B------:R4:W3:Y:S01]  /*1450*/  SYNCS.EXCH.64 URZ, [UR4+0x4c0], UR8 ;  /* 0x0004c00804ff75b2 */ /* 0x0008e20008000100 */
[----:B------:R4:W1:Y:S01]  /*1460*/  SYNCS.EXCH.64 URZ, [UR4+0x4b8], UR6 ;  /* 0x0004b80604ff75b2 */ /* 0x0008620008000100 */
[----:B------:R4:W1:Y:S02]  /*1470*/  SYNCS.EXCH.64 URZ, [UR4+0x4c8], UR8 ;  /* 0x0004c80804ff75b2 */ /* 0x0008640008000100 */
[----:B----4-:R-:W-:Y:S01]  /*1480*/  NOP ;  /* 0x0000000000007918 */ /* 0x010fe20000000000 */
.L_x_14:
[----:B--23--:R-:W2:Y:S01]  /*1490*/  S2UR UR7, SR_CgaCtaId ;  /* 0x00000000000779c3 */ /* 0x00cea20000008800 */
[----:B------:R-:W-:Y:S01]  /*14a0*/  VOTEU.ALL UP0, P1 ;  /* 0x0000000000ff7886 */ /* 0x000fe20000800000 */
[----:B------:R-:W-:Y:S01]  /*14b0*/  UMOV UR4, 0x20 ;  /* 0x0000002000047882 */ /* 0x000fe20000000000 */
[----:B------:R-:W-:Y:S01]  /*14c0*/  NOP ;  /* 0x0000000000007918 */ /* 0x000fe20000000000 */
[----:B-1----:R-:W-:Y:S01]  /*14d0*/  LOP3.LUT R3, R69, 0x1f, RZ, 0xc0, !PT ;  /* 0x0000001f45037812 */ /* 0x002fe200078ec0ff */
[----:B------:R-:W-:Y:S01]  /*14e0*/  UISETP.NE.AND UP4, UPT, UR18, URZ, UPT ;  /* 0x000000ff1200728c */ /* 0x000fe2000bf85270 */
[----:B------:R-:W-:Y:S01]  /*14f0*/  @!UP0 UMOV UR6, 0x400 ;  /* 0x0000040000068882 */ /* 0x000fe20000000000 */
[----:B------:R-:W-:-:S04]  /*1500*/  @!UP0 UIADD3 UR4, UPT, UPT, -UR4, 0x100000, URZ ;  /* 0x0010000004048890 */ /* 0x000fc8000fffe1ff */
[----:B------:R-:W-:Y:S02]  /*1510*/  @!UP0 USHF.L.U32 UR5, UR4, 0xb, URZ ;  /* 0x0000000b04058899 */ /* 0x000fe400080006ff */
[----:B------:R-:W-:Y:S02]  /*1520*/  @!UP0 USHF.L.U32 UR4, UR4, 0x1, URZ ;  /* 0x0000000104048899 */ /* 0x000fe400080006ff */
[----:B--2---:R-:W-:Y:S01]  /*1530*/  @!UP0 ULEA UR6, UR7, UR6, 0x18 ;  /* 0x0000000607068291 */ /* 0x004fe2000f8ec0ff */
[----:B------:R-:W1:Y:S01]  /*1540*/  LDCU UR7, c[0x0][0x36c] ;  /* 0x00006d80ff0777ac */ /* 0x000e620008000800 */
[----:B------:R-:W-:Y:S01]  /*1550*/  VOTEU.ALL UP0, P1 ;  /* 0x0000000000ff7886 */ /* 0x000fe20000800000 */
[----:B------:R-:W2:Y:S09]  /*1560*/  FENCE.VIEW.ASYNC.S ;  /* 0x00000000000073c6 */ /* 0x000eb20000000000 */
[----:B--2---:R2:W3:Y:S01]  /*1570*/  @!UP0 SYNCS.EXCH.64 URZ, [UR6+0x4d0], UR4 ;  /* 0x0004d00406ff85b2 */ /* 0x0044e20008000100 */
[----:B-1----:R-:W-:-:S09]  /*1580*/  UISETP.EQ.U32.AND UP6, UPT, UR7, 0x1, UPT ;  /* 0x000000010700788c */ /* 0x002fd2000bfc2070 */
[----:B--2---:R-:W-:Y:S05]  /*1590*/  BRA.U !UP6, `(.L_x_15) ;  /* 0x000000010e087547 */ /* 0x004fea000b800000 */
[----:B---3--:R-:W-:Y:S01]  /*15a0*/  UCGABAR_ARV ;  /* 0x00000000000079c7 */ /* 0x008fe20008000000 */
[----:B------:R-:W-:Y:S05]  /*15b0*/  BRA `(.L_x_16) ;  /* 0x0000000000047947 */ /* 0x000fea0003800000 */
.L_x_15:
[----:B---3--:R-:W-:Y:S01]  /*15c0*/  NOP ;  /* 0x0000000000007918 */ /* 0x008fe20000000000 */
.L_x_16:
[----:B------:R-:W1:Y:S01]  /*15d0*/  S2UR UR20, SR_CTAID.X ;  /* 0x00000000001479c3 */ /* 0x000e620000002500 */
[----:B------:R-:W-:-:S05]  /*15e0*/  CS2R.32 R83, SR_CgaSize ;  /* 0x0000000000537805 */ /* 0x000fca0000008a00 */
[----:B------:R-:W-:-:S05]  /*15f0*/  IMAD R83, R83, -0xa0, RZ ;  /* 0xffffff6053537824 */ /* 0x000fca00078e02ff */
[----:B------:R-:W-:-:S14]  /*1600*/  R2UR UR5, R83 ;  /* 0x00000000530572ca */ /* 0x000fdc00000e0000 */
[----:B------:R-:W2:Y:S01]  /*1610*/  LDCU UR5, c[0x0][UR5+0x2b0] ;  /* 0x00005600050577ac */ /* 0x000ea20008000800 */
[----:B------:R-:W-:-:S05]  /*1620*/  CS2R.32 R83, SR_CgaSize ;  /* 0x0000000000537805 */ /* 0x000fca0000008a00 */
[----:B------:R-:W-:-:S05]  /*1630*/  IMAD R83, R83, -0xa0, RZ ;  /* 0xffffff6053537824 */ /* 0x000fca00078e02ff */
[----:B------:R-:W-:-:S14]  /*1640*/  R2UR UR4, R83 ;  /* 0x00000000530472ca */ /* 0x000fdc00000e0000 */
[----:B------:R-:W3:Y:S01]  /*1650*/  LDCU UR4, c[0x0][UR4+0x2b4] ;  /* 0x00005680040477ac */ /* 0x000ee20008000800 */
[----:B------:R-:W4:Y:S01]  /*1660*/  S2UR UR47, SR_CTAID.Y ;  /* 0x00000000002f79c3 */ /* 0x000f220000002600 */
[----:B------:R-:W-:-:S05]  /*1670*/  CS2R.32 R83, SR_CgaSize ;  /* 0x0000000000537805 */ /* 0x000fca0000008a00 */
[----:B------:R-:W-:-:S05]  /*1680*/  IMAD R83, R83, -0xa0, RZ ;  /* 0xffffff6053537824 */ /* 0x000fca00078e02ff */
[----:B------:R-:W-:-:S14]  /*1690*/  R2UR UR7, R83 ;  /* 0x00000000530772ca */ /* 0x000fdc00000e0000 */
[----:B------:R-:W3:Y:S01]  /*16a0*/  LDCU UR7, c[0x0][UR7+0x2a4] ;  /* 0x00005480070777ac */ /* 0x000ee20008000800 */
[----:B------:R-:W-:-:S05]  /*16b0*/  CS2R.32 R83, SR_CgaSize ;  /* 0x0000000000537805 */ /* 0x000fca0000008a00 */
[----:B------:R-:W-:-:S05]  /*16c0*/  IMAD R83, R83, -0xa0, RZ ;  /* 0xffffff6053537824 */ /* 0x000fca00078e02ff */
[----:B------:R-:W-:-:S14]  /*16d0*/  R2UR UR63, R83 ;  /* 0x00000000533f72ca */ /* 0x000fdc00000e0000 */
[----:B------:R-:W3:Y:S01]  /*16e0*/  LDCU UR63, c[0x0][UR63+0x2a0] ;  /* 0x000054003f3f77ac */ /* 0x000ee20008000800 */
[----:B------:R-:W3:Y:S01]  /*16f0*/  LDCU UR19, c[0x0][0xb24] ;  /* 0x00016480ff1377ac */ /* 0x000ee20008000800 */
[----:B------:R-:W3:Y:S01]  /*1700*/  LDCU UR39, c[0x0][0xb24] ;  /* 0x00016480ff2777ac */ /* 0x000ee20008000800 */
[----:B-1----:R-:W-:Y:S01]  /*1710*/  I2FP.F32.U32 R2, UR20 ;  /* 0x0000001400027c45 */ /* 0x002fe20008201000 */
[----:B------:R-:W1:Y:S04]  /*1720*/  LDCU UR23, c[0x0][0xb30] ;  /* 0x00016600ff1777ac */ /* 0x000e680008000800 */
[----:B--2---:R-:W-:Y:S01]  /*1730*/  FMUL R2, R2, UR5 ;  /* 0x0000000502027c20 */ /* 0x004fe20008400000 */
[----:B----4-:R-:W-:-:S05]  /*1740*/  I2FP.F32.U32 R0, UR47 ;  /* 0x0000002f00007c45 */ /* 0x010fca0008201000 */
[----:B------:R-:W2:Y:S01]  /*1750*/  F2I.U32.TRUNC.NTZ R2, R2 ;  /* 0x0000000200027305 */ /* 0x000ea2000020f000 */
[----:B---3--:R-:W-:-:S07]  /*1760*/  FMUL R0, R0, UR4 ;  /* 0x0000000400007c20 */ /* 0x008fce0008400000 */
[----:B------:R-:W3:Y:S01]  /*1770*/  F2I.U32.TRUNC.NTZ R0, R0 ;  /* 0x0000000000007305 */ /* 0x000ee2000020f000 */
[----:B--2---:R-:W-:Y:S02]  /*1780*/  R2UR UR4, R2 ;  /* 0x00000000020472ca */ /* 0x004fe400000e0000 */
[----:B------:R-:W-:Y:S02]  /*1790*/  PRMT R2, RZ, 0x7610, R2 ;  /* 0x00007610ff027816 */ /* 0x000fe40000000002 */
[----:B---3--:R-:W-:Y:S02]  /*17a0*/  R2UR UR6, R0 ;  /* 0x00000000000672ca */ /* 0x008fe400000e0000 */
[----:B------:R-:W-:-:S07]  /*17b0*/  PRMT R0, RZ, 0x7610, R0 ;  /* 0x00007610ff007816 */ /* 0x000fce0000000000 */
[----:B------:R-:W-:-:S04]  /*17c0*/  UIADD3 UR5, UPT, UPT, -UR4, URZ, URZ ;  /* 0x000000ff04057290 */ /* 0x000fc8000fffe1ff */
[----:B------:R-:W-:Y:S02]  /*17d0*/  UIMAD UR63, UR63, UR5, UR20 ;  /* 0x000000053f3f72a4 */ /* 0x000fe4000f8e0214 */
[----:B------:R-:W-:-:S04]  /*17e0*/  UIADD3 UR4, UPT, UPT, -UR6, URZ, URZ ;  /* 0x000000ff06047290 */ /* 0x000fc8000fffe1ff */
[----:B------:R-:W-:-:S06]  /*17f0*/  UIMAD UR4, UR7, UR4, UR47 ;  /* 0x00000004070472a4 */ /* 0x000fcc000f8e022f */
[----:B------:R-:W-:Y:S01]  /*1800*/  IMAD.U32 R83, RZ, RZ, UR4 ;  /* 0x00000004ff537e24 */ /* 0x000fe2000f8e00ff */
[----:B-1----:R-:W-:Y:S06]  /*1810*/  BRA.U UP4, `(.L_x_17) ;  /* 0x00000001042c7547 */ /* 0x002fec000b800000 */
[----:B------:R-:W-:Y:S01]  /*1820*/  R2UR UR4, R83 ;  /* 0x00000000530472ca */ /* 0x000fe200000e0000 */
[----:B------:R-:W-:-:S12]  /*1830*/  UMOV UR7, 0x3 ;  /* 0x0000000300077882 */ /* 0x000fd80000000000 */
[----:B------:R-:W-:Y:S02]  /*1840*/  UISETP.NE.AND UP0, UPT, UR4, URZ, UPT ;  /* 0x000000ff0400728c */ /* 0x000fe4000bf05270 */
[----:B------:R-:W-:Y:S02]  /*1850*/  ULOP3.LUT UR4, UR63, 0xfffffffe, URZ, 0xc0, !UPT ;  /* 0xfffffffe3f047892 */ /* 0x000fe4000f8ec0ff */
[----:B------:R-:W-:Y:S02]  /*1860*/  UISETP.LT.U32.OR UP0, UPT, UR63, 0x2, !UP0 ;  /* 0x000000023f00788c */ /* 0x000fe4000c701470 */
[----:B------:R-:W-:Y:S02]  /*1870*/  USHF.L.U32 UR4, UR7, UR4, URZ ;  /* 0x0000000407047299 */ /* 0x000fe400080006ff */
[----:B------:R-:W-:Y:S02]  /*1880*/  USEL UR6, URZ, 0x1, !UP0 ;  /* 0x00000001ff067887 */ /* 0x000fe4000c000000 */
[----:B------:R-:W-:-:S02]  /*1890*/  USEL UR5, URZ, 0x2, !UP0 ;  /* 0x00000002ff057887 */ /* 0x000fc4000c000000 */
[----:B------:R-:W-:Y:S02]  /*18a0*/  IMAD.U32 R0, RZ, RZ, UR4 ;  /* 0x00000004ff007e24 */ /* 0x000fe4000f8e00ff */
[----:B------:R-:W-:-:S06]  /*18b0*/  UIADD3 UR5, UPT, UPT, UR6, UR5, URZ ;  /* 0x0000000506057290 */ /* 0x000fcc000fffe0ff */
[----:B------:R-:W-:-:S07]  /*18c0*/  MOV R2, UR5 ;  /* 0x0000000500027c02 */ /* 0x000fce0008000f00 */
.L_x_17:
[----:B------:R-:W1:Y:S01]  /*18d0*/  S2UR UR46, SR_CTAID.Z ;  /* 0x00000000002e79c3 */ /* 0x000e620000002700 */
[----:B------:R-:W-:Y:S01]  /*18e0*/  UISETP.GE.AND UP0, UPT, UR19, 0x1, UPT ;  /* 0x000000011300788c */ /* 0x000fe2000bf06270 */
[----:B------:R-:W-:-:S08]  /*18f0*/  UMOV UR45, UR20 ;  /* 0x00000014002d7c82 */ /* 0x000fd00008000000 */
[----:B------:R-:W-:Y:S05]  /*1900*/  BRA.U !UP0, `(.L_x_18) ;  /* 0x0000000108d47547 */ /* 0x000fea000b800000 */
[----:B------:R-:W2:Y:S01]  /*1910*/  LDCU.128 UR12, c[0x0][0xb10] ;  /* 0x00016200ff0c77ac */ /* 0x000ea20008000c00 */
[----:B------:R-:W3:Y:S01]  /*1920*/  LDCU UR21, c[0x0][0xb0c] ;  /* 0x00016180ff1577ac */ /* 0x000ee20008000800 */
[----:B------:R-:W4:Y:S01]  /*1930*/  LDCU UR6, c[0x0][0x370] ;  /* 0x00006e00ff0677ac */ /* 0x000f220008000800 */
[----:B------:R-:W1:Y:S01]  /*1940*/  LDCU UR7, c[0x0][0x374] ;  /* 0x00006e80ff0777ac */ /* 0x000e620008000800 */
[----:B------:R-:W1:Y:S01]  /*1950*/  LDCU UR22, c[0x0][0xb20] ;  /* 0x00016400ff1677ac */ /* 0x000e620008000800 */
[----:B--2---:R-:W-:Y:S02]  /*1960*/  UIMAD.WIDE.U32 UR4, UR20, UR12, URZ ;  /* 0x0000000c140472a5 */ /* 0x004fe4000f8e00ff */
[----:B---3--:R-:W-:Y:S01]  /*1970*/  UISETP.NE.AND UP0, UPT, UR21, 0x1, UPT ;  /* 0x000000011500788c */ /* 0x008fe2000bf05270 */
[----:B------:R-:W2:Y:S01]  /*1980*/  LDCU.64 UR8, c[0x0][0xb28] ;  /* 0x00016500ff0877ac */ /* 0x000ea20008000a00 */
[----:B----4-:R-:W-:-:S03]  /*1990*/  UIMAD.WIDE.U32 UR10, UR6, UR12, URZ ;  /* 0x0000000c060a72a5 */ /* 0x010fc6000f8e00ff */
[----:B------:R-:W-:Y:S01]  /*19a0*/  UMOV UR4, UR5 ;  /* 0x0000000500047c82 */ /* 0x000fe20008000000 */
[----:B------:R-:W-:Y:S02]  /*19b0*/  UISETP.NE.AND UP1, UPT, UR19, 0x1, UPT ;  /* 0x000000011300788c */ /* 0x000fe4000bf25270 */
[----:B------:R-:W-:Y:S01]  /*19c0*/  USHF.R.U32.HI UR4, URZ, UR13, UR4 ;  /* 0x0000000dff047299 */ /* 0x000fe20008011604 */
[----:B------:R-:W-:Y:S01]  /*19d0*/  UMOV UR10, UR11 ;  /* 0x0000000b000a7c82 */ /* 0x000fe20008000000 */
[----:B------:R-:W-:Y:S02]  /*19e0*/  UIMAD.WIDE.U32 UR16, UR47, UR15, URZ ;  /* 0x0000000f2f1072a5 */ /* 0x000fe4000f8e00ff */
[----:B------:R-:W-:Y:S02]  /*19f0*/  USEL UR5, UR20, UR4, !UP0 ;  /* 0x0000000414057287 */ /* 0x000fe4000c000000 */
[----:B------:R-:W-:Y:S02]  /*1a00*/  @UP0 USHF.R.U32.HI UR6, URZ, UR13, UR10 ;  /* 0x0000000dff060299 */ /* 0x000fe4000801160a */
[----:B------:R-:W-:-:S02]  /*1a10*/  UISETP.NE.AND UP0, UPT, UR14, 0x1, UPT ;  /* 0x000000010e00788c */ /* 0x000fc4000bf05270 */
[----:B-1----:R-:W-:Y:S02]  /*1a20*/  UIMAD.WIDE.U32 UR10, UR7, UR15, URZ ;  /* 0x0000000f070a72a5 */ /* 0x002fe4000f8e00ff */
[----:B--2---:R-:W-:Y:S01]  /*1a30*/  UIMAD.WIDE.U32 UR12, UR6, UR8, URZ ;  /* 0x00000008060c72a5 */ /* 0x004fe2000f8e00ff */
[----:B------:R-:W-:Y:S01]  /*1a40*/  UMOV UR4, UR17 ;  /* 0x0000001100047c82 */ /* 0x000fe20008000000 */
[----:B------:R-:W-:-:S03]  /*1a50*/  UIADD3 UR45, UPT, UPT, -UR5, URZ, URZ ;  /* 0x000000ff052d7290 */ /* 0x000fc6000fffe1ff */
[----:B------:R-:W-:Y:S01]  /*1a60*/  UMOV UR10, UR11 ;  /* 0x0000000b000a7c82 */ /* 0x000fe20008000000 */
[----:B------:R-:W-:Y:S02]  /*1a70*/  USHF.R.U32.HI UR4, URZ, UR22, UR4 ;  /* 0x00000016ff047299 */ /* 0x000fe40008011604 */
[----:B------:R-:W-:Y:S01]  /*1a80*/  @UP0 USHF.R.U32.HI UR7, URZ, UR22, UR10 ;  /* 0x00000016ff070299 */ /* 0x000fe2000801160a */
[----:B------:R-:W-:Y:S01]  /*1a90*/  UMOV UR12, UR13 ;  /* 0x0000000d000c7c82 */ /* 0x000fe20008000000 */
[----:B------:R-:W-:Y:S02]  /*1aa0*/  USEL UR4, UR47, UR4, !UP0 ;  /* 0x000000042f047287 */ /* 0x000fe4000c000000 */
[----:B------:R-:W-:Y:S02]  /*1ab0*/  UIMAD.WIDE.U32 UR10, UR7, UR8, URZ ;  /* 0x00000008070a72a5 */ /* 0x000fe4000f8e00ff */
[----:B------:R-:W-:Y:S02]  /*1ac0*/  @UP1 USHF.R.U32.HI UR6, URZ, UR9, UR12 ;  /* 0x00000009ff061299 */ /* 0x000fe4000801160c */
[----:B------:R-:W-:-:S02]  /*1ad0*/  UIMAD.WIDE.U32 UR12, UR4, UR8, URZ ;  /* 0x00000008040c72a5 */ /* 0x000fc4000f8e00ff */
[----:B------:R-:W-:Y:S01]  /*1ae0*/  UIMAD UR45, UR21, UR45, UR20 ;  /* 0x0000002d152d72a4 */ /* 0x000fe2000f8e0214 */
[----:B------:R-:W-:Y:S02]  /*1af0*/  UMOV UR10, UR11 ;  /* 0x0000000b000a7c82 */ /* 0x000fe40008000000 */
[----:B------:R-:W-:Y:S02]  /*1b00*/  @UP1 USHF.R.U32.HI UR7, URZ, UR9, UR10 ;  /* 0x00000009ff071299 */ /* 0x000fe4000801160a */
[----:B------:R-:W-:Y:S02]  /*1b10*/  UIMAD UR10, UR6, UR19, URZ ;  /* 0x00000013060a72a4 */ /* 0x000fe4000f8e02ff */
[----:B------:R-:W-:-:S04]  /*1b20*/  UIMAD UR7, UR7, UR19, URZ ;  /* 0x00000013070772a4 */ /* 0x000fc8000f8e02ff */
[----:B------:R-:W-:-:S03]  /*1b30*/  UISETP.GE.AND UP0, UPT, UR4, UR7, UPT ;  /* 0x000000070400728c */ /* 0x000fc6000bf06270 */
[----:B------:R-:W-:Y:S01]  /*1b40*/  UMOV UR7, UR13 ;  /* 0x0000000d00077c82 */ /* 0x000fe20008000000 */
[----:B------:R-:W-:Y:S02]  /*1b50*/  UISETP.GE.OR UP0, UPT, UR5, UR10, UP0 ;  /* 0x0000000a0500728c */ /* 0x000fe40008706670 */
[----:B------:R-:W-:Y:S02]  /*1b60*/  UIMAD.WIDE.U32 UR10, UR5, UR8, URZ ;  /* 0x00000008050a72a5 */ /* 0x000fe4000f8e00ff */
[----:B------:R-:W-:Y:S02]  /*1b70*/  USHF.R.U32.HI UR7, URZ, UR9, UR7 ;  /* 0x00000009ff077299 */ /* 0x000fe40008011607 */
[----:B------:R-:W-:Y:S02]  /*1b80*/  UIADD3 UR10, UPT, UPT, -UR4, URZ, URZ ;  /* 0x000000ff040a7290 */ /* 0x000fe4000fffe1ff */
[----:B------:R-:W-:Y:S02]  /*1b90*/  USEL UR7, UR4, UR7, !UP1 ;  /* 0x0000000704077287 */ /* 0x000fe4000c800000 */
[----:B------:R-:W-:Y:S01]  /*1ba0*/  UIMAD UR10, UR14, UR10, UR47 ;  /* 0x0000000a0e0a72a4 */ /* 0x000fe2000f8e022f */
[----:B------:R-:W-:-:S02]  /*1bb0*/  @!UP0 UMOV UR8, UR11 ;  /* 0x0000000b00088c82 */ /* 0x000fc40008000000 */
[----:B------:R-:W-:Y:S02]  /*1bc0*/  @!UP0 USHF.R.U32.HI UR8, URZ, UR9, UR8 ;  /* 0x00000009ff088299 */ /* 0x000fe40008011608 */
[----:B------:R-:W-:Y:S02]  /*1bd0*/  UIADD3 UR9, UPT, UPT, -UR7, URZ, URZ ;  /* 0x000000ff07097290 */ /* 0x000fe4000fffe1ff */
[----:B------:R-:W-:Y:S02]  /*1be0*/  @!UP0 USEL UR8, UR5, UR8, !UP1 ;  /* 0x0000000805088287 */ /* 0x000fe4000c800000 */
[----:B------:R-:W-:Y:S02]  /*1bf0*/  UIMAD UR9, UR19, UR9, UR4 ;  /* 0x00000009130972a4 */ /* 0x000fe4000f8e0204 */
[----:B------:R-:W-:Y:S02]  /*1c00*/  @!UP0 UIADD3 UR7, UPT, UPT, UR7, -UR8, URZ ;  /* 0x8000000807078290 */ /* 0x000fe4000fffe0ff */
[----:B------:R-:W-:-:S02]  /*1c10*/  @!UP0 UIMAD UR6, UR9, UR6, UR8 ;  /* 0x00000006090682a4 */ /* 0x000fc4000f8e0208 */
[----:B------:R-:W-:-:S04]  /*1c20*/  @!UP0 UIMAD UR4, UR7, UR19, UR5 ;  /* 0x00000013070482a4 */ /* 0x000fc8000f8e0205 */
[----:B------:R-:W-:Y:S01]  /*1c30*/  UIMAD UR47, UR4, UR14, UR10 ;  /* 0x0000000e042f72a4 */ /* 0x000fe2000f8e020a */
[----:B------:R-:W-:Y:S02]  /*1c40*/  @!UP0 UMOV UR5, UR6 ;  /* 0x0000000600058c82 */ /* 0x000fe40008000000 */
[----:B------:R-:W-:-:S12]  /*1c50*/  UIMAD UR45, UR5, UR21, UR45 ;  /* 0x00000015052d72a4 */ /* 0x000fd8000f8e022d */
.L_x_18:
[----:B------:R-:W-:-:S09]  /*1c60*/  UISETP.NE.AND UP0, UPT, UR23, 0x1, UPT ;  /* 0x000000011700788c */ /* 0x000fd2000bf05270 */
[----:B------:R-:W-:Y:S05]  /*1c70*/  BRA.U UP0, `(.L_x_19) ;  /* 0x0000000100407547 */ /* 0x000fea000b800000 */
[----:B------:R-:W2:Y:S01]  /*1c80*/  LDCU.128 UR8, c[0x0][0xb10] ;  /* 0x00016200ff0877ac */ /* 0x000ea20008000c00 */
[----:B------:R-:W3:Y:S01]  /*1c90*/  LDCU UR12, c[0x0][0xb0c] ;  /* 0x00016180ff0c77ac */ /* 0x000ee20008000800 */
[----:B------:R-:W4:Y:S01]  /*1ca0*/  LDCU UR13, c[0x0][0xb20] ;  /* 0x00016400ff0d77ac */ /* 0x000f220008000800 */
[----:B--2---:R-:W-:Y:S02]  /*1cb0*/  UIMAD.WIDE.U32 UR4, UR45, UR8, URZ ;  /* 0x000000082d0472a5 */ /* 0x004fe4000f8e00ff */
[----:B------:R-:W-:Y:S02]  /*1cc0*/  UIMAD.WIDE.U32 UR6, UR47, UR11, URZ ;  /* 0x0000000b2f0672a5 */ /* 0x000fe4000f8e00ff */
[----:B---3--:R-:W-:Y:S02]  /*1cd0*/  UISETP.NE.AND UP0, UPT, UR12, 0x1, UPT ;  /* 0x000000010c00788c */ /* 0x008fe4000bf05270 */
[----:B------:R-:W-:-:S03]  /*1ce0*/  USHF.R.U32.HI UR5, URZ, UR9, UR5 ;  /* 0x00000009ff057299 */ /* 0x000fc60008011605 */
[----:B------:R-:W-:Y:S01]  /*1cf0*/  UMOV UR4, UR7 ;  /* 0x0000000700047c82 */ /* 0x000fe20008000000 */
[----:B------:R-:W-:Y:S02]  /*1d00*/  USEL UR5, UR45, UR5, !UP0 ;  /* 0x000000052d057287 */ /* 0x000fe4000c000000 */
[----:B------:R-:W-:Y:S02]  /*1d10*/  UISETP.NE.AND UP0, UPT, UR10, 0x1, UPT ;  /* 0x000000010a00788c */ /* 0x000fe4000bf05270 */
[----:B----4-:R-:W-:-:S04]  /*1d20*/  USHF.R.U32.HI UR4, URZ, UR13, UR4 ;  /* 0x0000000dff047299 */ /* 0x010fc80008011604 */
[----:B------:R-:W-:-:S04]  /*1d30*/  USEL UR4, UR47, UR4, !UP0 ;  /* 0x000000042f047287 */ /* 0x000fc8000c000000 */
[----:B------:R-:W-:Y:S02]  /*1d40*/  UIADD3 UR6, UPT, UPT, -UR4, UR5, URZ ;  /* 0x0000000504067290 */ /* 0x000fe4000fffe1ff */
[----:B------:R-:W-:Y:S02]  /*1d50*/  UIADD3 UR4, UPT, UPT, UR4, -UR5, URZ ;  /* 0x8000000504047290 */ /* 0x000fe4000fffe0ff */
[----:B------:R-:W-:Y:S02]  /*1d60*/  UIMAD UR47, UR6, UR10, UR47 ;  /* 0x0000000a062f72a4 */ /* 0x000fe4000f8e022f */
[----:B------:R-:W-:-:S12]  /*1d70*/  UIMAD UR45, UR4, UR12, UR45 ;  /* 0x0000000c042d72a4 */ /* 0x000fd8000f8e022d */
.L_x_19:
[----:B------:R-:W-:Y:S05]  /*1d80*/  BRA.U !UP6, `(.L_x_20) ;  /* 0x000000010e0c7547 */ /* 0x000fea000b800000 */
[----:B------:R-:W-:Y:S01]  /*1d90*/  UCGABAR_WAIT ;  /* 0x0000000000007dc7 */ /* 0x000fe20008000000 */
[----:B------:R-:W-:Y:S01]  /*1da0*/  CCTL.IVALL ;  /* 0x00000000ff00798f */ /* 0x000fe20002000000 */
[----:B------:R-:W-:Y:S05]  /*1db0*/  BRA `(.L_x_21) ;  /* 0x0000000000047947 */ /* 0x000fea0003800000 */
.L_x_20:
[----:B------:R-:W-:Y:S06]  /*1dc0*/  BAR.SYNC.DEFER_BLOCKING 0x0 ;  /* 0x0000000000007b1d */ /* 0x000fec0000010000 */
.L_x_21:
[----:B------:R-:W-:Y:S05]  /*1dd0*/  BRA.U UP5, `(.L_x_22) ;  /* 0x0000004105807547 */ /* 0x000fea000b800000 */
[----:B------:R-:W2:Y:S01]  /*1de0*/  LDCU UR5, c[0x0][0x388] ;  /* 0x00007100ff0577ac */ /* 0x000ea20008000800 */
[----:B------:R-:W-:Y:S01]  /*1df0*/  PLOP3.LUT P1, PT, PT, PT, UP3, 0x80, 0x8 ;  /* 0x000000000008781c */ /* 0x000fe20003f2f038 */
[----:B------:R-:W-:Y:S01]  /*1e00*/  IMAD.MOV.U32 R2, RZ, RZ, RZ ;  /* 0x000000ffff027224 */ /* 0x000fe200078e00ff */
[----:B------:R-:W-:Y:S01]  /*1e10*/  ISETP.EQ.OR P2, PT, R3, RZ, P3 ;  /* 0x000000ff0300720c */ /* 0x000fe20001f42670 */
[----:B------:R-:W3:Y:S01]  /*1e20*/  LDCU UR6, c[0x0][0x38c] ;  /* 0x00007180ff0677ac */ /* 0x000ee20008000800 */
[----:B------:R-:W-:Y:S01]  /*1e30*/  PLOP3.LUT P1, PT, P1, PT, PT, 0x8, 0x80 ;  /* 0x000000000080781c */ /* 0x000fe20000f2e170 */
[----:B------:R-:W4:Y:S01]  /*1e40*/  LDCU UR50, c[0x0][0x390] ;  /* 0x00007200ff3277ac */ /* 0x000f220008000800 */
[----:B------:R-:W-:Y:S01]  /*1e50*/  UISETP.NE.AND UP1, UPT, UR18, URZ, UPT ;  /* 0x000000ff1200728c */ /* 0x000fe2000bf25270 */
[----:B------:R-:W1:Y:S01]  /*1e60*/  LDCU UR49, c[0x0][0x370] ;  /* 0x00006e00ff3177ac */ /* 0x000e620008000800 */
[----:B--2---:R-:W-:Y:S01]  /*1e70*/  UIADD3 UR5, UPT, UPT, UR5, 0x1f, URZ ;  /* 0x0000001f05057890 */ /* 0x004fe2000fffe0ff */
[----:B------:R-:W2:Y:S03]  /*1e80*/  LDCU.64 UR36, c[0x0][0x348] ;  /* 0x00006900ff2477ac */ /* 0x000ea60008000a00 */
[----:B------:R-:W-:-:S02]  /*1e90*/  USHF.R.S32.HI UR4, URZ, 0x1f, UR5 ;  /* 0x0000001fff047899 */ /* 0x000fc40008011405 */
[----:B------:R-:W-:Y:S02]  /*1ea0*/  USHF.L.U32 UR53, UR20, 0x6, URZ ;  /* 0x0000000614357899 */ /* 0x000fe400080006ff */
[----:B------:R-:W-:Y:S02]  /*1eb0*/  ULEA.HI UR4, UR4, UR5, URZ, 0x5 ;  /* 0x0000000504047291 */ /* 0x000fe4000f8f28ff */
[----:B------:R-:W-:Y:S02]  /*1ec0*/  USHF.L.U32 UR5, UR20, 0x5, URZ ;  /* 0x0000000514057899 */ /* 0x000fe400080006ff */
[----:B------:R-:W-:Y:S02]  /*1ed0*/  USHF.R.S32.HI UR4, URZ, 0x5, UR4 ;  /* 0x00000005ff047899 */ /* 0x000fe40008011404 */
[----:B------:R-:W-:Y:S02]  /*1ee0*/  ULOP3.LUT UR52, UR5, 0x20, URZ, 0xc0, !UPT ;  /* 0x0000002005347892 */ /* 0x000fe4000f8ec0ff */
[----:B---3--:R-:W-:Y:S01]  /*1ef0*/  UIMAD UR4, UR4, UR6, URZ ;  /* 0x00000006040472a4 */ /* 0x008fe2000f8e02ff */
[----:B------:R-:W3:Y:S03]  /*1f00*/  LDCU UR48, c[0x0][0x374] ;  /* 0x00006e80ff3077ac */ /* 0x000ee60008000800 */
[----:B----4-:R-:W-:-:S02]  /*1f10*/  UIMAD UR50, UR4, UR50, URZ ;  /* 0x00000032043272a4 */ /* 0x010fc4000f8e02ff */
[----:B------:R-:W-:Y:S02]  /*1f20*/  USEL UR33, UR38, 0x2, UP1 ;  /* 0x0000000226217887 */ /* 0x000fe40008800000 */
[----:B------:R-:W-:Y:S02]  /*1f30*/  UISETP.NE.AND UP2, UPT, UR50, URZ, UPT ;  /* 0x000000ff3200728c */ /* 0x000fe4000bf45270 */
[----:B------:R-:W-:Y:S01]  /*1f40*/  UISETP.LT.U32.AND UP0, UPT, UR50, 0x48, UPT ;  /* 0x000000483200788c */ /* 0x000fe2000bf01070 */
[----:B------:R-:W-:Y:S01]  /*1f50*/  UMOV UR23, 0x1 ;  /* 0x0000000100177882 */ /* 0x000fe20000000000 */
[----:B------:R-:W-:Y:S02]  /*1f60*/  UMOV UR26, URZ ;  /* 0x000000ff001a7c82 */ /* 0x000fe40008000000 */
[----:B------:R-:W-:Y:S01]  /*1f70*/  USEL UR4, UR50, 0x48, UP0 ;  /* 0x0000004832047887 */ /* 0x000fe20008000000 */
[----:B------:R-:W-:Y:S01]  /*1f80*/  UMOV UR27, URZ ;  /* 0x000000ff001b7c82 */ /* 0x000fe20008000000 */
[----:B------:R-:W-:-:S02]  /*1f90*/  UMOV UR34, URZ ;  /* 0x000000ff00227c82 */ /* 0x000fc40008000000 */
[----:B------:R-:W-:Y:S02]  /*1fa0*/  UIADD3 UR5, UPT, UPT, UR4, -0x1, URZ ;  /* 0xffffffff04057890 */ /* 0x000fe4000fffe0ff */
[----:B------:R-:W-:Y:S02]  /*1fb0*/  @!UP2 UIADD3 UR5, UPT, UPT, UR4, URZ, URZ ;  /* 0x000000ff0405a290 */ /* 0x000fe4000fffe0ff */
[----:B-1----:R-:W-:Y:S02]  /*1fc0*/  UIADD3 UR46, UPT, UPT, UR50, -UR4, URZ ;  /* 0x80000004322e7290 */ /* 0x002fe4000fffe0ff */
[----:B--23--:R-:W-:-:S12]  /*1fd0*/  UIADD3 UR51, UPT, UPT, UR5, 0x1, URZ ;  /* 0x0000000105337890 */ /* 0x00cfd8000fffe0ff */
.L_x_40:
[----:B------:R-:W1:Y:S01]  /*1fe0*/  S2UR UR25, SR_CgaCtaId ;  /* 0x00000000001979c3 */ /* 0x000e620000008800 */
[----:B------:R-:W-:Y:S01]  /*1ff0*/  UMOV UR4, 0x400 ;  /* 0x0000040000047882 */ /* 0x000fe20000000000 */
[----:B------:R-:W-:Y:S01]  /*2000*/  MOV R0, UR23 ;  /* 0x0000001700007c02 */ /* 0x000fe20008000f00 */
[----:B------:R-:W-:Y:S02]  /*2010*/  UISETP.NE.AND UP0, UPT, UR50, URZ, UPT ;  /* 0x000000ff3200728c */ /* 0x000fe4000bf05270 */
[----:B------:R-:W-:Y:S01]  /*2020*/  ULEA UR10, UR47, UR52, 0x6 ;  /* 0x000000342f0a7291 */ /* 0x000fe2000f8e30ff */
[----:B------:R-:W-:Y:S01]  /*2030*/  SHF.L.U32 R0, R0, 0x1f, RZ ;  /* 0x0000001f00007819 */ /* 0x000fe200000006ff */
[----:B------:R-:W-:Y:S01]  /*2040*/  UMOV UR24, URZ ;  /* 0x000000ff00187c82 */ /* 0x000fe20008000000 */
[----:B------:R-:W-:Y:S01]  /*2050*/  UMOV UR13, URZ ;  /* 0x000000ff000d7c82 */ /* 0x000fe20008000000 */
[----:B------:R-:W-:Y:S01]  /*2060*/  UMOV UR12, URZ ;  /* 0x000000ff000c7c82 */ /* 0x000fe20008000000 */
[----:B-1----:R-:W-:-:S04]  /*2070*/  ULEA UR25, UR25, UR4, 0x18 ;  /* 0x0000000419197291 */ /* 0x002fc8000f8ec0ff */
[----:B------:R-:W-:-:S09]  /*2080*/  ULEA UR4, UR26, UR25, 0x3 ;  /* 0x000000191a047291 */ /* 0x000fd2000f8e18ff */
[----:B------:R1:W2:Y:S01]  /*2090*/  SYNCS.PHASECHK.TRANS64.TRYWAIT P0, [UR4+0x240], R0 ;  /* 0x00024000ff0075a7 */ /* 0x0002a20008001104 */
[----:B------:R-:W-:-:S04]  /*20a0*/  ULEA.HI UR4, UR45, UR45, URZ, 0x1 ;  /* 0x0000002d2d047291 */ /* 0x000fc8000f8f08ff */
[----:B------:R-:W-:-:S04]  /*20b0*/  USHF.L.U32 UR4, UR4, 0x6, URZ ;  /* 0x0000000604047899 */ /* 0x000fc800080006ff */
[----:B------:R-:W-:-:S04]  /*20c0*/  ULOP3.LUT UR4, UR4, 0xffffff80, URZ, 0xc0, !UPT ;  /* 0xffffff8004047892 */ /* 0x000fc8000f8ec0ff */
[----:B------:R-:W-:Y:S01]  /*20d0*/  ULOP3.LUT UR35, UR4, 0x40, UR53, 0xf8, !UPT ;  /* 0x0000004004237892 */ /* 0x000fe2000f8ef835 */
[----:B------:R-:W-:Y:S11]  /*20e0*/  BRA.U !UP0, `(.L_x_23) ;  /* 0x0000000508607547 */ /* 0x000ff6000b800000 */
[----:B------:R-:W3:Y:S01]  /*20f0*/  LDCU.128 UR16, c[0x0][0x480] ;  /* 0x00009000ff1077ac */ /* 0x000ee20008000c00 */
[----:B------:R-:W4:Y:S01]  /*2100*/  LDCU.64 UR20, c[0x0][0x490] ;  /* 0x00009200ff1477ac */ /* 0x000f220008000a00 */
[----:B------:R-:W1:Y:S01]  /*2110*/  LDCU.64 UR12, c[0x0][0x4b0] ;  /* 0x00009600ff0c77ac */ /* 0x000e620008000a00 */
[----:B------:R-:W1:Y:S01]  /*2120*/  LDCU.64 UR8, c[0x0][0x4d0] ;  /* 0x00009a00ff0877ac */ /* 0x000e620008000a00 */
[----:B------:R-:W1:Y:S01]  /*2130*/  LDCU UR43, c[0x0][0x390] ;  /* 0x00007200ff2b77ac */ /* 0x000e620008000800 */
[----:B---3--:R-:W-:Y:S02]  /*2140*/  UIMAD.WIDE.U32 UR4, UR35, UR17, URZ ;  /* 0x00000011230472a5 */ /* 0x008fe4000f8e00ff */
[----:B------:R-:W-:Y:S01]  /*2150*/  UISETP.NE.AND UP0, UPT, UR16, 0x1, UPT ;  /* 0x000000011000788c */ /* 0x000fe2000bf05270 */
[----:B------:R-:W3:Y:S04]  /*2160*/  LDCU UR44, c[0x0][0x38c] ;  /* 0x00007180ff2c77ac */ /* 0x000ee80008000800 */
[----:B------:R-:W-:Y:S01]  /*2170*/  UMOV UR4, UR5 ;  /* 0x0000000500047c82 */ /* 0x000fe20008000000 */
[----:B------:R-:W1:Y:S01]  /*2180*/  LDCU.64 UR14, c[0x0][0x4b8] ;  /* 0x00009700ff0e77ac */ /* 0x000e620008000a00 */
[----:B------:R-:W-:-:S02]  /*2190*/  USHF.R.U32.HI UR6, URZ, UR18, UR4 ;  /* 0x00000012ff067299 */ /* 0x000fc40008011604 */
[----:B------:R-:W-:Y:S02]  /*21a0*/  UIADD3 UR34, UPT, UPT, UR51, UR27, URZ ;  /* 0x0000001b33227290 */ /* 0x000fe4000fffe0ff */
[----:B------:R-:W-:Y:S02]  /*21b0*/  USEL UR6, UR35, UR6, !UP0 ;  /* 0x0000000623067287 */ /* 0x000fe4000c000000 */
[----:B------:R-:W-:Y:S02]  /*21c0*/  UISETP.NE.AND UP0, UPT, UR19, 0x1, UPT ;  /* 0x000000011300788c */ /* 0x000fe4000bf05270 */
[----:B----4-:R-:W-:Y:S02]  /*21d0*/  UIMAD.WIDE.U32 UR4, UR6, UR20, URZ ;  /* 0x00000014060472a5 */ /* 0x010fe4000f8e00ff */
[----:B------:R-:W-:Y:S01]  /*21e0*/  UIADD3 UR7, UPT, UPT, -UR6, URZ, URZ ;  /* 0x000000ff06077290 */ /* 0x000fe2000fffe1ff */
[----:B------:R-:W-:-:S03]  /*21f0*/  UMOV UR24, URZ ;  /* 0x000000ff00187c82 */ /* 0x000fc60008000000 */
[----:B------:R-:W-:Y:S01]  /*2200*/  UIMAD UR7, UR16, UR7, UR35 ;  /* 0x00000007100772a4 */ /* 0x000fe2000f8e0223 */
[----:B------:R-:W-:Y:S02]  /*2210*/  UMOV UR4, UR5 ;  /* 0x0000000500047c82 */ /* 0x000fe40008000000 */
[----:B------:R-:W-:Y:S02]  /*2220*/  USHF.R.U32.HI UR21, URZ, UR21, UR4 ;  /* 0x00000015ff157299 */ /* 0x000fe40008011604 */
[----:B------:R-:W4:Y:S02]  /*2230*/  LDCU.64 UR4, c[0x0][0x4d8] ;  /* 0x00009b00ff0477ac */ /* 0x000f240008000a00 */
[----:B------:R-:W-:-:S04]  /*2240*/  USEL UR21, UR6, UR21, !UP0 ;  /* 0x0000001506157287 */ /* 0x000fc8000c000000 */
[----:B------:R-:W-:-:S04]  /*2250*/  UIADD3 UR20, UPT, UPT, -UR21, URZ, URZ ;  /* 0x000000ff15147290 */ /* 0x000fc8000fffe1ff */
[----:B------:R-:W-:Y:S02]  /*2260*/  UIMAD UR20, UR19, UR20, UR6 ;  /* 0x00000014131472a4 */ /* 0x000fe4000f8e0206 */
[----:B-1----:R-:W-:Y:S02]  /*2270*/  UIMAD UR19, UR7, UR12, UR8 ;  /* 0x0000000c071372a4 */ /* 0x002fe4000f8e0208 */
[----:B------:R-:W-:Y:S01]  /*2280*/  UIMAD UR20, UR20, UR13, UR9 ;  /* 0x0000000d141472a4 */ /* 0x000fe2000f8e0209 */
[----:B------:R-:W-:Y:S01]  /*2290*/  UMOV UR6, UR26 ;  /* 0x0000001a00067c82 */ /* 0x000fe20008000000 */
[----:B------:R-:W-:Y:S01]  /*22a0*/  UMOV UR12, URZ ;  /* 0x000000ff000c7c82 */ /* 0x000fe20008000000 */
[----:B---3--:R-:W-:-:S09]  /*22b0*/  UMOV UR13, URZ ;  /* 0x000000ff000d7c82 */ /* 0x008fd20008000000 */
.L_x_29:
[----:B------:R-:W-:Y:S01]  /*22c0*/  @!P3 MOV R3, 0x1800 ;  /* 0x000018000003b802 */ /* 0x000fe20000000f00 */
[----:B------:R-:W-:Y:S01]  /*22d0*/  ULEA UR17, UR6, UR25, 0x3 ;  /* 0x0000001906117291 */ /* 0x000fe2000f8e18ff */
[----:B-12---:R-:W-:Y:S11]  /*22e0*/  @P0 BRA `(.L_x_24) ;  /* 0x0000000000100947 */ /* 0x006ff60003800000 */
[----:B------:R-:W-:Y:S04]  /*22f0*/  MOV R4, UR23 ;  /* 0x0000001700047c02 */ /* 0x000fe80008000f00 */
[----:B------:R-:W-:Y:S04]  /*2300*/  SHF.L.U32 R4, R4, 0x1f, RZ ;  /* 0x0000001f04047819 */ /* 0x000fe800000006ff */
[----:B------:R-:W1:Y:S02]  /*2310*/  SYNCS.PHASECHK.TRANS64.TRYWAIT P0, [UR17+0x240], R4 ;  /* 0x00024004ff0075a7 */ /* 0x000e640008001111 */
[----:B-1----:R-:W-:Y:S05]  /*2320*/  @!P0 BRA `(.L_x_25) ;  /* 0x0000007c00408947 */ /* 0x002fea0003800000 */
.L_x_24:
[----:B------:R2:W-:Y:S01]  /*2330*/  @!P3 SYNCS.ARRIVE.TRANS64 RZ, [UR17], R3 ;  /* 0x00000003ffffb9a7 */ /* 0x0005e20008000011 */
[----:B------:R-:W-:Y:S04]  /*2340*/  ULOP3.LUT UR7, UR33, 0x2, URZ, 0xfc, !UPT ;  /* 0x0000000221077892 */ /* 0x000fe8000f8efcff */
[----:B------:R-:W-:Y:S09]  /*2350*/  UISETP.NE.AND UP0, UPT, UR7, 0x2, UPT ;  /* 0x000000020700788c */ /* 0x000ff2000bf05270 */
[----:B------:R-:W-:Y:S05]  /*2360*/  BRA.U UP0, `(.L_x_26) ;  /* 0x0000000100047547 */ /* 0x000fea000b800000 */
[----:B----4-:R-:W-:Y:S05]  /*2370*/  BPT.TRAP 0x1 ;  /* 0x000000040000795c */ /* 0x010fea0000300000 */
.L_x_26:
[----:B------:R-:W-:Y:S04]  /*2380*/  BSSY.RECONVERGENT B0, `(.L_x_27) ;  /* 0x0000003000007945 */ /* 0x000fe80003800200 */
[----:B------:R-:W-:Y:S05]  /*2390*/  @P2 BRA `(.L_x_28) ;  /* 0x0000000000042947 */ /* 0x000fea0003800000 */
[----:B----4-:R-:W-:Y:S05]  /*23a0*/  BPT.TRAP 0x1 ;  /* 0x000000040000795c */ /* 0x010fea0000300000 */
.L_x_28:
[----:B----4-:R-:W-:Y:S05]  /*23b0*/  BSYNC.RECONVERGENT B0 ;  /* 0x0000000000007941 */ /* 0x010fea0003800200 */
.L_x_27:
[----:B------:R-:W-:Y:S02]  /*23c0*/  UIADD3 UR7, UPT, UPT, UR6, 0x1, URZ ;  /* 0x0000000106077890 */ /* 0x000fe4000fffe0ff */
[----:B------:R-:W-:Y:S02]  /*23d0*/  ULEA UR16, UR6, UR25, 0xb ;  /* 0x0000001906107291 */ /* 0x000fe4000f8e58ff */
[----:B------:R-:W-:Y:S02]  /*23e0*/  UISETP.NE.AND UP0, UPT, UR7, 0x48, UPT ;  /* 0x000000480700788c */ /* 0x000fe4000bf05270 */
[----:B------:R-:W-:Y:S02]  /*23f0*/  UIADD3 UR30, UP1, UPT, UR36, 0x80, URZ ;  /* 0x00000080241e7890 */ /* 0x000fe4000ff3e0ff */
[----:B------:R-:W-:Y:S02]  /*2400*/  USEL UR8, URZ, 0x1, UP0 ;  /* 0x00000001ff087887 */ /* 0x000fe40008000000 */
[----:B------:R-:W-:Y:S02]  /*2410*/  USEL UR26, UR7, URZ, UP0 ;  /* 0x000000ff071a7287 */ /* 0x000fe40008000000 */
[----:B------:R-:W-:Y:S02]  /*2420*/  ULOP3.LUT UR23, UR23, UR8, URZ, 0x3c, !UPT ;  /* 0x0000000817177292 */ /* 0x000fe4000f8e3cff */
[----:B------:R-:W-:Y:S02]  /*2430*/  ULEA UR7, UR26, UR25, 0x3 ;  /* 0x000000191a077291 */ /* 0x000fe4000f8e18ff */
[----:B------:R-:W-:Y:S02]  /*2440*/  ULEA UR8, UR6, UR25, 0xa ;  /* 0x0000001906087291 */ /* 0x000fe4000f8e50ff */
[----:B------:R-:W-:Y:S01]  /*2450*/  ULOP3.LUT UR17, UR17, 0xfefffff8, URZ, 0xc0, !UPT ;  /* 0xfefffff811117892 */ /* 0x000fe2000f8ec0ff */
[----:B-1----:R-:W-:Y:S01]  /*2460*/  MOV R0, UR23 ;  /* 0x0000001700007c02 */ /* 0x002fe20008000f00 */
[----:B------:R-:W-:Y:S02]  /*2470*/  USHF.L.U32 UR18, UR24, 0x5, URZ ;  /* 0x0000000518127899 */ /* 0x000fe400080006ff */
[----:B------:R-:W-:Y:S01]  /*2480*/  UIADD3.X UR31, UPT, UPT, URZ, UR37, URZ, UP1, !UPT ;  /* 0x00000025ff1f7290 */ /* 0x000fe20008ffe4ff */
[----:B------:R-:W-:Y:S01]  /*2490*/  SHF.L.U32 R0, R0, 0x1f, RZ ;  /* 0x0000001f00007819 */ /* 0x000fe200000006ff */
[----:B------:R-:W-:Y:S02]  /*24a0*/  UIADD3 UR16, UPT, UPT, UR16, 0x2800, URZ ;  /* 0x0000280010107890 */ /* 0x000fe4000fffe0ff */
[----:B------:R-:W-:Y:S01]  /*24b0*/  UIADD3 UR28, UP0, UPT, UR36, 0x180, URZ ;  /* 0x00000180241c7890 */ /* 0x000fe2000ff1e0ff */
[----:B------:R3:W1:Y:S01]  /*24c0*/  SYNCS.PHASECHK.TRANS64.TRYWAIT P0, [UR7+0x240], R0 ;  /* 0x00024000ff0075a7 */ /* 0x0006620008001107 */
[----:B------:R-:W-:Y:S02]  /*24d0*/  UIMAD UR7, UR12, UR14, UR4 ;  /* 0x0000000e0c0772a4 */ /* 0x000fe4000f8e0204 */
[----:B------:R-:W-:Y:S02]  /*24e0*/  UIMAD UR6, UR13, UR15, UR5 ;  /* 0x0000000f0d0672a4 */ /* 0x000fe4000f8e0205 */
[----:B------:R-:W-:Y:S02]  /*24f0*/  UIADD3.X UR29, UPT, UPT, URZ, UR37, URZ, UP0, !UPT ;  /* 0x00000025ff1d7290 */ /* 0x000fe400087fe4ff */
[----:B------:R-:W-:Y:S02]  /*2500*/  UPRMT UR6, UR7, 0x40, UR6 ;  /* 0x0000004007067896 */ /* 0x000fe40008000006 */
[----:B------:R-:W-:Y:S02]  /*2510*/  UIADD3 UR8, UPT, UPT, UR8, 0x26800, URZ ;  /* 0x0002680008087890 */ /* 0x000fe4000fffe0ff */
[----:B------:R-:W-:Y:S02]  /*2520*/  UPRMT UR6, UR6, 0x5410, URZ ;  /* 0x0000541006067896 */ /* 0x000fe400080000ff */
[----:B------:R-:W-:Y:S02]  /*2530*/  UIADD3 UR32, UPT, UPT, UR12, 0x1, URZ ;  /* 0x000000010c207890 */ /* 0x000fe4000fffe0ff */
[----:B------:R-:W-:Y:S02]  /*2540*/  UIADD3 UR22, UPT, UPT, UR13, 0x1, URZ ;  /* 0x000000010d167890 */ /* 0x000fe4000fffe0ff */
[----:B------:R-:W-:Y:S02]  /*2550*/  UISETP.NE.AND UP2, UPT, UR32, UR44, UPT ;  /* 0x0000002c2000728c */ /* 0x000fe4000bf45270 */
[----:B------:R-:W-:Y:S02]  /*2560*/  UIADD3 UR27, UPT, UPT, UR27, 0x1, URZ ;  /* 0x000000011b1b7890 */ /* 0x000fe4000fffe0ff */
[----:B------:R-:W-:Y:S01]  /*2570*/  UIADD3 UR7, UPT, UPT, UR24, 0x1, URZ ;  /* 0x0000000118077890 */ /* 0x000fe2000fffe0ff */
[----:B------:R-:W-:Y:S01]  /*2580*/  UMOV UR40, 0x0 ;  /* 0x0000000000287882 */ /* 0x000fe20000000000 */
[----:B------:R-:W-:Y:S01]  /*2590*/  UMOV UR41, 0x10000000 ;  /* 0x1000000000297882 */ /* 0x000fe20000000000 */
[----:B------:R-:W-:Y:S01]  /*25a0*/  UMOV UR9, UR17 ;  /* 0x0000001100097c82 */ /* 0x000fe20008000000 */
[----:B------:R4:W-:Y:S01]  /*25b0*/  UTMALDG.4D.IM2COL.2CTA [UR16], [UR30], UR6, desc[UR40] ;  /* 0x000028101e0073b4 */ /* 0x0009e20008259006 */
[----:B------:R-:W-:Y:S02]  /*25c0*/  UMOV UR11, UR18 ;  /* 0x00000012000b7c82 */ /* 0x000fe40008000000 */
[----:B------:R-:W-:Y:S04]  /*25d0*/  @UP2 UIADD3 UR22, UPT, UPT, UR13, URZ, URZ ;  /* 0x000000ff0d162290 */ /* 0x000fe8000fffe0ff */
[----:B------:R-:W-:Y:S01]  /*25e0*/  UISETP.NE.AND UP0, UPT, UR22, UR43, UPT ;  /* 0x0000002b1600728c */ /* 0x000fe2000bf05270 */
[----:B------:R2:W-:Y:S10]  /*25f0*/  UTMALDG.4D.2CTA [UR8], [UR28], desc[UR40] ;  /* 0x000028081c0075b4 */ /* 0x0005f40008219000 */
[----:B------:R-:W-:Y:S07]  /*2600*/  @UP0 UIADD3 UR7, UPT, UPT, UR24, URZ, URZ ;  /* 0x000000ff18070290 */ /* 0x000fee000fffe0ff */
[----:B------:R-:W-:Y:S01]  /*2610*/  UMOV UR24, UR7 ;  /* 0x0000000700187c82 */ /* 0x000fe20008000000 */
[----:B----4-:R-:W-:Y:S01]  /*2620*/  UMOV UR6, UR26 ;  /* 0x0000001a00067c82 */ /* 0x010fe20008000000 */
[----:B--2---:R-:W-:Y:S02]  /*2630*/  USEL UR13, UR22, URZ, UP0 ;  /* 0x000000ff160d7287 */ /* 0x004fe40008000000 */
[----:B------:R-:W-:Y:S02]  /*2640*/  UISETP.NE.AND UP0, UPT, UR27, UR34, UPT ;  /* 0x000000221b00728c */ /* 0x000fe4000bf05270 */
[----:B------:R-:W-:Y:S07]  /*2650*/  USEL UR12, UR32, URZ, UP2 ;  /* 0x000000ff200c7287 */ /* 0x000fee0009000000 */
[----:B---3--:R-:W-:Y:S05]  /*2660*/  BRA.U UP0, `(.L_x_29) ;  /* 0xfffffffd00147547 */ /* 0x008fea000b83ffff */
.L_x_23:
[----:B------:R-:W-:Y:S01]  /*2670*/  ULEA UR4, UR26, UR25, 0x3 ;  /* 0x000000191a047291 */ /* 0x000fe2000f8e18ff */
[----:B-1----:R-:W-:Y:S01]  /*2680*/  MOV R0, UR23 ;  /* 0x0000001700007c02 */ /* 0x002fe20008000f00 */
[----:B------:R-:W-:Y:S01]  /*2690*/  @!P1 SYNCS.ARRIVE.TRANS64.A1T0 RZ, [UR25+0x498], RZ ;  /* 0x000498ffffff99a7 */ /* 0x000fe20008100019 */
[----:B------:R-:W-:Y:S02]  /*26a0*/  UISETP.GE.AND UP0, UPT, UR46, 0x1, UPT ;  /* 0x000000012e00788c */ /* 0x000fe4000bf06270 */
[----:B------:R-:W-:-:S04]  /*26b0*/  SHF.L.U32 R0, R0, 0x1f, RZ ;  /* 0x0000001f00007819 */ /* 0x000fc800000006ff */
[----:B--2---:R1:W2:Y:S03]  /*26c0*/  SYNCS.PHASECHK.TRANS64.TRYWAIT P0, [UR4+0x240], R0 ;  /* 0x00024000ff0075a7 */ /* 0x0042a60008001104 */
[----:B------:R-:W-:Y:S05]  /*26d0*/  BRA.U !UP0, `(.L_x_30) ;  /* 0x00000005085c7547 */ /* 0x000fea000b800000 */
        /* <DEDUP_REMOVED lines=16> */
[----:B------:R-:W-:-:S03]  /*27e0*/  UMOV UR32, UR46 ;  /* 0x0000002e00207c82 */ /* 0x000fc60008000000 */
        /* <DEDUP_REMOVED lines=9> */
[----:B---3--:R-:W-:-:S11]  /*2880*/  UMOV UR6, UR26 ;  /* 0x0000001a00067c82 */ /* 0x008fd60008000000 */
.L_x_36:
[----:B------:R-:W-:Y:S01]  /*2890*/  @!P3 MOV R3, 0x1800 ;  /* 0x000018000003b802 */ /* 0x000fe20000000f00 */
[----:B------:R-:W-:Y:S01]  /*28a0*/  ULEA UR17, UR6, UR25, 0x3 ;  /* 0x0000001906117291 */ /* 0x000fe2000f8e18ff */
[----:B-12---:R-:W-:Y:S11]  /*28b0*/  @P0 BRA `(.L_x_31) ;  /* 0x0000000000100947 */ /* 0x006ff60003800000 */
[----:B------:R-:W-:Y:S04]  /*28c0*/  MOV R4, UR23 ;  /* 0x0000001700047c02 */ /* 0x000fe80008000f00 */
[----:B------:R-:W-:Y:S04]  /*28d0*/  SHF.L.U32 R4, R4, 0x1f, RZ ;  /* 0x0000001f04047819 */ /* 0x000fe800000006ff */
[----:B------:R-:W1:Y:S02]  /*28e0*/  SYNCS.PHASECHK.TRANS64.TRYWAIT P0, [UR17+0x240], R4 ;  /* 0x00024004ff0075a7 */ /* 0x000e640008001111 */
[----:B-1----:R-:W-:Y:S05]  /*28f0*/  @!P0 BRA `(.L_x_32) ;  /* 0x0000007400e48947 */ /* 0x002fea0003800000 */
.L_x_31:
[----:B------:R2:W-:Y:S01]  /*2900*/  @!P3 SYNCS.ARRIVE.TRANS64 RZ, [UR17], R3 ;  /* 0x00000003ffffb9a7 */ /* 0x0005e20008000011 */
[----:B------:R-:W-:Y:S04]  /*2910*/  ULOP3.LUT UR7, UR33, 0x2, URZ, 0xfc, !UPT ;  /* 0x0000000221077892 */ /* 0x000fe8000f8efcff */
[----:B------:R-:W-:Y:S09]  /*2920*/  UISETP.NE.AND UP0, UPT, UR7, 0x2, UPT ;  /* 0x000000020700788c */ /* 0x000ff2000bf05270 */
[----:B------:R-:W-:Y:S05]  /*2930*/  BRA.U UP0, `(.L_x_33) ;  /* 0x0000000100047547 */ /* 0x000fea000b800000 */
[----:B----4-:R-:W-:Y:S05]  /*2940*/  BPT.TRAP 0x1 ;  /* 0x000000040000795c */ /* 0x010fea0000300000 */
.L_x_33:
[----:B------:R-:W-:Y:S04]  /*2950*/  BSSY.RECONVERGENT B0, `(.L_x_34) ;  /* 0x0000003000007945 */ /* 0x000fe80003800200 */
[----:B------:R-:W-:Y:S05]  /*2960*/  @P2 BRA `(.L_x_35) ;  /* 0x0000000000042947 */ /* 0x000fea0003800000 */
[----:B----4-:R-:W-:Y:S05]  /*2970*/  BPT.TRAP 0x1 ;  /* 0x000000040000795c */ /* 0x010fea0000300000 */
.L_x_35:
[----:B----4-:R-:W-:Y:S05]  /*2980*/  BSYNC.RECONVERGENT B0 ;  /* 0x0000000000007941 */ /* 0x010fea0003800200 */
.L_x_34:
        /* <DEDUP_REMOVED lines=26> */
[----:B------:R-:W-:Y:S01]  /*2b30*/  UIADD3 UR7, UPT, UPT, UR24, 0x1, URZ ;  /* 0x0000000118077890 */ /* 0x000fe2000fffe0ff */
[----:B------:R-:W-:Y:S01]  /*2b40*/  UMOV UR40, 0x0 ;  /* 0x0000000000287882 */ /* 0x000fe20000000000 */
[----:B------:R-:W-:Y:S01]  /*2b50*/  UMOV UR41, 0x10000000 ;  /* 0x1000000000297882 */ /* 0x000fe20000000000 */
[----:B------:R-:W-:Y:S01]  /*2b60*/  UMOV UR9, UR17 ;  /* 0x0000001100097c82 */ /* 0x000fe20008000000 */
[----:B------:R4:W-:Y:S01]  /*2b70*/  UTMALDG.4D.IM2COL.2CTA [UR16], [UR30], UR6, desc[UR40] ;  /* 0x000028101e0073b4 */ /* 0x0009e20008259006 */
[----:B------:R-:W-:Y:S04]  /*2b80*/  UMOV UR11, UR18 ;  /* 0x00000012000b7c82 */ /* 0x000fe80008000000 */
[----:B------:R-:W-:Y:S04]  /*2b90*/  @UP2 UIADD3 UR22, UPT, UPT, UR13, URZ, URZ ;  /* 0x000000ff0d162290 */ /* 0x000fe8000fffe0ff */
[----:B------:R-:W-:Y:S01]  /*2ba0*/  UISETP.NE.AND UP0, UPT, UR22, UR43, UPT ;  /* 0x0000002b1600728c */ /* 0x000fe2000bf05270 */
[----:B------:R2:W-:Y:S10]  /*2bb0*/  UTMALDG.4D.2CTA [UR8], [UR28], desc[UR40] ;  /* 0x000028081c0075b4 */ /* 0x0005f40008219000 */
[----:B------:R-:W-:Y:S07]  /*2bc0*/  @UP0 UIADD3 UR7, UPT, UPT, UR24, URZ, URZ ;  /* 0x000000ff18070290 */ /* 0x000fee000fffe0ff */
[----:B------:R-:W-:Y:S01]  /*2bd0*/  UMOV UR24, UR7 ;  /* 0x0000000700187c82 */ /* 0x000fe20008000000 */
[----:B----4-:R-:W-:Y:S02]  /*2be0*/  UIADD3 UR6, UPT, UPT, UR32, -0x1, URZ ;  /* 0xffffffff20067890 */ /* 0x010fe4000fffe0ff */
[----:B--2---:R-:W-:Y:S02]  /*2bf0*/  USEL UR13, UR22, URZ, UP0 ;  /* 0x000000ff160d7287 */ /* 0x004fe40008000000 */
[----:B------:R-:W-:Y:S02]  /*2c00*/  UISETP.GT.U32.AND UP0, UPT, UR32, 0x1, UPT ;  /* 0x000000012000788c */ /* 0x000fe4000bf04070 */
[----:B------:R-:W-:Y:S01]  /*2c10*/  USEL UR12, UR27, URZ, UP2 ;  /* 0x000000ff1b0c7287 */ /* 0x000fe20009000000 */
[----:B------:R-:W-:Y:S01]  /*2c20*/  UMOV UR32, UR6 ;  /* 0x0000000600207c82 */ /* 0x000fe20008000000 */
[----:B------:R-:W-:Y:S05]  /*2c30*/  UMOV UR6, UR26 ;  /* 0x0000001a00067c82 */ /* 0x000fea0008000000 */
[----:B---3--:R-:W-:Y:S05]  /*2c40*/  BRA.U UP0, `(.L_x_36) ;  /* 0xfffffffd00107547 */ /* 0x008fea000b83ffff */
.L_x_30:
[----:B------:R-:W-:Y:S01]  /*2c50*/  SHF.L.U32 R3, R2, 0x1f, RZ ;  /* 0x0000001f02037819 */ /* 0x000fe200000006ff */
[----:B------:R-:W-:-:S03]  /*2c60*/  NOP ;  /* 0x0000000000007918 */ /* 0x000fc60000000000 */
[----:B-12---:R-:W1:Y:S02]  /*2c70*/  SYNCS.PHASECHK.TRANS64.TRYWAIT P0, [UR25+0x4a0], R3 ;  /* 0x0004a003ff0075a7 */ /* 0x006e640008001119 */
[----:B-1----:R-:W-:Y:S05]  /*2c80*/  @!P0 BRA `(.L_x_37) ;  /* 0x0000007400188947 */ /* 0x002fea0003800000 */
.L_x_178:
[----:B------:R-:W2:Y:S01]  /*2c90*/  LDS.128 R4, [UR25+0x4e0] ;  /* 0x0004e019ff047984 */ /* 0x000ea20008000c00 */
[----:B------:R-:W-:Y:S02]  /*2ca0*/  UIADD3 UR4, UPT, UPT, UR25, 0x4a8, URZ ;  /* 0x000004a819047890 */ /* 0x000fe4000fffe0ff */
[----:B------:R-:W-:Y:S01]  /*2cb0*/  UISETP.GE.AND UP0, UPT, UR39, 0x1, UPT ;  /* 0x000000012700788c */ /* 0x000fe2000bf06270 */
[----:B------:R-:W-:Y:S01]  /*2cc0*/  @!PT LDS RZ, [RZ] ;  /* 0x00000000fffff984 */ /* 0x000fe20000000800 */
[----:B------:R-:W-:Y:S01]  /*2cd0*/  @!PT LDS RZ, [RZ] ;  /* 0x00000000fffff984 */ /* 0x000fe20000000800 */
[----:B------:R-:W-:Y:S01]  /*2ce0*/  @!PT LDS RZ, [RZ] ;  /* 0x00000000fffff984 */ /* 0x000fe20000000800 */
[----:B------:R-:W-:Y:S01]  /*2cf0*/  @!PT LDS RZ, [RZ] ;  /* 0x00000000fffff984 */ /* 0x000fe20000000800 */
[----:B------:R3:W-:Y:S06]  /*2d00*/  MEMBAR.ALL.CTA ;  /* 0x0000000000007992 */ /* 0x0007ec0000008000 */
[----:B---3--:R-:W3:Y:S01]  /*2d10*/  FENCE.VIEW.ASYNC.S ;  /* 0x00000000000073c6 */ /* 0x008ee20000000000 */
[----:B------:R-:W-:-:S09]  /*2d20*/  UPRMT UR4, URZ, 0x654, UR4 ;  /* 0x00000654ff047896 */ /* 0x000fd20008000004 */
[----:B---3--:R-:W-:Y:S01]  /*2d30*/  SYNCS.ARRIVE.TRANS64.RED.A1T0 RZ, [UR4], RZ ;  /* 0x000000ffffff79a7 */ /* 0x008fe20008100404 */
[----:B--2---:R-:W-:-:S13]  /*2d40*/  LOP3.LUT P0, RZ, R6, 0x1, RZ, 0xc0, !PT ;  /* 0x0000000106ff7812 */ /* 0x004fda000780c0ff */
[----:B------:R-:W-:Y:S01]  /*2d50*/  VOTEU.ANY UP1, P0 ;  /* 0x0000000000ff7886 */ /* 0x000fe20000020100 */
[----:B------:R-:W-:-:S13]  /*2d60*/  PLOP3.LUT P0, PT, PT, PT, UP1, 0x80, 0x8 ;  /* 0x000000000008781c */ /* 0x000fda0003f0f018 */
[----:B-1----:R-:W-:Y:S02]  /*2d70*/  @P0 MOV R0, R4 ;  /* 0x0000000400000202 */ /* 0x002fe40000000f00 */
[----:B------:R-:W-:Y:S02]  /*2d80*/  @P0 LOP3.LUT R4, R5, 0xffff, RZ, 0xc0, !PT ;  /* 0x0000ffff05040812 */ /* 0x000fe400078ec0ff */
[----:B------:R-:W-:Y:S02]  /*2d90*/  @P0 R2UR UR6, R0 ;  /* 0x00000000000602ca */ /* 0x000fe400000e0000 */
[----:B------:R-:W-:-:S11]  /*2da0*/  @P0 R2UR UR5, R4 ;  /* 0x00000000040502ca */ /* 0x000fd600000e0000 */
[----:B------:R-:W-:Y:S02]  /*2db0*/  @UP1 UMOV UR42, UR6 ;  /* 0x00000006002a1c82 */ /* 0x000fe40008000000 */
[----:B------:R-:W-:Y:S01]  /*2dc0*/  @UP1 UMOV UR38, UR5 ;  /* 0x0000000500261c82 */ /* 0x000fe20008000000 */
[----:B------:R-:W-:Y:S05]  /*2dd0*/  BRA.U !UP0, `(.L_x_38) ;  /* 0x0000000108d47547 */ /* 0x000fea000b800000 */
[----:B------:R-:W1:Y:S01]  /*2de0*/  LDCU.128 UR16, c[0x0][0xb10] ;  /* 0x00016200ff1077ac */ /* 0x000e620008000c00 */
[----:B------:R-:W2:Y:S01]  /*2df0*/  LDCU UR21, c[0x0][0xb20] ;  /* 0x00016400ff1577ac */ /* 0x000ea20008000800 */
[----:B------:R-:W3:Y:S01]  /*2e00*/  LDCU UR20, c[0x0][0xb0c] ;  /* 0x00016180ff1477ac */ /* 0x000ee20008000800 */
[----:B------:R-:W4:Y:S01]  /*2e10*/  LDCU.64 UR8, c[0x0][0xb28] ;  /* 0x00016500ff0877ac */ /* 0x000f220008000a00 */
[----:B------:R-:W-:Y:S02]  /*2e20*/  UISETP.NE.AND UP3, UPT, UR39, 0x1, UPT ;  /* 0x000000012700788c */ /* 0x000fe4000bf65270 */
[----:B-1----:R-:W-:Y:S02]  /*2e30*/  UIMAD.WIDE.U32 UR4, UR48, UR19, URZ ;  /* 0x00000013300472a5 */ /* 0x002fe4000f8e00ff */
[----:B------:R-:W-:Y:S02]  /*2e40*/  UIMAD.WIDE.U32 UR6, UR49, UR16, URZ ;  /* 0x00000010310672a5 */ /* 0x000fe4000f8e00ff */
[----:B------:R-:W-:-:S02]  /*2e50*/  UISETP.NE.AND UP0, UPT, UR18, 0x1, UPT ;  /* 0x000000011200788c */ /* 0x000fc4000bf05270 */
[----:B------:R-:W-:Y:S01]  /*2e60*/  UIMAD.WIDE.U32 UR14, UR38, UR19, URZ ;  /* 0x00000013260e72a5 */ /* 0x000fe2000f8e00ff */
[----:B------:R-:W-:Y:S01]  /*2e70*/  UMOV UR4, UR5 ;  /* 0x0000000500047c82 */ /* 0x000fe20008000000 */
[----:B---3--:R-:W-:Y:S02]  /*2e80*/  UISETP.NE.AND UP2, UPT, UR20, 0x1, UPT ;  /* 0x000000011400788c */ /* 0x008fe4000bf45270 */
[----:B--2---:R-:W-:Y:S02]  /*2e90*/  USHF.R.U32.HI UR5, URZ, UR21, UR4 ;  /* 0x00000015ff057299 */ /* 0x004fe40008011604 */
[----:B------:R-:W-:Y:S01]  /*2ea0*/  UIMAD.WIDE.U32 UR12, UR42, UR16, URZ ;  /* 0x000000102a0c72a5 */ /* 0x000fe2000f8e00ff */
[----:B------:R-:W-:Y:S01]  /*2eb0*/  UMOV UR4, UR7 ;  /* 0x0000000700047c82 */ /* 0x000fe20008000000 */
[----:B------:R-:W-:Y:S02]  /*2ec0*/  USEL UR5, UR48, UR5, !UP0 ;  /* 0x0000000530057287 */ /* 0x000fe4000c000000 */
[----:B------:R-:W-:-:S02]  /*2ed0*/  USHF.R.U32.HI UR4, URZ, UR17, UR4 ;  /* 0x00000011ff047299 */ /* 0x000fc40008011604 */
[----:B----4-:R-:W-:Y:S02]  /*2ee0*/  UIMAD.WIDE.U32 UR10, UR5, UR8, URZ ;  /* 0x00000008050a72a5 */ /* 0x010fe4000f8e00ff */
[----:B------:R-:W-:Y:S01]  /*2ef0*/  USEL UR6, UR49, UR4, !UP2 ;  /* 0x0000000431067287 */ /* 0x000fe2000d000000 */
[----:B------:R-:W-:Y:S02]  /*2f00*/  UMOV UR12, UR13 ;  /* 0x0000000d000c7c82 */ /* 0x000fe40008000000 */
[----:B------:R-:W-:Y:S01]  /*2f10*/  UMOV UR4, UR15 ;  /* 0x0000000f00047c82 */ /* 0x000fe20008000000 */
[----:B------:R-:W-:Y:S01]  /*2f20*/  UIMAD.WIDE.U32 UR14, UR6, UR8, URZ ;  /* 0x00000008060e72a5 */ /* 0x000fe2000f8e00ff */
[----:B------:R-:W-:Y:S01]  /*2f30*/  UMOV UR10, UR11 ;  /* 0x0000000b000a7c82 */ /* 0x000fe20008000000 */
[----:B------:R-:W-:Y:S02]  /*2f40*/  USHF.R.U32.HI UR4, URZ, UR21, UR4 ;  /* 0x00000015ff047299 */ /* 0x000fe40008011604 */
[----:B------:R-:W-:-:S03]  /*2f50*/  @UP3 USHF.R.U32.HI UR5, URZ, UR9, UR10 ;  /* 0x00000009ff053299 */ /* 0x000fc6000801160a */
[----:B------:R-:W-:Y:S01]  /*2f60*/  UMOV UR14, UR15 ;  /* 0x0000000f000e7c82 */ /* 0x000fe20008000000 */
[----:B------:R-:W-:Y:S02]  /*2f70*/  USHF.R.U32.HI UR17, URZ, UR17, UR12 ;  /* 0x00000011ff117299 */ /* 0x000fe4000801160c */
[----:B------:R-:W-:Y:S02]  /*2f80*/  USEL UR4, UR38, UR4, !UP0 ;  /* 0x0000000426047287 */ /* 0x000fe4000c000000 */
[----:B------:R-:W-:Y:S02]  /*2f90*/  @UP3 USHF.R.U32.HI UR6, URZ, UR9, UR14 ;  /* 0x00000009ff063299 */ /* 0x000fe4000801160e */
[----:B------:R-:W-:Y:S02]  /*2fa0*/  UIMAD UR7, UR39, UR5, URZ ;  /* 0x00000005270772a4 */ /* 0x000fe4000f8e02ff */
[----:B------:R-:W-:Y:S02]  /*2fb0*/  USEL UR5, UR42, UR17, !UP2 ;  /* 0x000000112a057287 */ /* 0x000fe4000d000000 */
[----:B------:R-:W-:-:S02]  /*2fc0*/  UIMAD UR10, UR39, UR6, URZ ;  /* 0x00000006270a72a4 */ /* 0x000fc4000f8e02ff */
[----:B------:R-:W-:Y:S02]  /*2fd0*/  UISETP.GE.AND UP0, UPT, UR4, UR7, UPT ;  /* 0x000000070400728c */ /* 0x000fe4000bf06270 */
[----:B------:R-:W-:Y:S02]  /*2fe0*/  UIMAD.WIDE.U32 UR12, UR4, UR8, URZ ;  /* 0x00000008040c72a5 */ /* 0x000fe4000f8e00ff */
[----:B------:R-:W-:Y:S02]  /*2ff0*/  UISETP.GE.OR UP0, UPT, UR5, UR10, UP0 ;  /* 0x0000000a0500728c */ /* 0x000fe40008706670 */
[----:B------:R-:W-:Y:S02]  /*3000*/  UIMAD.WIDE.U32 UR10, UR5, UR8, URZ ;  /* 0x00000008050a72a5 */ /* 0x000fe4000f8e00ff */
[----:B------:R-:W-:Y:S01]  /*3010*/  UIADD3 UR12, UPT, UPT, -UR4, URZ, URZ ;  /* 0x000000ff040c7290 */ /* 0x000fe2000fffe1ff */
[----:B------:R-:W-:Y:S01]  /*3020*/  UMOV UR8, UR13 ;  /* 0x0000000d00087c82 */ /* 0x000fe20008000000 */
[----:B------:R-:W-:-:S02]  /*3030*/  UIADD3 UR10, UPT, UPT, -UR5, URZ, URZ ;  /* 0x000000ff050a7290 */ /* 0x000fc4000fffe1ff */
[----:B------:R-:W-:-:S03]  /*3040*/  USHF.R.U32.HI UR8, URZ, UR9, UR8 ;  /* 0x00000009ff087299 */ /* 0x000fc60008011608 */
[----:B------:R-:W-:Y:S01]  /*3050*/  @!UP0 UMOV UR7, UR11 ;  /* 0x0000000b00078c82 */ /* 0x000fe20008000000 */
[----:B------:R-:W-:Y:S02]  /*3060*/  UIMAD UR12, UR18, UR12, UR38 ;  /* 0x0000000c120c72a4 */ /* 0x000fe4000f8e0226 */
[----:B------:R-:W-:Y:S02]  /*3070*/  USEL UR8, UR4, UR8, !UP3 ;  /* 0x0000000804087287 */ /* 0x000fe4000d800000 */
[----:B------:R-:W-:Y:S02]  /*3080*/  @!UP0 USHF.R.U32.HI UR7, URZ, UR9, UR7 ;  /* 0x00000009ff078299 */ /* 0x000fe40008011607 */
[----:B------:R-:W-:Y:S02]  /*3090*/  UIADD3 UR9, UPT, UPT, -UR8, URZ, URZ ;  /* 0x000000ff08097290 */ /* 0x000fe4000fffe1ff */
[----:B------:R-:W-:Y:S02]  /*30a0*/  @!UP0 USEL UR7, UR5, UR7, !UP3 ;  /* 0x0000000705078287 */ /* 0x000fe4000d800000 */
[----:B------:R-:W-:-:S02]  /*30b0*/  UIMAD UR9, UR39, UR9, UR4 ;  /* 0x00000009270972a4 */ /* 0x000fc4000f8e0204 */
[----:B------:R-:W-:Y:S02]  /*30c0*/  @!UP0 UIADD3 UR8, UPT, UPT, UR8, -UR7, URZ ;  /* 0x8000000708088290 */ /* 0x000fe4000fffe0ff */
[----:B------:R-:W-:Y:S02]  /*30d0*/  @!UP0 UIMAD UR7, UR9, UR6, UR7 ;  /* 0x00000006090782a4 */ /* 0x000fe4000f8e0207 */
[----:B------:R-:W-:Y:S02]  /*30e0*/  @!UP0 UIMAD UR4, UR39, UR8, UR5 ;  /* 0x00000008270482a4 */ /* 0x000fe4000f8e0205 */
[----:B------:R-:W-:Y:S02]  /*30f0*/  UIMAD UR6, UR20, UR10, UR42 ;  /* 0x0000000a140672a4 */ /* 0x000fe4000f8e022a */
[----:B------:R-:W-:Y:S01]  /*3100*/  UIMAD UR38, UR4, UR18, UR12 ;  /* 0x00000012042672a4 */ /* 0x000fe2000f8e020c */
[----:B------:R-:W-:Y:S02]  /*3110*/  @!UP0 UMOV UR5, UR7 ;  /* 0x0000000700058c82 */ /* 0x000fe40008000000 */
[----:B------:R-:W-:-:S12]  /*3120*/  UIMAD UR42, UR5, UR20, UR6 ;  /* 0x00000014052a72a4 */ /* 0x000fd8000f8e0206 */
.L_x_38:
[----:B------:R-:W1:Y:S02]  /*3130*/  LDCU UR4, c[0x0][0xb30] ;  /* 0x00016600ff0477ac */ /* 0x000e640008000800 */
[----:B-1----:R-:W-:-:S09]  /*3140*/  UISETP.NE.AND UP0, UPT, UR4, 0x1, UPT ;  /* 0x000000010400788c */ /* 0x002fd2000bf05270 */
[----:B------:R-:W-:Y:S05]  /*3150*/  BRA.U UP0, `(.L_x_39) ;  /* 0x0000000100447547 */ /* 0x000fea000b800000 */
[----:B------:R-:W1:Y:S01]  /*3160*/  LDCU.128 UR8, c[0x0][0xb10] ;  /* 0x00016200ff0877ac */ /* 0x000e620008000c00 */
[----:B------:R-:W2:Y:S01]  /*3170*/  LDCU UR12, c[0x0][0xb0c] ;  /* 0x00016180ff0c77ac */ /* 0x000ea20008000800 */
[----:B------:R-:W3:Y:S01]  /*3180*/  LDCU UR13, c[0x0][0xb20] ;  /* 0x00016400ff0d77ac */ /* 0x000ee20008000800 */
[----:B-1----:R-:W-:Y:S02]  /*3190*/  UIMAD.WIDE.U32 UR6, UR42, UR8, URZ ;  /* 0x000000082a0672a5 */ /* 0x002fe4000f8e00ff */
[----:B------:R-:W-:Y:S02]  /*31a0*/  UIMAD.WIDE.U32 UR4, UR38, UR11, URZ ;  /* 0x0000000b260472a5 */ /* 0x000fe4000f8e00ff */
[----:B--2---:R-:W-:Y:S02]  /*31b0*/  UISETP.NE.AND UP2, UPT, UR12, 0x1, UPT ;  /* 0x000000010c00788c */ /* 0x004fe4000bf45270 */
[----:B------:R-:W-:Y:S01]  /*31c0*/  UISETP.NE.AND UP0, UPT, UR10, 0x1, UPT ;  /* 0x000000010a00788c */ /* 0x000fe2000bf05270 */
[----:B------:R-:W-:-:S02]  /*31d0*/  UMOV UR6, UR7 ;  /* 0x0000000700067c82 */ /* 0x000fc40008000000 */
[----:B------:R-:W-:Y:S01]  /*31e0*/  UMOV UR4, UR5 ;  /* 0x0000000500047c82 */ /* 0x000fe20008000000 */
[----:B------:R-:W-:Y:S02]  /*31f0*/  USHF.R.U32.HI UR6, URZ, UR9, UR6 ;  /* 0x00000009ff067299 */ /* 0x000fe40008011606 */
[----:B---3--:R-:W-:Y:S02]  /*3200*/  USHF.R.U32.HI UR4, URZ, UR13, UR4 ;  /* 0x0000000dff047299 */ /* 0x008fe40008011604 */
[----:B------:R-:W-:Y:S02]  /*3210*/  USEL UR5, UR42, UR6, !UP2 ;  /* 0x000000062a057287 */ /* 0x000fe4000d000000 */
[----:B------:R-:W-:-:S04]  /*3220*/  USEL UR4, UR38, UR4, !UP0 ;  /* 0x0000000426047287 */ /* 0x000fc8000c000000 */
[----:B------:R-:W-:Y:S02]  /*3230*/  UIADD3 UR6, UPT, UPT, UR5, -UR4, URZ ;  /* 0x8000000405067290 */ /* 0x000fe4000fffe0ff */
[----:B------:R-:W-:Y:S02]  /*3240*/  UIADD3 UR4, UPT, UPT, -UR5, UR4, URZ ;  /* 0x0000000405047290 */ /* 0x000fe4000fffe1ff */
[----:B------:R-:W-:Y:S02]  /*3250*/  UIMAD UR38, UR6, UR10, UR38 ;  /* 0x0000000a062672a4 */ /* 0x000fe4000f8e0226 */
[----:B------:R-:W-:-:S12]  /*3260*/  UIMAD UR42, UR4, UR12, UR42 ;  /* 0x0000000c042a72a4 */ /* 0x000fd8000f8e022a */
.L_x_39:
[----:B------:R-:W-:Y:S01]  /*3270*/  R2UR UR4, R83 ;  /* 0x00000000530472ca */ /* 0x000fe200000e0000 */
[----:B------:R-:W-:Y:S01]  /*3280*/  UIADD3 UR45, UPT, UPT, UR42, UR63, URZ ;  /* 0x0000003f2a2d7290 */ /* 0x000fe2000fffe0ff */
[----:B------:R-:W-:Y:S01]  /*3290*/  PLOP3.LUT P1, PT, PT, PT, PT, 0x80, 0x8 ;  /* 0x000000000008781c */ /* 0x000fe20003f2f070 */
[----:B------:R-:W-:Y:S01]  /*32a0*/  UMOV UR27, UR34 ;  /* 0x00000022001b7c82 */ /* 0x000fe20008000000 */
[----:B------:R-:W-:-:S09]  /*32b0*/  LOP3.LUT R2, R2, 0x1, RZ, 0x3c, !PT ;  /* 0x0000000102027812 */ /* 0x000fd200078e3cff */
[----:B------:R-:W-:Y:S01]  /*32c0*/  UIADD3 UR47, UPT, UPT, UR38, UR4, URZ ;  /* 0x00000004262f7290 */ /* 0x000fe2000fffe0ff */
[----:B------:R-:W-:Y:S11]  /*32d0*/  BRA.U UP1, `(.L_x_40) ;  /* 0xffffffed01407547 */ /* 0x000ff6000b83ffff */
[----:B------:R-:W-:Y:S01]  /*32e0*/  UIADD3 UR25, UPT, UPT, UR25, 0x240, URZ ;  /* 0x0000024019197890 */ /* 0x000fe2000fffe0ff */
[----:B------:R-:W-:-:S03]  /*32f0*/  MOV R2, UR23 ;  /* 0x0000001700027c02 */ /* 0x000fc60008000f00 */
[----:B------:R-:W-:Y:S01]  /*3300*/  ULEA UR4, UR26, UR25, 0x3 ;  /* 0x000000191a047291 */ /* 0x000fe2000f8e18ff */
[----:B------:R-:W-:-:S08]  /*3310*/  SHF.L.U32 R2, R2, 0x1f, RZ ;  /* 0x0000001f02027819 */ /* 0x000fd000000006ff */
[----:B------:R-:W1:Y:S02]  /*3320*/  SYNCS.PHASECHK.TRANS64.TRYWAIT P0, [UR4], R2 ;  /* 0x00000002ff0075a7 */ /* 0x000e640008001104 */
[----:B-1----:R-:W-:Y:S05]  /*3330*/  @!P0 BRA `(.L_x_41) ;  /* 0x0000006c00848947 */ /* 0x002fea0003800000 */
.L_x_180:
[----:B------:R-:W-:-:S04]  /*3340*/  UIADD3 UR4, UPT, UPT, UR26, 0x1, URZ ;  /* 0x000000011a047890 */ /* 0x000fc8000fffe0ff */
[----:B------:R-:W-:-:S04]  /*3350*/  UISETP.NE.AND UP0, UPT, UR4, 0x48, UPT ;  /* 0x000000480400788c */ /* 0x000fc8000bf05270 */
[----:B------:R-:W-:Y:S02]  /*3360*/  USEL UR5, URZ, 0x1, UP0 ;  /* 0x00000001ff057887 */ /* 0x000fe40008000000 */
[----:B------:R-:W-:Y:S02]  /*3370*/  USEL UR4, UR4, URZ, UP0 ;  /* 0x000000ff04047287 */ /* 0x000fe40008000000 */
[----:B------:R-:W-:Y:S02]  /*3380*/  ULOP3.LUT UR6, UR23, UR5, URZ, 0x3c, !UPT ;  /* 0x0000000517067292 */ /* 0x000fe4000f8e3cff */
[----:B------:R-:W-:-:S04]  /*3390*/  ULEA UR5, UR4, UR25, 0x3 ;  /* 0x0000001904057291 */ /* 0x000fc8000f8e18ff */
[----:B-1----:R-:W-:-:S04]  /*33a0*/  MOV R2, UR6 ;  /* 0x0000000600027c02 */ /* 0x002fc80008000f00 */
[----:B------:R-:W-:-:S04]  /*33b0*/  SHF.L.U32 R2, R2, 0x1f, RZ ;  /* 0x0000001f02027819 */ /* 0x000fc800000006ff */
[----:B------:R-:W1:Y:S02]  /*33c0*/  SYNCS.PHASECHK.TRANS64.TRYWAIT P0, [UR5], R2 ;  /* 0x00000002ff0075a7 */ /* 0x000e640008001105 */
[----:B-1----:R-:W-:Y:S05]  /*33d0*/  @!P0 BRA `(.L_x_42) ;  /* 0x0000006c00748947 */ /* 0x002fea0003800000 */
.L_x_182:
        /* <DEDUP_REMOVED lines=10> */
.L_x_184:
        /* <DEDUP_REMOVED lines=10> */
.L_x_186:
        /* <DEDUP_REMOVED lines=10> */
.L_x_188:
        /* <DEDUP_REMOVED lines=10> */
.L_x_190:
        /* <DEDUP_REMOVED lines=10> */
.L_x_192:
        /* <DEDUP_REMOVED lines=10> */
.L_x_194:
        /* <DEDUP_REMOVED lines=10> */
.L_x_196:
        /* <DEDUP_REMOVED lines=10> */
.L_x_198:
        /* <DEDUP_REMOVED lines=10> */
.L_x_200:
        /* <DEDUP_REMOVED lines=10> */
.L_x_202:
        /* <DEDUP_REMOVED lines=10> */
.L_x_204:
        /* <DEDUP_REMOVED lines=10> */
.L_x_206:
        /* <DEDUP_REMOVED lines=10> */
.L_x_208:
        /* <DEDUP_REMOVED lines=10> */
.L_x_210:
        /* <DEDUP_REMOVED lines=10> */
.L_x_212:
        /* <DEDUP_REMOVED lines=10> */
.L_x_214:
        /* <DEDUP_REMOVED lines=10> */
.L_x_216:
        /* <DEDUP_REMOVED lines=10> */
.L_x_218:
        /* <DEDUP_REMOVED lines=10> */
.L_x_220:
        /* <DEDUP_REMOVED lines=10> */
.L_x_222:
        /* <DEDUP_REMOVED lines=10> */
.L_x_224:
        /* <DEDUP_REMOVED lines=10> */
.L_x_226:
        /* <DEDUP_REMOVED lines=10> */
.L_x_228:
        /* <DEDUP_REMOVED lines=10> */
.L_x_230:
        /* <DEDUP_REMOVED lines=10> */
.L_x_232:
        /* <DEDUP_REMOVED lines=10> */
.L_x_234:
        /* <DEDUP_REMOVED lines=10> */
.L_x_236:
        /* <DEDUP_REMOVED lines=10> */
.L_x_238:
        /* <DEDUP_REMOVED lines=10> */
.L_x_240:
        /* <DEDUP_REMOVED lines=10> */
.L_x_242:
        /* <DEDUP_REMOVED lines=10> */
.L_x_244:
        /* <DEDUP_REMOVED lines=10> */
.L_x_246:
        /* <DEDUP_REMOVED lines=10> */
.L_x_248:
        /* <DEDUP_REMOVED lines=10> */
.L_x_250:
        /* <DEDUP_REMOVED lines=10> */
.L_x_252:
        /* <DEDUP_REMOVED lines=10> */
.L_x_254:
        /* <DEDUP_REMOVED lines=10> */
.L_x_256:
        /* <DEDUP_REMOVED lines=10> */
.L_x_258:
        /* <DEDUP_REMOVED lines=10> */
.L_x_260:
        /* <DEDUP_REMOVED lines=10> */
.L_x_262:
        /* <DEDUP_REMOVED lines=10> */
.L_x_264:
        /* <DEDUP_REMOVED lines=10> */
.L_x_266:
        /* <DEDUP_REMOVED lines=10> */
.L_x_268:
        /* <DEDUP_REMOVED lines=10> */
.L_x_270:
        /* <DEDUP_REMOVED lines=10> */
.L_x_272:
        /* <DEDUP_REMOVED lines=10> */
.L_x_274:
        /* <DEDUP_REMOVED lines=10> */
.L_x_276:
        /* <DEDUP_REMOVED lines=10> */
.L_x_278:
        /* <DEDUP_REMOVED lines=10> */
.L_x_280:
        /* <DEDUP_REMOVED lines=10> */
.L_x_282:
        /* <DEDUP_REMOVED lines=10> */
.L_x_284:
        /* <DEDUP_REMOVED lines=10> */
.L_x_286:
        /* <DEDUP_REMOVED lines=10> */
.L_x_288:
        /* <DEDUP_REMOVED lines=10> */
.L_x_290:
        /* <DEDUP_REMOVED lines=10> */
.L_x_292:
        /* <DEDUP_REMOVED lines=10> */
.L_x_294:
        /* <DEDUP_REMOVED lines=10> */
.L_x_296:
        /* <DEDUP_REMOVED lines=10> */
.L_x_298:
        /* <DEDUP_REMOVED lines=10> */
.L_x_300:
        /* <DEDUP_REMOVED lines=10> */
.L_x_302:
        /* <DEDUP_REMOVED lines=10> */
.L_x_304:
        /* <DEDUP_REMOVED lines=10> */
.L_x_306:
        /* <DEDUP_REMOVED lines=10> */
.L_x_308:
        /* <DEDUP_REMOVED lines=10> */
.L_x_310:
        /* <DEDUP_REMOVED lines=10> */
.L_x_312:
        /* <DEDUP_REMOVED lines=10> */
.L_x_314:
        /* <DEDUP_REMOVED lines=10> */
.L_x_316:
        /* <DEDUP_REMOVED lines=10> */
.L_x_318:
        /* <DEDUP_REMOVED lines=10> */
.L_x_320:
[----:B------:R-:W-:-:S04]  /*5f00*/  UIADD3 UR4, UPT, UPT, UR4, 0x1, URZ ;  /* 0x0000000104047890 */ /* 0x000fc8000fffe0ff */
[----:B------:R-:W-:-:S04]  /*5f10*/  UISETP.NE.AND UP0, UPT, UR4, 0x48, UPT ;  /* 0x000000480400788c */ /* 0x000fc8000bf05270 */
[----:B------:R-:W-:Y:S02]  /*5f20*/  USEL UR5, URZ, 0x1, UP0 ;  /* 0x00000001ff057887 */ /* 0x000fe40008000000 */
[----:B------:R-:W-:Y:S02]  /*5f30*/  USEL UR4, UR4, URZ, UP0 ;  /* 0x000000ff04047287 */ /* 0x000fe40008000000 */
[----:B------:R-:W-:Y:S02]  /*5f40*/  ULOP3.LUT UR5, UR6, UR5, URZ, 0x3c, !UPT ;  /* 0x0000000506057292 */ /* 0x000fe4000f8e3cff */
[----:B------:R-:W-:-:S04]  /*5f50*/  ULEA UR4, UR4, UR25, 0x3 ;  /* 0x0000001904047291 */ /* 0x000fc8000f8e18ff */
[----:B-1----:R-:W-:Y:S02]  /*5f60*/  IMAD.U32 R2, RZ, RZ, UR5 ;  /* 0x00000005ff027e24 */ /* 0x002fe4000f8e00ff */
[----:B------:R-:W-:-:S03]  /*5f70*/  MOV R0, UR4 ;  /* 0x0000000400007c02 */ /* 0x000fc60008000f00 */
[----:B------:R-:W-:-:S07]  /*5f80*/  SHF.L.U32 R2, R2, 0x1f, RZ ;  /* 0x0000001f02027819 */ /* 0x000fce00000006ff */
.L_x_112:
[----:B-1----:R1:W2:Y:S02]  /*5f90*/  SYNCS.PHASECHK.TRANS64.TRYWAIT P0, [R0+URZ], R2 ;  /* 0x00000002000075a7 */ /* 0x0022a400080011ff */
[----:B--2---:R-:W-:Y:S05]  /*5fa0*/  @!P0 NANOSLEEP.SYNCS 0x989680 ;  /* 0x009896800000895d */ /* 0x004fea0003900000 */
[----:B------:R-:W2:Y:S02]  /*5fb0*/  @!P0 SYNCS.PHASECHK.TRANS64 P0, [R0+URZ], R2 ;  /* 0x00000002000085a7 */ /* 0x000ea400080010ff */
[----:B--2---:R-:W-:Y:S05]  /*5fc0*/  @P0 EXIT ;  /* 0x000000000000094d */ /* 0x004fea0003800000 */
[----:B------:R-:W-:Y:S05]  /*5fd0*/  BRA `(.L_x_112) ;  /* 0xfffffffc00ec7947 */ /* 0x000fea000383ffff */
.L_x_22:
[----:B------:R-:W2:Y:S02]  /*5fe0*/  S2UR UR4, SR_CgaCtaId ;  /* 0x00000000000479c3 */ /* 0x000ea40000008800 */
[----:B--2---:R-:W-:-:S04]  /*5ff0*/  UISETP.NE.AND UP0, UPT, UR4, URZ, UPT ;  /* 0x000000ff0400728c */ /* 0x004fc8000bf05270 */
[----:B------:R-:W-:-:S09]  /*6000*/  UISETP.NE.OR UP0, UPT, UR18, 0x1, UP0 ;  /* 0x000000011200788c */ /* 0x000fd20008705670 */
[----:B------:R-:W-:Y:S05]  /*6010*/  BRA.U UP0, `(.L_x_113) ;  /* 0x0000000100b47547 */ /* 0x000fea000b800000 */
[----:B------:R-:W2:Y:S01]  /*6020*/  S2UR UR5, SR_CgaCtaId ;  /* 0x00000000000579c3 */ /* 0x000ea20000008800 */
[----:B------:R-:W-:Y:S01]  /*6030*/  UMOV UR4, 0x400 ;  /* 0x0000040000047882 */ /* 0x000fe20000000000 */
[----:B------:R-:W-:Y:S01]  /*6040*/  HFMA2 R2, -RZ, RZ, 0, 5.9604644775390625e-08 ;  /* 0x00000001ff027431 */ /* 0x000fe200000001ff */
[----:B------:R-:W-:Y:S01]  /*6050*/  ISETP.GE.U32.AND P0, PT, R3, 0x2, PT ;  /* 0x000000020300780c */ /* 0x000fe20003f06070 */
[----:B------:R-:W-:Y:S01]  /*6060*/  IMAD.MOV.U32 R8, RZ, RZ, RZ ;  /* 0x000000ffff087224 */ /* 0x000fe200078e00ff */
[----:B--2---:R-:W-:-:S04]  /*6070*/  ULEA UR4, UR5, UR4, 0x18 ;  /* 0x0000000405047291 */ /* 0x004fc8000f8ec0ff */
[----:B------:R-:W-:Y:S02]  /*6080*/  UIADD3 UR5, UPT, UPT, UR4, 0x4a8, URZ ;  /* 0x000004a804057890 */ /* 0x000fe4000fffe0ff */
[----:B------:R-:W-:Y:S02]  /*6090*/  UIADD3 UR8, UPT, UPT, UR4, 0x4a0, URZ ;  /* 0x000004a004087890 */ /* 0x000fe4000fffe0ff */
[----:B------:R-:W-:-:S12]  /*60a0*/  UPRMT UR5, URZ, 0x654, UR5 ;  /* 0x00000654ff057896 */ /* 0x000fd80008000005 */
.L_x_116:
[----:B------:R-:W-:Y:S01]  /*60b0*/  SHF.L.U32 R6, R2, 0x1f, RZ ;  /* 0x0000001f02067819 */ /* 0x000fe200000006ff */
[----:B------:R-:W-:Y:S02]  /*60c0*/  IMAD.U32 R4, RZ, RZ, UR8 ;  /* 0x00000008ff047e24 */ /* 0x000fe4000f8e00ff */
[----:B------:R-:W-:Y:S01]  /*60d0*/  @!P0 IMAD.MOV.U32 R5, RZ, RZ, 0x10 ;  /* 0x00000010ff058424 */ /* 0x000fe200078e00ff */
[----:B------:R-:W2:Y:S02]  /*60e0*/  SYNCS.PHASECHK.TRANS64.TRYWAIT P1, [UR4+0x4a8], R6 ;  /* 0x0004a806ff0075a7 */ /* 0x000ea40008021104 */
[----:B------:R-:W-:-:S04]  /*60f0*/  PRMT R4, R3, 0x654, R4 ;  /* 0x0000065403047816 */ /* 0x000fc80000000004 */
[----:B------:R-:W-:Y:S01]  /*6100*/  SEL R0, R4, R0, !P0 ;  /* 0x0000000004007207 */ /* 0x000fe20004000000 */
[----:B--2---:R-:W-:Y:S06]  /*6110*/  @!P1 BRA `(.L_x_114) ;  /* 0x0000005800b49947 */ /* 0x004fec0003800000 */
.L_x_322:
[----:B------:R-:W-:Y:S01]  /*6120*/  UIADD3 UR6, UPT, UPT, UR4, 0x4e0, URZ ;  /* 0x000004e004067890 */ /* 0x000fe2000fffe0ff */
[----:B------:R3:W-:Y:S01]  /*6130*/  @!P0 SYNCS.ARRIVE.TRANS64.RED RZ, [R0+URZ], R5 ;  /* 0x0000000500ff89a7 */ /* 0x0007e200080004ff */
[----:B------:R-:W-:Y:S01]  /*6140*/  UIADD3 UR7, UPT, UPT, UR4, 0x4a0, URZ ;  /* 0x000004a004077890 */ /* 0x000fe2000fffe0ff */
[----:B------:R-:W-:-:S08]  /*6150*/  LOP3.LUT R2, R2, 0x1, RZ, 0x3c, !PT ;  /* 0x0000000102027812 */ /* 0x000fd000078e3cff */
[----:B------:R-:W-:Y:S06]  /*6160*/  UGETNEXTWORKID.BROADCAST [UR6], [UR7] ;  /* 0x00000000060073ca */ /* 0x000fec0008000100 */
[----:B---3--:R-:W-:-:S04]  /*6170*/  SHF.L.U32 R5, R8, 0x1f, RZ ;  /* 0x0000001f08057819 */ /* 0x008fc800000006ff */
[----:B------:R-:W3:Y:S02]  /*6180*/  SYNCS.PHASECHK.TRANS64.TRYWAIT P1, [UR4+0x4a0], R5 ;  /* 0x0004a005ff0075a7 */ /* 0x000ee40008021104 */
[----:B---3--:R-:W-:Y:S05]  /*6190*/  @!P1 BRA `(.L_x_115) ;  /* 0x0000005800ac9947 */ /* 0x008fea0003800000 */
.L_x_324:
[----:B--2---:R-:W2:Y:S01]  /*61a0*/  LDS.128 R4, [UR4+0x4e0] ;  /* 0x0004e004ff047984 */ /* 0x004ea20008000c00 */
[----:B------:R-:W-:Y:S01]  /*61b0*/  LOP3.LUT R8, R8, 0x1, RZ, 0x3c, !PT ;  /* 0x0000000108087812 */ /* 0x000fe200078e3cff */
[----:B------:R-:W-:Y:S01]  /*61c0*/  @!PT LDS RZ, [RZ] ;  /* 0x00000000fffff984 */ /* 0x000fe20000000800 */
[----:B------:R-:W-:Y:S01]  /*61d0*/  @!PT LDS RZ, [RZ] ;  /* 0x00000000fffff984 */ /* 0x000fe20000000800 */
[----:B------:R-:W-:Y:S01]  /*61e0*/  @!PT LDS RZ, [RZ] ;  /* 0x00000000fffff984 */ /* 0x000fe20000000800 */
[----:B------:R-:W-:Y:S01]  /*61f0*/  @!PT LDS RZ, [RZ] ;  /* 0x00000000fffff984 */ /* 0x000fe20000000800 */
[----:B------:R3:W-:Y:S06]  /*6200*/  MEMBAR.ALL.CTA ;  /* 0x0000000000007992 */ /* 0x0007ec0000008000 */
[----:B---3--:R-:W3:Y:S02]  /*6210*/  FENCE.VIEW.ASYNC.S ;  /* 0x00000000000073c6 */ /* 0x008ee40000000000 */
[----:B---3--:R-:W-:Y:S01]  /*6220*/  SYNCS.ARRIVE.TRANS64.RED.A1T0 RZ, [UR5], RZ ;  /* 0x000000ffffff79a7 */ /* 0x008fe20008100405 */
[----:B--2---:R-:W-:-:S13]  /*6230*/  LOP3.LUT P1, RZ, R6, 0x1, RZ, 0xc0, !PT ;  /* 0x0000000106ff7812 */ /* 0x004fda000782c0ff */
[----:B------:R-:W-:Y:S05]  /*6240*/  @P1 BRA `(.L_x_116) ;  /* 0xfffffffc00981947 */ /* 0x000fea000383ffff */
[----:B------:R-:W-:-:S04]  /*6250*/  SHF.L.U32 R0, R2, 0x1f, RZ ;  /* 0x0000001f02007819 */ /* 0x000fc800000006ff */
[----:B------:R-:W2:Y:S02]  /*6260*/  SYNCS.PHASECHK.TRANS64 P0, [UR4+0x4a8], R0 ;  /* 0x0004a800ff0075a7 */ /* 0x000ea40008001004 */
[----:B-12---:R-:W-:Y:S05]  /*6270*/  @P0 EXIT ;  /* 0x000000000000094d */ /* 0x006fea0003800000 */
[----:B------:R-:W-:-:S07]  /*6280*/  MOV R0, UR4 ;  /* 0x0000000400007c02 */ /* 0x000fce0008000f00 */
.L_x_117:
[----:B-1----:R-:W-:-:S04]  /*6290*/  SHF.L.U32 R3, R2, 0x1f, RZ ;  /* 0x0000001f02037819 */ /* 0x002fc800000006ff */
[----:B------:R1:W2:Y:S03]  /*62a0*/  SYNCS.PHASECHK.TRANS64.TRYWAIT P0, [R0+URZ+0x4a8], R3 ;  /* 0x0004a803000075a7 */ /* 0x0002a600080011ff */
[----:B--2---:R-:W-:Y:S05]  /*62b0*/  @!P0 NANOSLEEP.SYNCS 0x989680 ;  /* 0x009896800000895d */ /* 0x004fea0003900000 */
[----:B------:R-:W2:Y:S02]  /*62c0*/  @!P0 SYNCS.PHASECHK.TRANS64 P0, [R0+URZ+0x4a8], R3 ;  /* 0x0004a803000085a7 */ /* 0x000ea400080010ff */
[----:B--2---:R-:W-:Y:S05]  /*62d0*/  @P0 EXIT ;  /* 0x000000000000094d */ /* 0x004fea0003800000 */
[----:B------:R-:W-:Y:S05]  /*62e0*/  BRA `(.L_x_117) ;  /* 0xfffffffc00e87947 */ /* 0x000fea000383ffff */
.L_x_113:
[----:B------:R-:W-:Y:S05]  /*62f0*/  BRA.U UP4, `(.L_x_118) ;  /* 0x0000001104347547 */ /* 0x000fea000b800000 */
[----:B------:R-:W2:Y:S01]  /*6300*/  S2UR UR4, SR_CgaCtaId ;  /* 0x00000000000479c3 */ /* 0x000ea20000008800 */
[----:B------:R-:W-:Y:S01]  /*6310*/  UMOV UR5, 0x40 ;  /* 0x0000004000057882 */ /* 0x000fe20000000000 */
[----:B------:R-:W-:Y:S01]  /*6320*/  NOP ;  /* 0x0000000000007918 */ /* 0x000fe20000000000 */
[----:B------:R-:W-:Y:S01]  /*6330*/  UMOV UR6, 0x400 ;  /* 0x0000040000067882 */ /* 0x000fe20000000000 */
[----:B--2---:R-:W-:Y:S02]  /*6340*/  ULEA UR5, UR4, UR5, 0x18 ;  /* 0x0000000504057291 */ /* 0x004fe4000f8ec0ff */
[----:B------:R-:W-:-:S07]  /*6350*/  ULEA UR6, UR4, UR6, 0x18 ;  /* 0x0000000604067291 */ /* 0x000fce000f8ec0ff */
[----:B------:R-:W2:Y:S02]  /*6360*/  LDS.U8 R3, [UR5+0x1c] ;  /* 0x00001c05ff037984 */ /* 0x000ea40008000000 */
[----:B--2---:R-:W-:-:S13]  /*6370*/  ISETP.NE.AND P0, PT, R3, RZ, PT ;  /* 0x000000ff0300720c */ /* 0x004fda0003f05270 */
[----:B------:R-:W-:Y:S05]  /*6380*/  @P0 BRA `(.L_x_119) ;  /* 0x0000000400080947 */ /* 0x000fea0003800000 */
[----:B------:R-:W-:Y:S02]  /*6390*/  UISETP.NE.U32.AND UP1, UPT, UR26, 0x1, UPT ;  /* 0x000000011a00788c */ /* 0x000fe4000bf25070 */
[----:B------:R-:W-:-:S07]  /*63a0*/  UIADD3 UR7, UPT, UPT, UR5, 0x8, URZ ;  /* 0x0000000805077890 */ /* 0x000fce000fffe0ff */
[----:B------:R-:W-:Y:S05]  /*63b0*/  BRA.U !UP1, `(.L_x_120) ;  /* 0x00000001099c7547 */ /* 0x000fea000b800000 */
[----:B------:R-:W-:Y:S01]  /*63c0*/  ELECT P0, URZ, PT ;  /* 0x0000000000ff782f */ /* 0x000fe20003800000 */
[----:B------:R-:W-:-:S12]  /*63d0*/  BSSY B0, `(.L_x_120) ;  /* 0x0000025000007945 */ /* 0x000fd80003800000 */
[----:B------:R-:W-:Y:S05]  /*63e0*/  @!P0 BRA `(.L_x_121) ;  /* 0x00000000008c8947 */ /* 0x000fea0003800000 */
[----:B------:R-:W-:-:S05]  /*63f0*/  UMOV UR4, 0x10 ;  /* 0x0000001000047882 */ /* 0x000fca0000000000 */
[----:B------:R-:W-:Y:S04]  /*6400*/  DEPBAR.LE SB2, 0x36 ;  /* 0x0000ad800000791a */ /* 0x000fe80000000000 */
[----:B------:R-:W2:Y:S02]  /*6410*/  UTCATOMSWS.2CTA.FIND_AND_SET.ALIGN UP0, UR4, UR4 ;  /* 0x00000004000475e3 */ /* 0x000ea40008200800 */
[----:B--2---:R-:W-:Y:S01]  /*6420*/  MOV R10, UR4 ;  /* 0x00000004000a7c02 */ /* 0x004fe20008000f00 */
[----:B------:R-:W-:Y:S06]  /*6430*/  BRA.U UP0, `(.L_x_122) ;  /* 0x0000000100187547 */ /* 0x000fec000b800000 */
.L_x_123:
[----:B------:R-:W-:Y:S05]  /*6440*/  NANOSLEEP 0x64 ;  /* 0x000000640000795d */ /* 0x000fea0003800000 */
[----:B------:R-:W-:-:S05]  /*6450*/  UMOV UR4, 0x10 ;  /* 0x0000001000047882 */ /* 0x000fca0000000000 */
[----:B------:R-:W-:Y:S04]  /*6460*/  DEPBAR.LE SB2, 0x36 ;  /* 0x0000ad800000791a */ /* 0x000fe80000000000 */
[----:B------:R-:W2:Y:S02]  /*6470*/  UTCATOMSWS.2CTA.FIND_AND_SET.ALIGN UP0, UR4, UR4 ;  /* 0x00000004000475e3 */ /* 0x000ea40008200800 */
[----:B--2---:R-:W-:Y:S01]  /*6480*/  MOV R10, UR4 ;  /* 0x00000004000a7c02 */ /* 0x004fe20008000f00 */
[----:B------:R-:W-:Y:S05]  /*6490*/  BRA.U !UP0, `(.L_x_123) ;  /* 0xfffffffd08e87547 */ /* 0x000fea000b83ffff */
.L_x_122:
[----:B------:R-:W2:Y:S01]  /*64a0*/  LDS R6, [UR5+0x10] ;  /* 0x00001005ff067984 */ /* 0x000ea20008000800 */
[----:B------:R-:W-:Y:S01]  /*64b0*/  IMAD.U32 R3, RZ, RZ, UR6 ;  /* 0x00000006ff037e24 */ /* 0x000fe2000f8e00ff */
[----:B------:R-:W-:-:S03]  /*64c0*/  MOV R4, UR25 ;  /* 0x0000001900047c02 */ /* 0x000fc60008000f00 */
[----:B------:R-:W-:Y:S01]  /*64d0*/  VIADD R3, R3, 0x4f0 ;  /* 0x000004f003037836 */ /* 0x000fe20000000000 */
[----:B--2---:R-:W-:-:S04]  /*64e0*/  SHF.L.U32 R6, R6, 0x1f, RZ ;  /* 0x0000001f06067819 */ /* 0x004fc800000006ff */
[----:B------:R-:W2:Y:S02]  /*64f0*/  SYNCS.PHASECHK.TRANS64.TRYWAIT P0, [UR5+0x8], R6 ;  /* 0x00000806ff0075a7 */ /* 0x000ea40008001105 */
[----:B--2---:R-:W-:Y:S05]  /*6500*/  @P0 BRA `(.L_x_124) ;  /* 0x0000000000080947 */ /* 0x004fea0003800000 */
[----:B------:R-:W2:Y:S02]  /*6510*/  SYNCS.PHASECHK.TRANS64.TRYWAIT P0, [UR5+0x8], R6 ;  /* 0x00000806ff0075a7 */ /* 0x000ea40008001105 */
[----:B--2---:R-:W-:Y:S05]  /*6520*/  @!P0 BRA `(.L_x_125) ;  /* 0x0000005400e08947 */ /* 0x004fea0003800000 */
.L_x_124:
[----:B------:R-:W-:Y:S01]  /*6530*/  PRMT R4, R4, 0x654, R3 ;  /* 0x0000065404047816 */ /* 0x000fe20000000003 */
[----:B------:R-:W-:Y:S01]  /*6540*/  HFMA2 R3, -RZ, RZ, 0, 5.9604644775390625e-08 ;  /* 0x00000001ff037431 */ /* 0x000fe200000001ff */
[----:B------:R-:W-:Y:S01]  /*6550*/  UPRMT UR4, UR25, 0x654, UR7 ;  /* 0x0000065419047896 */ /* 0x000fe20008000007 */
[----:B------:R-:W-:Y:S02]  /*6560*/  IMAD.MOV.U32 R8, RZ, RZ, 0xffff ;  /* 0x0000ffffff087424 */ /* 0x000fe400078e00ff */
[----:B--2---:R-:W-:Y:S02]  /*6570*/  IMAD.MOV.U32 R6, RZ, RZ, 0x4 ;  /* 0x00000004ff067424 */ /* 0x004fe400078e00ff */
[----:B------:R-:W-:Y:S01]  /*6580*/  IMAD.SHL.U32 R9, R10, 0x20, RZ ;  /* 0x000000200a097824 */ /* 0x000fe200078e00ff */
[----:B------:R-:W-:Y:S02]  /*6590*/  MOV R5, UR4 ;  /* 0x0000000400057c02 */ /* 0x000fe40008000f00 */
[-C--:B------:R-:W-:Y:S01]  /*65a0*/  SHF.L.U32 R8, R8, R10.reuse, RZ ;  /* 0x0000000a08087219 */ /* 0x080fe200000006ff */
[----:B------:R2:W-:Y:S01]  /*65b0*/  SYNCS.ARRIVE.TRANS64.RED RZ, [UR4], R6 ;  /* 0x00000006ffff79a7 */ /* 0x0005e20008000404 */
[----:B------:R-:W-:Y:S01]  /*65c0*/  SHF.L.U32 R7, R3, R10, RZ ;  /* 0x0000000a03077219 */ /* 0x000fe200000006ff */
[----:B------:R2:W-:Y:S04]  /*65d0*/  STS [UR6+0x4f0], R9 ;  /* 0x0004f009ff007988 */ /* 0x0005e80008000806 */
[----:B------:R2:W-:Y:S04]  /*65e0*/  STAS [R4.64], R10 ;  /* 0x0000000a04007dbd */ /* 0x0005e8000c0008ff */
[----:B------:R2:W-:Y:S04]  /*65f0*/  ATOMS.OR RZ, [UR5+0x14], R8 ;  /* 0x00001408ffff798c */ /* 0x0005e8000b000005 */
[----:B------:R2:W-:Y:S04]  /*6600*/  ATOMS.OR RZ, [UR5+0x18], R7 ;  /* 0x00001807ffff798c */ /* 0x0005e8000b000005 */
[----:B------:R2:W-:Y:S02]  /*6610*/  ATOMS.XOR RZ, [UR5+0x10], R3 ;  /* 0x00001003ffff798c */ /* 0x0005e4000b800005 */
.L_x_121:
[----:B-1----:R-:W-:Y:S05]  /*6620*/  BSYNC B0 ;  /* 0x0000000000007941 */ /* 0x002fea0003800000 */
.L_x_120:
[----:B------:R-:W-:Y:S05]  /*6630*/  BRA.U UP1, `(.L_x_126) ;  /* 0x00000001016c7547 */ /* 0x000fea000b800000 */
[----:B------:R-:W-:-:S03]  /*6640*/  UMOV UR4, 0xffffffff ;  /* 0xffffffff00047882 */ /* 0x000fc60000000000 */
[----:B------:R-:W-:Y:S05]  /*6650*/  BRA.DIV UR4, `(.L_x_127) ;  /* 0x0000005604ac7947 */ /* 0x000fea000b800000 */
[----:B------:R-:W-:-:S13]  /*6660*/  ELECT P0, URZ, PT ;  /* 0x0000000000ff782f */ /* 0x000fda0003800000 */
.L_x_327:
[----:B------:R-:W-:Y:S05]  /*6670*/  @!P0 BRA `(.L_x_126) ;  /* 0x00000000005c8947 */ /* 0x000fea0003800000 */
[----:B--2---:R-:W2:Y:S02]  /*6680*/  LDS R4, [UR5+0x10] ;  /* 0x00001005ff047984 */ /* 0x004ea40008000800 */
[----:B--2---:R-:W-:-:S04]  /*6690*/  SHF.L.U32 R4, R4, 0x1f, RZ ;  /* 0x0000001f04047819 */ /* 0x004fc800000006ff */
[----:B------:R-:W2:Y:S02]  /*66a0*/  SYNCS.PHASECHK.TRANS64.TRYWAIT P0, [UR5+0x8], R4 ;  /* 0x00000804ff0075a7 */ /* 0x000ea40008001105 */
[----:B--2---:R-:W-:Y:S05]  /*66b0*/  @P0 BRA `(.L_x_128) ;  /* 0x0000000000080947 */ /* 0x004fea0003800000 */
[----:B------:R-:W2:Y:S02]  /*66c0*/  SYNCS.PHASECHK.TRANS64.TRYWAIT P0, [UR5+0x8], R4 ;  /* 0x00000804ff0075a7 */ /* 0x000ea40008001105 */
[----:B--2---:R-:W-:Y:S05]  /*66d0*/  @!P0 BRA `(.L_x_129) ;  /* 0x0000005400b08947 */ /* 0x004fea0003800000 */
.L_x_128:
[----:B------:R-:W3:Y:S01]  /*66e0*/  LDS R6, [UR6+0x4f0] ;  /* 0x0004f006ff067984 */ /* 0x000ee20008000800 */
[----:B--2---:R-:W-:Y:S02]  /*66f0*/  HFMA2 R3, -RZ, RZ, 0, 5.9604644775390625e-08 ;  /* 0x00000001ff037431 */ /* 0x004fe400000001ff */
[----:B------:R-:W-:Y:S01]  /*6700*/  IMAD.MOV.U32 R4, RZ, RZ, 0xffff ;  /* 0x0000ffffff047424 */ /* 0x000fe200078e00ff */
[----:B------:R-:W-:Y:S01]  /*6710*/  UPRMT UR4, UR25, 0x654, UR7 ;  /* 0x0000065419047896 */ /* 0x000fe20008000007 */
[----:B---3--:R-:W-:-:S03]  /*6720*/  IMAD.SHL.U32 R5, R6, 0x20, RZ ;  /* 0x0000002006057824 */ /* 0x008fc600078e00ff */
[-C--:B------:R-:W-:Y:S02]  /*6730*/  SHF.L.U32 R4, R4, R6.reuse, RZ ;  /* 0x0000000604047219 */ /* 0x080fe400000006ff */
[----:B------:R-:W-:Y:S01]  /*6740*/  SHF.L.U32 R6, R3, R6, RZ ;  /* 0x0000000603067219 */ /* 0x000fe200000006ff */
[----:B------:R3:W-:Y:S04]  /*6750*/  STS [UR6+0x4f0], R5 ;  /* 0x0004f005ff007988 */ /* 0x0007e80008000806 */
[----:B------:R3:W-:Y:S04]  /*6760*/  ATOMS.OR RZ, [UR5+0x14], R4 ;  /* 0x00001404ffff798c */ /* 0x0007e8000b000005 */
[----:B------:R3:W-:Y:S01]  /*6770*/  ATOMS.OR RZ, [UR5+0x18], R6 ;  /* 0x00001806ffff798c */ /* 0x0007e2000b000005 */
[----:B------:R-:W-:Y:S03]  /*6780*/  SYNCS.ARRIVE.TRANS64.RED.A1T0 RZ, [UR4], RZ ;  /* 0x000000ffffff79a7 */ /* 0x000fe60008100404 */
[----:B------:R3:W-:Y:S01]  /*6790*/  ATOMS.XOR RZ, [UR5+0x10], R3 ;  /* 0x00001003ffff798c */ /* 0x0007e2000b800005 */
[----:B------:R-:W-:Y:S05]  /*67a0*/  BRA `(.L_x_126) ;  /* 0x0000000000107947 */ /* 0x000fea0003800000 */
.L_x_119:
[----:B------:R-:W-:Y:S02]  /*67b0*/  MOV R3, 0xffffffff ;  /* 0xffffffff00037802 */ /* 0x000fe40000000f00 */
[----:B------:R-:W-:-:S03]  /*67c0*/  MOV R4, 0x67f0 ;  /* 0x000067f000047802 */ /* 0x000fc60000000f00 */
[----:B------:R2:W-:Y:S04]  /*67d0*/  STS [UR6+0x4f0], R3 ;  /* 0x0004f003ff007988 */ /* 0x0005e80008000806 */
[----:B-12--5:R-:W-:Y:S05]  /*67e0*/  CALL.REL.NOINC `($__internal_1_$__cuda_sm10x_tcgen05_guardrail_trap_phase_invalid_during_alloc) ;  /* 0x0000005800947944 */ /* 0x026fea0003c00000 */
.L_x_126:
[----:B------:R-:W-:Y:S05]  /*67f0*/  WARPSYNC.ALL ;  /* 0x0000000000007948 */ /* 0x000fea0003800000 */
[----:B------:R-:W4:Y:S01]  /*6800*/  S2UR UR14, SR_CgaCtaId ;  /* 0x00000000000e79c3 */ /* 0x000f220000008800 */
[----:B------:R-:W-:Y:S01]  /*6810*/  UMOV UR4, 0x400 ;  /* 0x0000040000047882 */ /* 0x000fe20000000000 */
[----:B------:R-:W-:-:S06]  /*6820*/  NOP ;  /* 0x0000000000007918 */ /* 0x000fcc0000000000 */
[----:B------:R-:W-:Y:S06]  /*6830*/  BAR.ARV 0x6, 0xa0 ;  /* 0x0182800000007b1d */ /* 0x000fec0000002000 */
[----:B------:R-:W1:Y:S01]  /*6840*/  LDCU.64 UR6, c[0x0][0x388] ;  /* 0x00007100ff0677ac */ /* 0x000e620008000a00 */
[----:B------:R-:W-:Y:S01]  /*6850*/  LOP3.LUT R2, R2, 0xffff, RZ, 0xc0, !PT ;  /* 0x0000ffff02027812 */ /* 0x000fe200078ec0ff */
[----:B--2---:R-:W-:Y:S01]  /*6860*/  IMAD.MOV.U32 R8, RZ, RZ, 0x1 ;  /* 0x00000001ff087424 */ /* 0x004fe200078e00ff */
[----:B------:R-:W-:Y:S01]  /*6870*/  LOP3.LUT R0, R0, 0xffff, RZ, 0xc0, !PT ;  /* 0x0000ffff00007812 */ /* 0x000fe200078ec0ff */
[----:B------:R-:W2:Y:S01]  /*6880*/  LDCU UR8, c[0x0][0x390] ;  /* 0x00007200ff0877ac */ /* 0x000ea20008000800 */
[----:B------:R-:W-:Y:S01]  /*6890*/  R2UR UR15, R2 ;  /* 0x00000000020f72ca */ /* 0x000fe200000e0000 */
[----:B------:R-:W-:Y:S01]  /*68a0*/  IMAD.MOV.U32 R2, RZ, RZ, RZ ;  /* 0x000000ffff027224 */ /* 0x000fe200078e00ff */
[----:B------:R-:W-:Y:S01]  /*68b0*/  R2UR UR23, R0 ;  /* 0x00000000001772ca */ /* 0x000fe200000e0000 */
[----:B------:R-:W-:Y:S01]  /*68c0*/  IMAD.MOV.U32 R0, RZ, RZ, RZ ;  /* 0x000000ffff007224 */ /* 0x000fe200078e00ff */
[----:B------:R-:W-:-:S02]  /*68d0*/  UISETP.NE.AND UP3, UPT, UR26, URZ, UPT ;  /* 0x000000ff1a00728c */ /* 0x000fc4000bf65270 */
[----:B----4-:R-:W-:Y:S01]  /*68e0*/  ULEA UR14, UR14, UR4, 0x18 ;  /* 0x000000040e0e7291 */ /* 0x010fe2000f8ec0ff */
[----:B------:R-:W-:Y:S01]  /*68f0*/  UMOV UR18, URZ ;  /* 0x000000ff00127c82 */ /* 0x000fe20008000000 */
[----:B------:R-:W-:Y:S01]  /*6900*/  UMOV UR13, URZ ;  /* 0x000000ff000d7c82 */ /* 0x000fe20008000000 */
[----:B------:R-:W-:Y:S01]  /*6910*/  UMOV UR20, 0x0 ;  /* 0x0000000000147882 */ /* 0x000fe20000000000 */
[----:B------:R-:W-:Y:S01]  /*6920*/  UMOV UR21, 0x8110010 ;  /* 0x0811001000157882 */ /* 0x000fe20000000000 */
[----:B-1----:R-:W-:-:S04]  /*6930*/  UIADD3 UR4, UPT, UPT, UR6, 0x1f, URZ ;  /* 0x0000001f06047890 */ /* 0x002fc8000fffe0ff */
[----:B---3--:R-:W1:Y:S01]  /*6940*/  LDS R3, [UR14+0x4f0] ;  /* 0x0004f00eff037984 */ /* 0x008e620008000800 */
[----:B------:R-:W-:Y:S02]  /*6950*/  UIADD3 UR6, UPT, UPT, UR14, 0x2800, URZ ;  /* 0x000028000e067890 */ /* 0x000fe4000fffe0ff */
[----:B------:R-:W-:Y:S02]  /*6960*/  USHF.R.S32.HI UR5, URZ, 0x1f, UR4 ;  /* 0x0000001fff057899 */ /* 0x000fe40008011404 */
[----:B------:R-:W-:Y:S02]  /*6970*/  USHF.R.U32.HI UR6, URZ, 0x4, UR6 ;  /* 0x00000004ff067899 */ /* 0x000fe40008011606 */
[----:B------:R-:W-:Y:S02]  /*6980*/  ULEA.HI UR4, UR5, UR4, URZ, 0x5 ;  /* 0x0000000405047291 */ /* 0x000fe4000f8f28ff */
[----:B------:R-:W-:Y:S02]  /*6990*/  UIADD3 UR5, UPT, UPT, UR14, 0x26800, URZ ;  /* 0x000268000e057890 */ /* 0x000fe4000fffe0ff */
[----:B------:R-:W-:-:S02]  /*69a0*/  USHF.R.S32.HI UR4, URZ, 0x5, UR4 ;  /* 0x00000005ff047899 */ /* 0x000fc40008011404 */
[----:B------:R-:W-:Y:S02]  /*69b0*/  USHF.R.U32.HI UR5, URZ, 0x4, UR5 ;  /* 0x00000004ff057899 */ /* 0x000fe40008011605 */
[----:B------:R-:W-:Y:S02]  /*69c0*/  UIMAD UR7, UR4, UR7, URZ ;  /* 0x00000007040772a4 */ /* 0x000fe4000f8e02ff */
[----:B------:R-:W-:Y:S02]  /*69d0*/  UIADD3 UR4, UPT, UPT, UR14, 0x4a8, URZ ;  /* 0x000004a80e047890 */ /* 0x000fe4000fffe0ff */
[----:B------:R-:W-:Y:S02]  /*69e0*/  ULOP3.LUT UR6, UR6, 0x3fff, URZ, 0xc0, !UPT ;  /* 0x00003fff06067892 */ /* 0x000fe4000f8ec0ff */
[----:B------:R-:W-:Y:S02]  /*69f0*/  UPRMT UR22, URZ, 0x654, UR4 ;  /* 0x00000654ff167896 */ /* 0x000fe40008000004 */
[----:B--2---:R-:W-:-:S02]  /*6a00*/  UIMAD UR4, UR7, UR8, URZ ;  /* 0x00000008070472a4 */ /* 0x004fc4000f8e02ff */
[----:B------:R-:W-:Y:S02]  /*6a10*/  ULOP3.LUT UR17, UR5, 0x3fff, URZ, 0xc0, !UPT ;  /* 0x00003fff05117892 */ /* 0x000fe4000f8ec0ff */
[----:B------:R-:W-:Y:S02]  /*6a20*/  ULOP3.LUT UR16, UR6, 0x10000, URZ, 0xfc, !UPT ;  /* 0x0001000006107892 */ /* 0x000fe4000f8efcff */
[----:B------:R-:W-:Y:S02]  /*6a30*/  UIADD3 UR24, UPT, UPT, UR4, -0x1, URZ ;  /* 0xffffffff04187890 */ /* 0x000fe4000fffe0ff */
[----:B------:R-:W-:Y:S01]  /*6a40*/  UISETP.GE.AND UP4, UPT, UR4, 0x1, UPT ;  /* 0x000000010400788c */ /* 0x000fe2000bf86270 */
[C---:B-1----:R-:W-:Y:S01]  /*6a50*/  VIADD R5, R3.reuse, 0x20 ;  /* 0x0000002003057836 */ /* 0x042fe20000000000 */
[----:B------:R-:W-:-:S04]  /*6a60*/  LOP3.LUT R4, R3, 0xffff, RZ, 0xc0, !PT ;  /* 0x0000ffff03047812 */ /* 0x000fc800078ec0ff */
[----:B------:R-:W-:-:S05]  /*6a70*/  LOP3.LUT R5, R5, 0xffff, RZ, 0xc0, !PT ;  /* 0x0000ffff05057812 */ /* 0x000fca00078ec0ff */
[----:B------:R1:W-:Y:S02]  /*6a80*/  STL.64 [R1], R4 ;  /* 0x0000000401007387 */ /* 0x0003e40000100a00 */
.L_x_138:
[----:B-1----:R-:W-:-:S04]  /*6a90*/  SHF.L.U32 R5, R2, 0x1f, RZ ;  /* 0x0000001f02057819 */ /* 0x002fc800000006ff */
[----:B------:R-:W1:Y:S02]  /*6aa0*/  SYNCS.PHASECHK.TRANS64.TRYWAIT P0, [UR14+0x4a0], R5 ;  /* 0x0004a005ff0075a7 */ /* 0x000e64000800110e */
[----:B-1--4-:R-:W-:Y:S05]  /*6ab0*/  @!P0 BRA `(.L_x_130) ;  /* 0x0000005000d08947 */ /* 0x012fea0003800000 */
.L_x_329:
[----:B-1----:R-:W1:Y:S01]  /*6ac0*/  LDS.128 R4, [UR14+0x4e0] ;  /* 0x0004e00eff047984 */ /* 0x002e620008000c00 */
[----:B------:R-:W-:Y:S01]  /*6ad0*/  ULEA UR19, UR18, UR14, 0x3 ;  /* 0x0000000e12137291 */ /* 0x000fe2000f8e18ff */
[----:B------:R-:W-:Y:S01]  /*6ae0*/  @!PT LDS RZ, [RZ] ;  /* 0x00000000fffff984 */ /* 0x000fe20000000800 */
[----:B------:R-:W-:Y:S01]  /*6af0*/  @!PT LDS RZ, [RZ] ;  /* 0x00000000fffff984 */ /* 0x000fe20000000800 */
[----:B------:R-:W-:Y:S01]  /*6b00*/  @!PT LDS RZ, [RZ] ;  /* 0x00000000fffff984 */ /* 0x000fe20000000800 */
[----:B------:R-:W-:Y:S01]  /*6b10*/  @!PT LDS RZ, [RZ] ;  /* 0x00000000fffff984 */ /* 0x000fe20000000800 */
[----:B------:R2:W-:Y:S06]  /*6b20*/  MEMBAR.ALL.CTA ;  /* 0x0000000000007992 */ /* 0x0005ec0000008000 */
[----:B--2---:R-:W2:Y:S02]  /*6b30*/  FENCE.VIEW.ASYNC.S ;  /* 0x00000000000073c6 */ /* 0x004ea40000000000 */
[----:B--2---:R-:W-:Y:S01]  /*6b40*/  SYNCS.ARRIVE.TRANS64.RED.A1T0 RZ, [UR22], RZ ;  /* 0x000000ffffff79a7 */ /* 0x004fe20008100416 */
[----:B-1----:R-:W-:Y:S01]  /*6b50*/  LOP3.LUT P2, RZ, R6, 0x1, RZ, 0xc0, !PT ;  /* 0x0000000106ff7812 */ /* 0x002fe2000784c0ff */
[----:B------:R-:W-:-:S12]  /*6b60*/  BRA.U UP3, `(.L_x_131) ;  /* 0x00000001030c7547 */ /* 0x000fd8000b800000 */
[----:B------:R-:W-:-:S04]  /*6b70*/  SHF.L.U32 R5, R8, 0x1f, RZ ;  /* 0x0000001f08057819 */ /* 0x000fc800000006ff */
[----:B------:R-:W1:Y:S02]  /*6b80*/  SYNCS.PHASECHK.TRANS64.TRYWAIT P0, [UR19+0x4c0], R5 ;  /* 0x0004c005ff0075a7 */ /* 0x000e640008001113 */
[----:B-1----:R-:W-:Y:S05]  /*6b90*/  @!P0 BRA `(.L_x_132) ;  /* 0x0000005000b08947 */ /* 0x002fea0003800000 */
.L_x_131:
[----:B------:R-:W-:Y:S05]  /*6ba0*/  BRA.U UP3, `(.L_x_133) ;  /* 0x0000000103b07547 */ /* 0x000fea000b800000 */
[----:B------:R-:W-:Y:S05]  /*6bb0*/  BRA.U !UP4, `(.L_x_134) ;  /* 0x000000010ca07547 */ /* 0x000fea000b800000 */
[----:B------:R-:W-:Y:S01]  /*6bc0*/  ULEA UR4, UR18, UR43, 0x2 ;  /* 0x0000002b12047291 */ /* 0x000fe2000f8e10ff */
[----:B-1----:R-:W-:-:S08]  /*6bd0*/  SHF.L.U32 R4, R0, 0x1f, RZ ;  /* 0x0000001f00047819 */ /* 0x002fd000000006ff */
[----:B------:R-:W5:Y:S01]  /*6be0*/  LDL R5, [UR4] ;  /* 0x00000004ff057983 */ /* 0x000f620008100800 */
[----:B------:R-:W-:Y:S02]  /*6bf0*/  ULEA UR4, UR13, UR14, 0x3 ;  /* 0x0000000e0d047291 */ /* 0x000fe4000f8e18ff */
[----:B------:R-:W-:Y:S01]  /*6c00*/  UPLOP3.LUT UP2, UPT, UPT, UPT, UPT, 0x40, 0x4 ;  /* 0x000000000004789c */ /* 0x000fe20003f4e870 */
[----:B------:R-:W-:-:S06]  /*6c10*/  UMOV UR10, UR24 ;  /* 0x00000018000a7c82 */ /* 0x000fcc0008000000 */
[----:B------:R1:W2:Y:S01]  /*6c20*/  SYNCS.PHASECHK.TRANS64.TRYWAIT P1, [UR4], R4 ;  /* 0x00000004ff0075a7 */ /* 0x0002a20008021104 */
[----:B------:R-:W-:-:S05]  /*6c30*/  UMOV UR4, UR13 ;  /* 0x0000000d00047c82 */ /* 0x000fca0008000000 */
.L_x_137:
[----:B------:R-:W-:Y:S01]  /*6c40*/  ULEA UR11, UR4, UR14, 0x3 ;  /* 0x0000000e040b7291 */ /* 0x000fe2000f8e18ff */
[----:B--234-:R-:W-:Y:S11]  /*6c50*/  @P1 BRA `(.L_x_135) ;  /* 0x00000000000c1947 */ /* 0x01cff60003800000 */
[----:B------:R-:W-:Y:S04]  /*6c60*/  SHF.L.U32 R6, R0, 0x1f, RZ ;  /* 0x0000001f00067819 */ /* 0x000fe800000006ff */
[----:B------:R-:W2:Y:S02]  /*6c70*/  SYNCS.PHASECHK.TRANS64.TRYWAIT P0, [UR11], R6 ;  /* 0x00000006ff0075a7 */ /* 0x000ea4000800110b */
[----:B--2---:R-:W-:Y:S05]  /*6c80*/  @!P0 BRA `(.L_x_136) ;  /* 0x00000050008c8947 */ /* 0x004fea0003800000 */
.L_x_135:
[----:B------:R-:W-:Y:S01]  /*6c90*/  UISETP.NE.AND UP0, UPT, UR10, URZ, UPT ;  /* 0x000000ff0a00728c */ /* 0x000fe2000bf05270 */
[----:B------:R-:W-:Y:S01]  /*6ca0*/  PLOP3.LUT P1, PT, PT, PT, PT, 0x80, 0x8 ;  /* 0x000000000008781c */ /* 0x000fe20003f2f070 */
[----:B------:R-:W-:Y:S02]  /*6cb0*/  UIADD3 UR5, UPT, UPT, UR4, 0x1, URZ ;  /* 0x0000000104057890 */ /* 0x000fe4000fffe0ff */
[----:B------:R-:W-:Y:S02]  /*6cc0*/  ULEA UR8, UR4, UR17, 0x6 ;  /* 0x0000001104087291 */ /* 0x000fe4000f8e30ff */
[----:B------:R-:W-:Y:S01]  /*6cd0*/  UISETP.NE.AND UP1, UPT, UR5, 0x48, UPT ;  /* 0x000000480500788c */ /* 0x000fe2000bf25270 */
[----:B------:R-:W-:Y:S01]  /*6ce0*/  PLOP3.LUT P0, PT, PT, PT, UP0, 0x80, 0x8 ;  /* 0x000000000008781c */ /* 0x000fe20003f0f008 */
[----:B------:R-:W-:Y:S01]  /*6cf0*/  UMOV UR9, 0xc0004010 ;  /* 0xc000401000097882 */ /* 0x000fe20000000000 */
[----:B------:R-:W-:Y:S01]  /*6d00*/  UMOV UR7, 0xc0004010 ;  /* 0xc000401000077882 */ /* 0x000fe20000000000 */
[----:B------:R-:W-:Y:S02]  /*6d10*/  USEL UR6, URZ, 0x1, UP1 ;  /* 0x00000001ff067887 */ /* 0x000fe40008800000 */
[----:B------:R-:W-:Y:S04]  /*6d20*/  USEL UR13, UR5, URZ, UP1 ;  /* 0x000000ff050d7287 */ /* 0x000fe80008800000 */
[----:B------:R-:W-:Y:S01]  /*6d30*/  @UP0 ULEA UR5, UR13, UR14, 0x3 ;  /* 0x0000000e0d050291 */ /* 0x000fe2000f8e18ff */
[----:B------:R-:W-:Y:S01]  /*6d40*/  LOP3.LUT R0, R0, UR6, RZ, 0x3c, !PT ;  /* 0x0000000600007c12 */ /* 0x000fe2000f8e3cff */
[----:B------:R-:W-:Y:S02]  /*6d50*/  ULEA UR6, UR4, UR16, 0x7 ;  /* 0x0000001004067291 */ /* 0x000fe4000f8e38ff */
[----:B------:R-:W-:Y:S01]  /*6d60*/  UIADD3 UR4, UPT, UPT, UR10, 0x1, URZ ;  /* 0x000000010a047890 */ /* 0x000fe2000fffe0ff */
[----:B-1----:R-:W-:Y:S01]  /*6d70*/  @P0 SHF.L.U32 R4, R0, 0x1f, RZ ;  /* 0x0000001f00040819 */ /* 0x002fe200000006ff */
[----:B------:R-:W-:Y:S02]  /*6d80*/  UIADD3 UR10, UPT, UPT, UR10, -0x1, URZ ;  /* 0xffffffff0a0a7890 */ /* 0x000fe4000fffe0ff */
[----:B------:R-:W-:Y:S01]  /*6d90*/  UISETP.GT.U32.AND UP0, UPT, UR4, 0x1, UPT ;  /* 0x000000010400788c */ /* 0x000fe2000bf04070 */
[----:B------:R3:W4:Y:S01]  /*6da0*/  @P0 SYNCS.PHASECHK.TRANS64.TRYWAIT P1, [UR5], R4 ;  /* 0x00000004ff0005a7 */ /* 0x0007220008021105 */
[----:B------:R-:W-:Y:S11]  /*6db0*/  ELECT P0, URZ, PT ;  /* 0x0000000000ff782f */ /* 0x000ff60003800000 */
[----:B------:R-:W-:Y:S02]  /*6dc0*/  @!UPT UIADD3 URZ, UPT, UPT, URZ, URZ, URZ ;  /* 0x000000fffffff290 */ /* 0x000fe4000fffe0ff */
[----:B-----5:R-:W-:Y:S01]  /*6dd0*/  @P0 R2UR.BROADCAST UR12, R5 ;  /* 0x00000000050c02ca */ /* 0x020fe200008e0000 */
[----:B------:R-:W-:Y:S01]  /*6de0*/  UIADD3 UR5, UPT, UPT, UR11, 0x240, URZ ;  /* 0x000002400b057890 */ /* 0x000fe2000fffe0ff */
[----:B------:R-:W-:Y:S11]  /*6df0*/  UMOV UR4, UR13 ;  /* 0x0000000d00047c82 */ /* 0x000ff60008000000 */
[----:B------:R3:W-:Y:S01]  /*6e00*/  UTCQMMA.2CTA gdesc[UR6], gdesc[UR8], tmem[UR12], tmem[UR20], idesc[UR21], UP2 ;  /* 0x00ff1408060075ea */ /* 0x0007e2000920030c */
[----:B------:R-:W-:Y:S01]  /*6e10*/  UPLOP3.LUT UP2, UPT, UPT, UPT, UPT, 0x80, 0x8 ;  /* 0x000000000008789c */ /* 0x000fe20003f4f070 */
[----:B------:R3:W-:Y:S01]  /*6e20*/  UTCBAR.2CTA.MULTICAST [UR5], URZ, UR15 ;  /* 0x000000ff050073e9 */ /* 0x0007e2000820080f */
[----:B------:R-:W-:Y:S09]  /*6e30*/  BRA.U UP0, `(.L_x_137) ;  /* 0xfffffffd00807547 */ /* 0x000ff2000b83ffff */
.L_x_134:
[----:B------:R-:W-:-:S09]  /*6e40*/  UIADD3 UR4, UPT, UPT, UR19, 0x4b0, URZ ;  /* 0x000004b013047890 */ /* 0x000fd2000fffe0ff */
[----:B------:R2:W-:Y:S01]  /*6e50*/  UTCBAR.2CTA.MULTICAST [UR4], URZ, UR23 ;  /* 0x000000ff040073e9 */ /* 0x0005e20008200817 */
[----:B------:R-:W-:Y:S02]  /*6e60*/  NOP ;  /* 0x0000000000007918 */ /* 0x000fe40000000000 */
.L_x_133:
[----:B--2---:R-:W-:Y:S01]  /*6e70*/  UIADD3 UR4, UPT, UPT, UR18, 0x1, URZ ;  /* 0x0000000112047890 */ /* 0x004fe2000fffe0ff */
[----:B------:R-:W-:-:S03]  /*6e80*/  LOP3.LUT R2, R2, 0x1, RZ, 0x3c, !PT ;  /* 0x0000000102027812 */ /* 0x000fc600078e3cff */
[----:B------:R-:W-:-:S04]  /*6e90*/  UISETP.NE.AND UP0, UPT, UR4, 0x2, UPT ;  /* 0x000000020400788c */ /* 0x000fc8000bf05270 */
[----:B---3--:R-:W-:Y:S02]  /*6ea0*/  USEL UR5, URZ, 0x1, UP0 ;  /* 0x00000001ff057887 */ /* 0x008fe40008000000 */
[----:B------:R-:W-:-:S04]  /*6eb0*/  USEL UR18, UR4, URZ, UP0 ;  /* 0x000000ff04127287 */ /* 0x000fc80008000000 */
[----:B------:R-:W-:Y:S01]  /*6ec0*/  LOP3.LUT R8, R8, UR5, RZ, 0x3c, !PT ;  /* 0x0000000508087c12 */ /* 0x000fe2000f8e3cff */
[----:B------:R-:W-:Y:S07]  /*6ed0*/  @P2 BRA `(.L_x_138) ;  /* 0xfffffff800ec2947 */ /* 0x000fee000383ffff */
[----:B------:R-:W2:Y:S01]  /*6ee0*/  S2UR UR8, SR_CgaCtaId ;  /* 0x00000000000879c3 */ /* 0x000ea20000008800 */
[----:B------:R-:W-:Y:S01]  /*6ef0*/  ELECT P0, URZ, PT ;  /* 0x0000000000ff782f */ /* 0x000fe20003800000 */
[----:B------:R-:W-:Y:S01]  /*6f00*/  HFMA2 R0, -RZ, RZ, 0, 5.9604644775390625e-08 ;  /* 0x00000001ff007431 */ /* 0x000fe200000001ff */
[----:B------:R-:W-:-:S05]  /*6f10*/  UMOV UR4, 0x40 ;  /* 0x0000004000047882 */ /* 0x000fca0000000000 */
[----:B------:R-:W-:Y:S01]  /*6f20*/  UVIRTCOUNT.DEALLOC.SMPOOL 0x80 ;  /* 0x000000800000784c */ /* 0x000fe20000000000 */
[----:B------:R-:W-:Y:S02]  /*6f30*/  UISETP.NE.AND UP0, UPT, UR26, URZ, UPT ;  /* 0x000000ff1a00728c */ /* 0x000fe4000bf05270 */
[----:B--2---:R-:W-:-:S09]  /*6f40*/  ULEA UR8, UR8, UR4, 0x18 ;  /* 0x0000000408087291 */ /* 0x004fd2000f8ec0ff */
[----:B------:R2:W-:Y:S01]  /*6f50*/  @P0 STS.U8 [UR8+0x1c], R0 ;  /* 0x00001c00ff000988 */ /* 0x0005e20008000008 */
[----:B------:R-:W-:Y:S05]  /*6f60*/  BRA.U UP0, `(.L_x_139) ;  /* 0x0000000100587547 */ /* 0x000fea000b800000 */
[----:B------:R-:W-:Y:S01]  /*6f70*/  UIADD3 UR5, UPT, UPT, UR14, 0x4c0, URZ ;  /* 0x000004c00e057890 */ /* 0x000fe2000fffe0ff */
[----:B------:R-:W-:-:S03]  /*6f80*/  SHF.L.U32 R2, R8, 0x1f, RZ ;  /* 0x0000001f08027819 */ /* 0x000fc600000006ff */
[----:B------:R-:W-:-:S09]  /*6f90*/  ULEA UR4, UR18, UR5, 0x3 ;  /* 0x0000000512047291 */ /* 0x000fd2000f8e18ff */
[----:B------:R-:W3:Y:S02]  /*6fa0*/  SYNCS.PHASECHK.TRANS64.TRYWAIT P0, [UR4], R2 ;  /* 0x00000002ff0075a7 */ /* 0x000ee40008001104 */
[----:B---3--:R-:W-:Y:S05]  /*6fb0*/  @!P0 BRA `(.L_x_140) ;  /* 0x0000004c00d88947 */ /* 0x008fea0003800000 */
.L_x_333:
[----:B------:R-:W-:-:S04]  /*6fc0*/  UIADD3 UR18, UPT, UPT, UR18, 0x1, URZ ;  /* 0x0000000112127890 */ /* 0x000fc8000fffe0ff */
[----:B------:R-:W-:-:S04]  /*6fd0*/  UISETP.NE.AND UP1, UPT, UR18, 0x2, UPT ;  /* 0x000000021200788c */ /* 0x000fc8000bf25270 */
[----:B------:R-:W-:Y:S02]  /*6fe0*/  USEL UR6, URZ, 0x1, UP1 ;  /* 0x00000001ff067887 */ /* 0x000fe40008800000 */
[----:B------:R-:W-:-:S04]  /*6ff0*/  USEL UR4, UR18, URZ, UP1 ;  /* 0x000000ff12047287 */ /* 0x000fc80008800000 */
[----:B------:R-:W-:Y:S01]  /*7000*/  ULEA UR4, UR4, UR5, 0x3 ;  /* 0x0000000504047291 */ /* 0x000fe2000f8e18ff */
[----:B--2---:R-:W-:-:S04]  /*7010*/  LOP3.LUT R2, R8, UR6, RZ, 0x3c, !PT ;  /* 0x0000000608027c12 */ /* 0x004fc8000f8e3cff */
[----:B------:R-:W-:Y:S01]  /*7020*/  SHF.L.U32 R2, R2, 0x1f, RZ ;  /* 0x0000001f02027819 */ /* 0x000fe200000006ff */
[----:B------:R-:W-:-:S04]  /*7030*/  IMAD.U32 R0, RZ, RZ, UR4 ;  /* 0x00000004ff007e24 */ /* 0x000fc8000f8e00ff */
[----:B------:R2:W3:Y:S03]  /*7040*/  SYNCS.PHASECHK.TRANS64.TRYWAIT P0, [R0+URZ], R2 ;  /* 0x00000002000075a7 */ /* 0x0004e600080011ff */
[----:B---3--:R-:W-:Y:S05]  /*7050*/  @!P0 NANOSLEEP.SYNCS 0x989680 ;  /* 0x009896800000895d */ /* 0x008fea0003900000 */
[----:B------:R-:W3:Y:S02]  /*7060*/  @!P0 SYNCS.PHASECHK.TRANS64 P0, [R0+URZ], R2 ;  /* 0x00000002000085a7 */ /* 0x000ee400080010ff */
[----:B---3--:R-:W-:Y:S05]  /*7070*/  @P0 BRA `(.L_x_141) ;  /* 0x0000000000200947 */ /* 0x008fea0003800000 */
.L_x_142:
[----:B---3--:R3:W1:Y:S02]  /*7080*/  SYNCS.PHASECHK.TRANS64.TRYWAIT P0, [R0+URZ], R2 ;  /* 0x00000002000075a7 */ /* 0x00866400080011ff */
[----:B-1----:R-:W-:Y:S05]  /*7090*/  @!P0 NANOSLEEP.SYNCS 0x989680 ;  /* 0x009896800000895d */ /* 0x002fea0003900000 */
[----:B------:R-:W1:Y:S02]  /*70a0*/  @!P0 SYNCS.PHASECHK.TRANS64 P0, [R0+URZ], R2 ;  /* 0x00000002000085a7 */ /* 0x000e6400080010ff */
[----:B-1----:R-:W-:Y:S05]  /*70b0*/  @!P0 BRA `(.L_x_142) ;  /* 0xfffffffc00f08947 */ /* 0x002fea000383ffff */
[----:B------:R-:W-:Y:S05]  /*70c0*/  BRA `(.L_x_141) ;  /* 0x00000000000c7947 */ /* 0x000fea0003800000 */
.L_x_139:
[----:B------:R-:W-:-:S04]  /*70d0*/  UIADD3 UR4, UPT, UPT, UR14, 0x4d0, URZ ;  /* 0x000004d00e047890 */ /* 0x000fc8000fffe0ff */
[----:B------:R-:W-:-:S09]  /*70e0*/  UPRMT UR4, UR25, 0x654, UR4 ;  /* 0x0000065419047896 */ /* 0x000fd20008000004 */
[----:B------:R-:W-:Y:S03]  /*70f0*/  SYNCS.ARRIVE.TRANS64.RED.A1T0 RZ, [UR4], RZ ;  /* 0x000000ffffff79a7 */ /* 0x000fe60008100404 */
.L_x_141:
[----:B--23--:R-:W-:Y:S01]  /*7100*/  SHF.L.U32 R2, RZ, 0x1f, RZ ;  /* 0x0000001fff027819 */ /* 0x00cfe200000006ff */
[----:B------:R-:W-:Y:S01]  /*7110*/  UIADD3 UR4, UPT, UPT, UR14, 0x4d0, URZ ;  /* 0x000004d00e047890 */ /* 0x000fe2000fffe0ff */
[----:B------:R-:W-:Y:S02]  /*7120*/  PLOP3.LUT P0, PT, PT, PT, UP0, 0x80, 0x8 ;  /* 0x000000000008781c */ /* 0x000fe40003f0f008 */
[----:B----4-:R-:W2:Y:S02]  /*7130*/  SYNCS.PHASECHK.TRANS64.TRYWAIT P1, [UR14+0x4d0], R2 ;  /* 0x0004d002ff0075a7 */ /* 0x010ea4000802110e */
[----:B--2---:R-:W-:Y:S09]  /*7140*/  @!P1 BRA `(.L_x_143) ;  /* 0x0000004c008c9947 */ /* 0x004ff20003800000 */
.L_x_335:
[----:B------:R-:W-:Y:S01]  /*7150*/  @!UP0 UPRMT UR4, UR25, 0x654, UR4 ;  /* 0x0000065419048896 */ /* 0x000fe20008000004 */
[----:B------:R-:W-:Y:S01]  /*7160*/  LOP3.LUT R3, R3, 0xffff, RZ, 0xc0, !PT ;  /* 0x0000ffff03037812 */ /* 0x000fe200078ec0ff */
[----:B--2---:R-:W-:-:S03]  /*7170*/  IMAD.MOV.U32 R2, RZ, RZ, 0xffff ;  /* 0x0000ffffff027424 */ /* 0x004fc600078e00ff */
[----:B------:R-:W-:-:S04]  /*7180*/  SHF.R.U32.HI R3, RZ, 0x5, R3 ;  /* 0x00000005ff037819 */ /* 0x000fc80000011603 */
[----:B------:R-:W-:Y:S01]  /*7190*/  @!P0 SYNCS.ARRIVE.TRANS64.RED.A1T0 RZ, [UR4], RZ ;  /* 0x000000ffffff89a7 */ /* 0x000fe20008100404 */
[----:B------:R-:W-:Y:S01]  /*71a0*/  NOP ;  /* 0x0000000000007918 */ /* 0x000fe20000000000 */
[----:B------:R-:W2:Y:S01]  /*71b0*/  LDS R0, [UR8+0x14] ;  /* 0x00001408ff007984 */ /* 0x000ea20008000800 */
[----:B------:R-:W-:-:S04]  /*71c0*/  SHF.L.U32 R2, R2, R3, RZ ;  /* 0x0000000302027219 */ /* 0x000fc800000006ff */
[----:B--2---:R-:W-:-:S04]  /*71d0*/  LOP3.LUT R0, R0, R2, RZ, 0xc0, !PT ;  /* 0x0000000200007212 */ /* 0x004fc800078ec0ff */
[----:B------:R-:W-:Y:S01]  /*71e0*/  ISETP.NE.AND P0, PT, R0, R2, PT ;  /* 0x000000020000720c */ /* 0x000fe20003f05270 */
[----:B------:R-:W-:-:S05]  /*71f0*/  IMAD.MOV.U32 R0, RZ, RZ, 0x1 ;  /* 0x00000001ff007424 */ /* 0x000fca00078e00ff */
[----:B------:R-:W-:-:S07]  /*7200*/  SHF.L.U32 R0, R0, R3, RZ ;  /* 0x0000000300007219 */ /* 0x000fce00000006ff */
[----:B------:R-:W-:Y:S05]  /*7210*/  @P0 BRA `(.L_x_144) ;  /* 0x00000000005c0947 */ /* 0x000fea0003800000 */
[----:B------:R-:W2:Y:S02]  /*7220*/  LDS R3, [UR8+0x18] ;  /* 0x00001808ff037984 */ /* 0x000ea40008000800 */
[----:B--2---:R-:W-:-:S04]  /*7230*/  LOP3.LUT R3, R3, R0, RZ, 0xc0, !PT ;  /* 0x0000000003037212 */ /* 0x004fc800078ec0ff */
[----:B------:R-:W-:-:S13]  /*7240*/  ISETP.NE.AND P0, PT, R3, R0, PT ;  /* 0x000000000300720c */ /* 0x000fda0003f05270 */
[----:B------:R-:W-:Y:S05]  /*7250*/  @P0 BRA `(.L_x_145) ;  /* 0x0000000000400947 */ /* 0x000fea0003800000 */
[----:B------:R-:W-:Y:S01]  /*7260*/  R2UR UR4, R2 ;  /* 0x00000000020472ca */ /* 0x000fe200000e0000 */
[----:B------:R-:W2:Y:S01]  /*7270*/  S2R R3, SR_LANEID ;  /* 0x0000000000037919 */ /* 0x000ea20000000000 */
[----:B------:R-:W-:-:S04]  /*7280*/  LOP3.LUT R0, RZ, R0, RZ, 0x33, !PT ;  /* 0x00000000ff007212 */ /* 0x000fc800078e33ff */
[----:B------:R-:W3:Y:S07]  /*7290*/  REDUX UR6, R0 ;  /* 0x00000000000673c4 */ /* 0x000eee0000000000 */
[----:B------:R-:W-:-:S03]  /*72a0*/  ULOP3.LUT UR5, URZ, UR4, URZ, 0x33, !UPT ;  /* 0x00000004ff057292 */ /* 0x000fc6000f8e33ff */
[----:B------:R-:W-:Y:S02]  /*72b0*/  VOTEU.ANY UR4, UPT, PT ;  /* 0x0000000000047886 */ /* 0x000fe400038e0100 */
[----:B------:R-:W-:Y:S01]  /*72c0*/  UFLO.U32 UR4, UR4 ;  /* 0x00000004000472bd */ /* 0x000fe200080e0000 */
[----:B------:R-:W-:-:S04]  /*72d0*/  IMAD.U32 R2, RZ, RZ, UR5 ;  /* 0x00000005ff027e24 */ /* 0x000fc8000f8e00ff */
[----:B------:R-:W4:Y:S02]  /*72e0*/  REDUX UR7, R2 ;  /* 0x00000000020773c4 */ /* 0x000f240000000000 */
[----:B------:R1:W-:Y:S01]  /*72f0*/  UTCATOMSWS.AND URZ, UR5 ;  /* 0x0000000500ff79e3 */ /* 0x0003e20008000000 */
[----:B---3--:R-:W-:Y:S01]  /*7300*/  IMAD.U32 R0, RZ, RZ, UR6 ;  /* 0x00000006ff007e24 */ /* 0x008fe2000f8e00ff */
[----:B--2---:R-:W-:Y:S01]  /*7310*/  ISETP.EQ.U32.AND P0, PT, R3, UR4, PT ;  /* 0x0000000403007c0c */ /* 0x004fe2000bf02070 */
[----:B----4-:R-:W-:-:S12]  /*7320*/  IMAD.U32 R2, RZ, RZ, UR7 ;  /* 0x00000007ff027e24 */ /* 0x010fd8000f8e00ff */
[----:B------:R1:W-:Y:S04]  /*7330*/  @P0 ATOMS.AND RZ, [UR8+0x14], R2 ;  /* 0x00001402ffff098c */ /* 0x0003e8000a800008 */
[----:B------:R1:W-:Y:S01]  /*7340*/  @P0 ATOMS.AND RZ, [UR8+0x18], R0 ;  /* 0x00001800ffff098c */ /* 0x0003e2000a800008 */
[----:B------:R-:W-:Y:S05]  /*7350*/  BRA `(.L_x_146) ;  /* 0x0000000000147947 */ /* 0x000fea0003800000 */
.L_x_145:
[----:B------:R-:W-:Y:S02]  /*7360*/  MOV R2, 0x7380 ;  /* 0x0000738000027802 */ /* 0x000fe40000000f00 */
[----:B-1---5:R-:W-:Y:S05]  /*7370*/  CALL.REL.NOINC `($__internal_0_$__cuda_sm10x_tcgen05_guardrail_trap_col_being_dealloced_not_returned_by_alloc) ;  /* 0x0000004c00a47944 */ /* 0x022fea0003c00000 */
[----:B------:R-:W-:Y:S05]  /*7380*/  BRA `(.L_x_146) ;  /* 0x0000000000087947 */ /* 0x000fea0003800000 */
.L_x_144:
[----:B------:R-:W-:Y:S02]  /*7390*/  MOV R2, 0x73b0 ;  /* 0x000073b000027802 */ /* 0x000fe40000000f00 */
[----:B-1---5:R-:W-:Y:S05]  /*73a0*/  CALL.REL.NOINC `($__internal_2_$__cuda_sm10x_tcgen05_guardrail_trap_unallocated_columns_being_dealloced) ;  /* 0x0000004c00b07944 */ /* 0x022fea0003c00000 */
.L_x_146:
[----:B------:R-:W-:Y:S01]  /*73b0*/  NOP ;  /* 0x0000000000007918 */ /* 0x000fe20000000000 */
[----:B-1----:R-:W-:Y:S05]  /*73c0*/  EXIT ;  /* 0x000000000000794d */ /* 0x002fea0003800000 */
.L_x_118:
[----:B------:R-:W-:-:S09]  /*73d0*/  UISETP.NE.OR UP0, UPT, UR18, 0x3, !UP3 ;  /* 0x000000031200788c */ /* 0x000fd2000df05670 */
[----:B------:R-:W-:Y:S05]  /*73e0*/  BRA.U UP0, `(.L_x_147) ;  /* 0x0000000d00547547 */ /* 0x000fea000b800000 */
[----:B------:R-:W2:Y:S01]  /*73f0*/  LDCU.64 UR4, c[0x0][0x888] ;  /* 0x00011100ff0477ac */ /* 0x000ea20008000a00 */
[----:B------:R-:W3:Y:S01]  /*7400*/  S2UR UR10, SR_CgaCtaId ;  /* 0x00000000000a79c3 */ /* 0x000ee20000008800 */
[----:B------:R-:W-:Y:S01]  /*7410*/  HFMA2 R10, -RZ, RZ, 0, 5.9604644775390625e-08 ;  /* 0x00000001ff0a7431 */ /* 0x000fe200000001ff */
[----:B------:R-:W-:Y:S01]  /*7420*/  MOV R9, RZ ;  /* 0x000000ff00097202 */ /* 0x000fe20000000f00 */
[----:B------:R-:W4:Y:S01]  /*7430*/  LDCU UR27, c[0x0][0x370] ;  /* 0x00006e00ff1b77ac */ /* 0x000f220008000800 */
[----:B------:R-:W-:Y:S01]  /*7440*/  HFMA2 R2, -RZ, RZ, 0, 0.00048828125 ;  /* 0x00001000ff027431 */ /* 0x000fe200000001ff */
[----:B------:R-:W4:Y:S03]  /*7450*/  LDCU.128 UR28, c[0x0][0xb10] ;  /* 0x00016200ff1c77ac */ /* 0x000f260008000c00 */
[----:B------:R-:W1:Y:S01]  /*7460*/  LDC.64 R12, c[0x0][0x348] ;  /* 0x0000d200ff0c7b82 */ /* 0x000e620000000a00 */
[----:B------:R-:W3:Y:S01]  /*7470*/  LDCU UR26, c[0x0][0x374] ;  /* 0x00006e80ff1a77ac */ /* 0x000ee20008000800 */
[----:B------:R-:W3:Y:S01]  /*7480*/  LDCU.64 UR24, c[0x0][0x890] ;  /* 0x00011200ff1877ac */ /* 0x000ee20008000a00 */
[----:B------:R-:W3:Y:S01]  /*7490*/  LDCU UR18, c[0x0][0xb0c] ;  /* 0x00016180ff1277ac */ /* 0x000ee20008000800 */
[----:B--2---:R-:W-:Y:S01]  /*74a0*/  UISETP.NE.U32.AND UP0, UPT, UR4, URZ, UPT ;  /* 0x000000ff0400728c */ /* 0x004fe2000bf05070 */
[----:B------:R-:W2:Y:S01]  /*74b0*/  LDCU UR36, c[0x0][0xb20] ;  /* 0x00016400ff2477ac */ /* 0x000ea20008000800 */
[----:B------:R-:W2:Y:S01]  /*74c0*/  LDCU UR4, c[0x0][0xb30] ;  /* 0x00016600ff0477ac */ /* 0x000ea20008000800 */
[----:B------:R-:W-:Y:S01]  /*74d0*/  UMOV UR19, 0x400 ;  /* 0x0000040000137882 */ /* 0x000fe20000000000 */
[----:B----4-:R-:W-:-:S02]  /*74e0*/  UIMAD.WIDE.U32 UR6, UR27, UR28, URZ ;  /* 0x0000001c1b0672a5 */ /* 0x010fc4000f8e00ff */
[----:B---3--:R-:W-:Y:S02]  /*74f0*/  UIMAD.WIDE.U32 UR8, UR26, UR31, URZ ;  /* 0x0000001f1a0872a5 */ /* 0x008fe4000f8e00ff */
[----:B------:R-:W-:Y:S02]  /*7500*/  ULEA UR19, UR10, UR19, 0x18 ;  /* 0x000000130a137291 */ /* 0x000fe4000f8ec0ff */
[----:B------:R-:W-:Y:S02]  /*7510*/  UISETP.NE.U32.AND UP6, UPT, UR24, URZ, UPT ;  /* 0x000000ff1800728c */ /* 0x000fe4000bfc5070 */
[----:B------:R-:W-:Y:S02]  /*7520*/  UIADD3 UR33, UPT, UPT, UR19, 0x480, URZ ;  /* 0x0000048013217890 */ /* 0x000fe4000fffe0ff */
[----:B------:R-:W-:Y:S02]  /*7530*/  UIADD3 UR32, UPT, UPT, UR19, 0x4a8, URZ ;  /* 0x000004a813207890 */ /* 0x000fe4000fffe0ff */
[----:B------:R-:W-:-:S02]  /*7540*/  UISETP.NE.AND.EX UP5, UPT, UR5, URZ, UPT, UP0 ;  /* 0x000000ff0500728c */ /* 0x000fc4000bfa5300 */
[----:B------:R-:W-:Y:S01]  /*7550*/  UISETP.NE.AND UP0, UPT, UR39, 0x1, UPT ;  /* 0x000000012700788c */ /* 0x000fe2000bf05270 */
[----:B------:R-:W-:Y:S01]  /*7560*/  UMOV UR35, UR7 ;  /* 0x0000000700237c82 */ /* 0x000fe20008000000 */
[----:B------:R-:W-:Y:S01]  /*7570*/  UMOV UR34, UR9 ;  /* 0x0000000900227c82 */ /* 0x000fe20008000000 */
[----:B------:R-:W-:Y:S02]  /*7580*/  UISETP.NE.AND UP0, UPT, UR18, 0x1, UPT ;  /* 0x000000011200788c */ /* 0x000fe4000bf05270 */
[----:B------:R-:W-:Y:S02]  /*7590*/  UPLOP3.LUT UP1, UPT, UPT, UPT, UPT, 0x40, 0x4 ;  /* 0x000000000004789c */ /* 0x000fe40003f2e870 */
[----:B------:R-:W-:Y:S01]  /*75a0*/  UISETP.GE.AND UP3, UPT, UR39, 0x1, UPT ;  /* 0x000000012700788c */ /* 0x000fe2000bf66270 */
[----:B------:R-:W3:Y:S01]  /*75b0*/  LDCU.64 UR16, c[0x0][0xb28] ;  /* 0x00016500ff1077ac */ /* 0x000ee20008000a00 */
[----:B------:R-:W-:Y:S02]  /*75c0*/  UISETP.NE.AND.EX UP6, UPT, UR25, URZ, UPT, UP6 ;  /* 0x000000ff1900728c */ /* 0x000fe4000bfc5360 */
[----:B------:R-:W-:-:S02]  /*75d0*/  UPRMT UR33, UR10, 0x654, UR33 ;  /* 0x000006540a217896 */ /* 0x000fc40008000021 */
[----:B------:R-:W-:Y:S02]  /*75e0*/  UPRMT UR32, URZ, 0x654, UR32 ;  /* 0x00000654ff207896 */ /* 0x000fe40008000020 */
[----:B------:R-:W-:Y:S02]  /*75f0*/  USHF.R.U32.HI UR35, URZ, UR29, UR35 ;  /* 0x0000001dff237299 */ /* 0x000fe40008011623 */
[----:B--2---:R-:W-:Y:S02]  /*7600*/  USHF.R.U32.HI UR34, URZ, UR36, UR34 ;  /* 0x00000024ff227299 */ /* 0x004fe40008011622 */
[----:B------:R-:W-:Y:S02]  /*7610*/  UISETP.NE.AND UP0, UPT, UR30, 0x1, UPT ;  /* 0x000000011e00788c */ /* 0x000fe4000bf05270 */
[----:B-1----:R-:W-:-:S11]  /*7620*/  UISETP.NE.AND UP4, UPT, UR4, 0x1, UPT ;  /* 0x000000010400788c */ /* 0x002fd6000bf85270 */
.L_x_155:
[----:B------:R-:W-:Y:S04]  /*7630*/  SHF.L.U32 R3, R9, 0x1f, RZ ;  /* 0x0000001f09037819 */ /* 0x000fe800000006ff */
[----:B-1----:R-:W1:Y:S02]  /*7640*/  SYNCS.PHASECHK.TRANS64.TRYWAIT P0, [UR19+0x4a0], R3 ;  /* 0x0004a003ff0075a7 */ /* 0x002e640008001113 */
[----:B-1----:R-:W-:Y:S05]  /*7650*/  @!P0 BRA `(.L_x_148) ;  /* 0x0000004800608947 */ /* 0x002fea0003800000 */
.L_x_337:
[----:B------:R-:W2:Y:S01]  /*7660*/  LDS.128 R4, [UR19+0x4e0] ;  /* 0x0004e013ff047984 */ /* 0x000ea20008000c00 */
[----:B------:R-:W-:Y:S01]  /*7670*/  UISETP.GE.AND UP0, UPT, UR39, 0x1, UPT ;  /* 0x000000012700788c */ /* 0x000fe2000bf06270 */
[----:B------:R-:W-:Y:S01]  /*7680*/  @!PT LDS RZ, [RZ] ;  /* 0x00000000fffff984 */ /* 0x000fe20000000800 */
[----:B------:R-:W-:Y:S01]  /*7690*/  @!PT LDS RZ, [RZ] ;  /* 0x00000000fffff984 */ /* 0x000fe20000000800 */
[----:B------:R-:W-:Y:S01]  /*76a0*/  @!PT LDS RZ, [RZ] ;  /* 0x00000000fffff984 */ /* 0x000fe20000000800 */
[----:B------:R-:W-:Y:S01]  /*76b0*/  @!PT LDS RZ, [RZ] ;  /* 0x00000000fffff984 */ /* 0x000fe20000000800 */
[----:B------:R4:W-:Y:S06]  /*76c0*/  MEMBAR.ALL.CTA ;  /* 0x0000000000007992 */ /* 0x0009ec0000008000 */
[----:B----4-:R-:W4:Y:S02]  /*76d0*/  FENCE.VIEW.ASYNC.S ;  /* 0x00000000000073c6 */ /* 0x010f240000000000 */
[----:B----4-:R-:W-:Y:S01]  /*76e0*/  SYNCS.ARRIVE.TRANS64.RED.A1T0 RZ, [UR32], RZ ;  /* 0x000000ffffff79a7 */ /* 0x010fe20008100420 */
[----:B--2---:R-:W-:Y:S11]  /*76f0*/  LOP3.LUT P0, RZ, R6, 0x1, RZ, 0xc0, !PT ;  /* 0x0000000106ff7812 */ /* 0x004ff6000780c0ff */
[----:B------:R-:W-:Y:S02]  /*7700*/  @!UPT UIADD3 URZ, UPT, UPT, URZ, URZ, URZ ;  /* 0x000000fffffff290 */ /* 0x000fe4000fffe0ff */
[----:B------:R-:W-:Y:S01]  /*7710*/  VOTEU.ANY UP3, P0 ;  /* 0x0000000000ff7886 */ /* 0x000fe20000060100 */
[----:B------:R-:W-:Y:S11]  /*7720*/  PLOP3.LUT P1, PT, PT, PT, UP3, 0x80, 0x8 ;  /* 0x000000000008781c */ /* 0x000ff60003f2f038 */
[----:B------:R-:W-:Y:S02]  /*7730*/  @!UPT UIADD3 URZ, UPT, UPT, URZ, URZ, URZ ;  /* 0x000000fffffff290 */ /* 0x000fe4000fffe0ff */
[----:B-1----:R-:W-:Y:S02]  /*7740*/  @P1 MOV R3, R4 ;  /* 0x0000000400031202 */ /* 0x002fe40000000f00 */
[----:B------:R-:W-:Y:S02]  /*7750*/  @P1 LOP3.LUT R0, R5, 0xffff, RZ, 0xc0, !PT ;  /* 0x0000ffff05001812 */ /* 0x000fe400078ec0ff */
[----:B------:R-:W-:Y:S02]  /*7760*/  @P1 R2UR UR5, R3 ;  /* 0x00000000030512ca */ /* 0x000fe400000e0000 */
[----:B------:R-:W-:Y:S11]  /*7770*/  @P1 R2UR UR4, R0 ;  /* 0x00000000000412ca */ /* 0x000ff600000e0000 */
[----:B------:R-:W-:Y:S02]  /*7780*/  @UP3 UMOV UR15, UR5 ;  /* 0x00000005000f3c82 */ /* 0x000fe40008000000 */
[----:B------:R-:W-:Y:S01]  /*7790*/  @UP3 UMOV UR14, UR4 ;  /* 0x00000004000e3c82 */ /* 0x000fe20008000000 */
[----:B------:R-:W-:Y:S05]  /*77a0*/  BRA.U !UP0, `(.L_x_149) ;  /* 0x0000000108c07547 */ /* 0x000fea000b800000 */
[----:B------:R-:W-:Y:S02]  /*77b0*/  UIMAD.WIDE.U32 UR8, UR14, UR31, URZ ;  /* 0x0000001f0e0872a5 */ /* 0x000fe4000f8e00ff */
[----:B------:R-:W-:Y:S02]  /*77c0*/  UP2UR UR22, UPR, URZ, 0x4 ;  /* 0x00000004ff167883 */ /* 0x000fe40008000000 */
[----:B------:R-:W-:Y:S02]  /*77d0*/  UISETP.NE.AND UP2, UPT, UR30, 0x1, UPT ;  /* 0x000000011e00788c */ /* 0x000fe4000bf45270 */
[----:B------:R-:W-:Y:S02]  /*77e0*/  UIMAD.WIDE.U32 UR10, UR15, UR28, URZ ;  /* 0x0000001c0f0a72a5 */ /* 0x000fe4000f8e00ff */
[----:B------:R-:W-:Y:S02]  /*77f0*/  USEL UR4, UR26, UR34, !UP2 ;  /* 0x000000221a047287 */ /* 0x000fe4000d000000 */
[----:B------:R-:W-:Y:S02]  /*7800*/  UISETP.NE.AND UP0, UPT, UR18, 0x1, UPT ;  /* 0x000000011200788c */ /* 0x000fe4000bf05270 */
[----:B------:R-:W-:Y:S02]  /*7810*/  UP2UR UR23, UPR, URZ, 0x2 ;  /* 0x00000002ff177883 */ /* 0x000fe40008000000 */
[----:B------:R-:W-:Y:S02]  /*7820*/  UISETP.NE.AND UP1, UPT, UR39, 0x1, UPT ;  /* 0x000000012700788c */ /* 0x000fe4000bf25270 */
[----:B---3--:R-:W-:Y:S02]  /*7830*/  UIMAD.WIDE.U32 UR12, UR4, UR16, URZ ;  /* 0x00000010040c72a5 */ /* 0x008fe4000f8e00ff */
[----:B------:R-:W-:Y:S01]  /*7840*/  USEL UR7, UR27, UR35, !UP0 ;  /* 0x000000231b077287 */ /* 0x000fe2000c000000 */
[----:B------:R-:W-:Y:S02]  /*7850*/  UMOV UR5, UR9 ;  /* 0x0000000900057c82 */ /* 0x000fe40008000000 */
[----:B------:R-:W-:Y:S02]  /*7860*/  USHF.R.U32.HI UR6, URZ, UR36, UR5 ;  /* 0x00000024ff067299 */ /* 0x000fe40008011605 */
[----:B------:R-:W-:Y:S02]  /*7870*/  UIMAD.WIDE.U32 UR20, UR7, UR16, URZ ;  /* 0x00000010071472a5 */ /* 0x000fe4000f8e00ff */
[----:B------:R-:W-:Y:S02]  /*7880*/  USEL UR6, UR14, UR6, !UP2 ;  /* 0x000000060e067287 */ /* 0x000fe4000d000000 */
[----:B------:R-:W-:Y:S01]  /*7890*/  UISETP.NE.AND UP2, UPT, UR22, URZ, UPT ;  /* 0x000000ff1600728c */ /* 0x000fe2000bf45270 */
[----:B------:R-:W-:Y:S01]  /*78a0*/  UMOV UR5, UR11 ;  /* 0x0000000b00057c82 */ /* 0x000fe20008000000 */
[----:B------:R-:W-:Y:S02]  /*78b0*/  UIMAD.WIDE.U32 UR10, UR6, UR16, URZ ;  /* 0x00000010060a72a5 */ /* 0x000fe4000f8e00ff */
[----:B------:R-:W-:Y:S03]  /*78c0*/  USHF.R.U32.HI UR8, URZ, UR29, UR5 ;  /* 0x0000001dff087299 */ /* 0x000fe60008011605 */
[----:B------:R-:W-:Y:S02]  /*78d0*/  UMOV UR5, UR13 ;  /* 0x0000000d00057c82 */ /* 0x000fe40008000000 */
[----:B------:R-:W-:Y:S03]  /*78e0*/  @UP1 USHF.R.U32.HI UR4, URZ, UR17, UR5 ;  /* 0x00000011ff041299 */ /* 0x000fe60008011605 */
[----:B------:R-:W-:Y:S01]  /*78f0*/  UMOV UR5, UR21 ;  /* 0x0000001500057c82 */ /* 0x000fe20008000000 */
[----:B------:R-:W-:Y:S02]  /*7900*/  UIMAD UR4, UR39, UR4, URZ ;  /* 0x00000004270472a4 */ /* 0x000fe4000f8e02ff */
[----:B------:R-:W-:Y:S02]  /*7910*/  @UP1 USHF.R.U32.HI UR7, URZ, UR17, UR5 ;  /* 0x00000011ff071299 */ /* 0x000fe40008011605 */
[----:B------:R-:W-:Y:S02]  /*7920*/  USEL UR5, UR15, UR8, !UP0 ;  /* 0x000000080f057287 */ /* 0x000fe4000c000000 */
[----:B------:R-:W-:Y:S02]  /*7930*/  UIMAD UR8, UR39, UR7, URZ ;  /* 0x00000007270872a4 */ /* 0x000fe4000f8e02ff */
[----:B------:R-:W-:Y:S03]  /*7940*/  UISETP.GE.AND UP0, UPT, UR6, UR4, UPT ;  /* 0x000000040600728c */ /* 0x000fe6000bf06270 */
[----:B------:R-:W-:Y:S01]  /*7950*/  UMOV UR4, UR11 ;  /* 0x0000000b00047c82 */ /* 0x000fe20008000000 */
[----:B------:R-:W-:Y:S02]  /*7960*/  UISETP.GE.OR UP0, UPT, UR5, UR8, UP0 ;  /* 0x000000080500728c */ /* 0x000fe40008706670 */
[----:B------:R-:W-:Y:S02]  /*7970*/  USHF.R.U32.HI UR4, URZ, UR17, UR4 ;  /* 0x00000011ff047299 */ /* 0x000fe40008011604 */
[----:B------:R-:W-:Y:S02]  /*7980*/  UIMAD.WIDE.U32 UR8, UR5, UR16, URZ ;  /* 0x00000010050872a5 */ /* 0x000fe4000f8e00ff */
[----:B------:R-:W-:Y:S04]  /*7990*/  USEL UR10, UR6, UR4, !UP1 ;  /* 0x00000004060a7287 */ /* 0x000fe8000c800000 */
[----:B------:R-:W-:Y:S01]  /*79a0*/  UIADD3 UR11, UPT, UPT, -UR10, URZ, URZ ;  /* 0x000000ff0a0b7290 */ /* 0x000fe2000fffe1ff */
[----:B------:R-:W-:Y:S02]  /*79b0*/  @!UP0 UMOV UR4, UR9 ;  /* 0x0000000900048c82 */ /* 0x000fe40008000000 */
[----:B------:R-:W-:Y:S02]  /*79c0*/  @!UP0 USHF.R.U32.HI UR4, URZ, UR17, UR4 ;  /* 0x00000011ff048299 */ /* 0x000fe40008011604 */
[----:B------:R-:W-:Y:S02]  /*79d0*/  UIMAD UR8, UR39, UR11, UR6 ;  /* 0x0000000b270872a4 */ /* 0x000fe4000f8e0206 */
[----:B------:R-:W-:Y:S02]  /*79e0*/  @!UP0 USEL UR4, UR5, UR4, !UP1 ;  /* 0x0000000405048287 */ /* 0x000fe4000c800000 */
[----:B------:R-:W-:Y:S02]  /*79f0*/  UISETP.NE.AND UP1, UPT, UR23, URZ, UPT ;  /* 0x000000ff1700728c */ /* 0x000fe4000bf25270 */
[----:B------:R-:W-:Y:S02]  /*7a00*/  @!UP0 UIMAD UR8, UR7, UR8, UR4 ;  /* 0x00000008070882a4 */ /* 0x000fe4000f8e0204 */
[----:B------:R-:W-:Y:S02]  /*7a10*/  @!UP0 UIADD3 UR9, UPT, UPT, UR10, -UR4, URZ ;  /* 0x800000040a098290 */ /* 0x000fe4000fffe0ff */
[----:B------:R-:W-:Y:S02]  /*7a20*/  UIADD3 UR4, UPT, UPT, -UR5, URZ, URZ ;  /* 0x000000ff05047290 */ /* 0x000fe4000fffe1ff */
[----:B------:R-:W-:Y:S02]  /*7a30*/  UIADD3 UR7, UPT, UPT, -UR6, URZ, URZ ;  /* 0x000000ff06077290 */ /* 0x000fe4000fffe1ff */
[----:B------:R-:W-:Y:S02]  /*7a40*/  @!UP0 UIMAD UR6, UR9, UR39, UR5 ;  /* 0x00000027090682a4 */ /* 0x000fe4000f8e0205 */
[----:B------:R-:W-:Y:S02]  /*7a50*/  UIMAD UR15, UR18, UR4, UR15 ;  /* 0x00000004120f72a4 */ /* 0x000fe4000f8e020f */
[----:B------:R-:W-:Y:S01]  /*7a60*/  UIMAD UR14, UR30, UR7, UR14 ;  /* 0x000000071e0e72a4 */ /* 0x000fe2000f8e020e */
[----:B------:R-:W-:Y:S02]  /*7a70*/  @!UP0 UMOV UR5, UR8 ;  /* 0x0000000800058c82 */ /* 0x000fe40008000000 */
[----:B------:R-:W-:Y:S02]  /*7a80*/  UIMAD UR15, UR5, UR18, UR15 ;  /* 0x00000012050f72a4 */ /* 0x000fe4000f8e020f */
[----:B------:R-:W-:Y:S11]  /*7a90*/  UIMAD UR14, UR6, UR30, UR14 ;  /* 0x0000001e060e72a4 */ /* 0x000ff6000f8e020e */
[----:B------:R-:W-:Y:S01]  /*7aa0*/  @!UPT UIADD3 URZ, UPT, UPT, URZ, URZ, URZ ;  /* 0x000000fffffff290 */ /* 0x000fe2000fffe0ff */
.L_x_149:
[----:B------:R-:W1:Y:S01]  /*7ab0*/  @!UP4 LDCU.128 UR8, c[0x0][0xb10] ;  /* 0x00016200ff08c7ac */ /* 0x000e620008000c00 */
[----:B------:R-:W-:Y:S02]  /*7ac0*/  ISETP.NE.U32.AND P2, PT, RZ, UR24, PT ;  /* 0x00000018ff007c0c */ /* 0x000fe4000bf45070 */
[----:B------:R-:W-:Y:S02]  /*7ad0*/  SHF.L.U32 R3, R10, 0x1f, RZ ;  /* 0x0000001f0a037819 */ /* 0x000fe400000006ff */
[----:B------:R-:W-:Y:S01]  /*7ae0*/  ISETP.NE.AND.EX P2, PT, RZ, UR25, PT, P2 ;  /* 0x00000019ff007c0c */ /* 0x000fe2000bf45320 */
[----:B------:R-:W2:Y:S01]  /*7af0*/  @!UP4 LDCU UR5, c[0x0][0xb0c] ;  /* 0x00016180ff05c7ac */ /* 0x000ea20008000800 */
[----:B-1----:R-:W-:Y:S07]  /*7b00*/  UIMAD.WIDE.U32 UR6, UR15, UR8, URZ ;  /* 0x000000080f0672a5 */ /* 0x002fee000f8e00ff */
[----:B------:R-:W-:Y:S01]  /*7b10*/  @!UP4 UMOV UR4, UR7 ;  /* 0x000000070004cc82 */ /* 0x000fe20008000000 */
[----:B--2---:R-:W-:Y:S02]  /*7b20*/  @!UP4 UISETP.NE.AND UP0, UPT, UR5, 0x1, UPT ;  /* 0x000000010500c88c */ /* 0x004fe4000bf05270 */
[----:B------:R-:W-:Y:S02]  /*7b30*/  @!UP4 USHF.R.U32.HI UR4, URZ, UR9, UR4 ;  /* 0x00000009ff04c299 */ /* 0x000fe40008011604 */
[----:B------:R-:W-:Y:S02]  /*7b40*/  UIMAD.WIDE.U32 UR6, UR14, UR11, URZ ;  /* 0x0000000b0e0672a5 */ /* 0x000fe4000f8e00ff */
[----:B------:R-:W-:Y:S02]  /*7b50*/  @!UP4 USEL UR8, UR15, UR4, !UP0 ;  /* 0x000000040f08c287 */ /* 0x000fe4000c000000 */
[----:B------:R-:W-:Y:S03]  /*7b60*/  @!UP4 UISETP.NE.AND UP0, UPT, UR10, 0x1, UPT ;  /* 0x000000010a00c88c */ /* 0x000fe6000bf05270 */
[----:B------:R-:W-:Y:S02]  /*7b70*/  @!UP4 UMOV UR6, UR7 ;  /* 0x000000070006cc82 */ /* 0x000fe40008000000 */
[----:B------:R-:W1:Y:S02]  /*7b80*/  @!UP4 LDCU UR4, c[0x0][0xb20] ;  /* 0x00016400ff04c7ac */ /* 0x000e640008000800 */
[----:B-1----:R-:W-:Y:S04]  /*7b90*/  @!UP4 USHF.R.U32.HI UR6, URZ, UR4, UR6 ;  /* 0x00000004ff06c299 */ /* 0x002fe80008011606 */
[----:B------:R-:W-:Y:S04]  /*7ba0*/  @!UP4 USEL UR6, UR14, UR6, !UP0 ;  /* 0x000000060e06c287 */ /* 0x000fe8000c000000 */
[----:B------:R-:W-:Y:S02]  /*7bb0*/  @!UP4 UIADD3 UR4, UPT, UPT, -UR8, UR6, URZ ;  /* 0x000000060804c290 */ /* 0x000fe4000fffe1ff */
[----:B------:R-:W-:Y:S02]  /*7bc0*/  @!UP4 UIADD3 UR6, UPT, UPT, UR8, -UR6, URZ ;  /* 0x800000060806c290 */ /* 0x000fe4000fffe0ff */
[----:B------:R-:W-:Y:S02]  /*7bd0*/  @!UP4 UIMAD UR15, UR4, UR5, UR15 ;  /* 0x00000005040fc2a4 */ /* 0x000fe4000f8e020f */
[----:B------:R-:W-:Y:S01]  /*7be0*/  @!UP4 UIMAD UR14, UR6, UR10, UR14 ;  /* 0x0000000a060ec2a4 */ /* 0x000fe2000f8e020e */
[----:B------:R-:W-:Y:S11]  /*7bf0*/  BRA.U UP1, `(.L_x_150) ;  /* 0x0000000101107547 */ /* 0x000ff6000b800000 */
[----:B------:R-:W-:Y:S04]  /*7c00*/  MOV R8, UR38 ;  /* 0x0000002600087c02 */ /* 0x000fe80008000f00 */
[----:B------:R-:W-:Y:S04]  /*7c10*/  SHF.L.U32 R8, R8, 0x1f, RZ ;  /* 0x0000001f08087819 */ /* 0x000fe800000006ff */
[----:B------:R-:W1:Y:S02]  /*7c20*/  SYNCS.PHASECHK.TRANS64.TRYWAIT P0, [UR19+0x498], R8 ;  /* 0x00049808ff0075a7 */ /* 0x000e640008001113 */
[----:B-1----:R-:W-:Y:S05]  /*7c30*/  @!P0 BRA `(.L_x_151) ;  /* 0x0000004400008947 */ /* 0x002fea0003800000 */
.L_x_150:
[----:B------:R-:W-:Y:S05]  /*7c40*/  BRA.U !UP6, `(.L_x_152) ;  /* 0x000000010e387547 */ /* 0x000fea000b800000 */
[----:B------:R-:W-:Y:S01]  /*7c50*/  UPLOP3.LUT UP2, UPT, UPT, UPT, UP5, 0x80, 0x8 ;  /* 0x000000000008789c */ /* 0x000fe20003f4f050 */
[----:B-1----:R-:W-:Y:S01]  /*7c60*/  HFMA2 R0, -RZ, RZ, 0, 5.9604644775390625e-08 ;  /* 0x00000001ff007431 */ /* 0x002fe200000001ff */
[----:B------:R-:W1:Y:S01]  /*7c70*/  LDCU.64 UR8, c[0x0][0x358] ;  /* 0x00006b00ff0877ac */ /* 0x000e620008000a00 */
[----:B------:R-:W-:Y:S03]  /*7c80*/  IMAD.MOV.U32 R79, RZ, RZ, 0x1 ;  /* 0x00000001ff4f7424 */ /* 0x000fe600078e00ff */
[----:B------:R-:W-:Y:S05]  /*7c90*/  PLOP3.LUT P0, PT, PT, PT, UP2, 0x80, 0x8 ;  /* 0x000000000008781c */ /* 0x000fea0003f0f028 */
[----:B------:R-:W2:Y:S01]  /*7ca0*/  @UP2 LDCU.64 UR4, c[0x0][0x888] ;  /* 0x00011100ff0427ac */ /* 0x000ea20008000a00 */
[----:B------:R-:W-:Y:S07]  /*7cb0*/  @UP2 UIMAD UR6, UR46, UR24, URZ ;  /* 0x000000182e0622a4 */ /* 0x000fee000f8e02ff */
[----:B------:R-:W-:Y:S01]  /*7cc0*/  @!P0 PRMT R79, R0, 0x7610, R79 ;  /* 0x00007610004f8816 */ /* 0x000fe2000000004f */
[----:B--2---:R-:W-:Y:S06]  /*7cd0*/  @UP2 UIMAD.WIDE UR4, UR6, 0x4, UR4 ;  /* 0x00000004060428a5 */ /* 0x004fec000f8e0204 */
[----:B------:R-:W-:Y:S01]  /*7ce0*/  IMAD.U32 R14, RZ, RZ, UR4 ;  /* 0x00000004ff0e7e24 */ /* 0x000fe2000f8e00ff */
[----:B------:R-:W-:Y:S04]  /*7cf0*/  MOV R15, UR5 ;  /* 0x00000005000f7c02 */ /* 0x000fe80008000f00 */
[----:B------:R-:W2:Y:S01]  /*7d00*/  @!UP2 LDCU UR4, c[0x0][0x880] ;  /* 0x00011000ff04a7ac */ /* 0x000ea20008000800 */
[----:B-1---5:R4:W5:Y:S02]  /*7d10*/  @P0 LDG.E R39, desc[UR8][R14.64] ;  /* 0x000000080e270981 */ /* 0x022964000c1e1900 */
[----:B--2-4-:R-:W-:Y:S07]  /*7d20*/  @!P0 IMAD.U32 R39, RZ, RZ, UR4 ;  /* 0x00000004ff278e24 */ /* 0x014fee000f8e00ff */
.L_x_152:
[----:B-----5:R-:W-:Y:S01]  /*7d30*/  @!P2 FSETP.EQ.AND P0, PT, R39, RZ, PT ;  /* 0x000000ff2700a20b */ /* 0x020fe20003f02000 */
[----:B------:R-:W-:Y:S01]  /*7d40*/  @!UPT UIADD3 URZ, UPT, UPT, URZ, URZ, URZ ;  /* 0x000000fffffff290 */ /* 0x000fe2000fffe0ff */
[----:B------:R-:W-:Y:S11]  /*7d50*/  @!P2 BRA `(.L_x_153) ;  /* 0x000000000014a947 */ /* 0x000ff60003800000 */
[----:B------:R-:W-:Y:S02]  /*7d60*/  LOP3.LUT P2, RZ, R79, 0xff, RZ, 0xc0, !PT ;  /* 0x000000ff4fff7812 */ /* 0x000fe4000784c0ff */
[----:B------:R-:W-:Y:S04]  /*7d70*/  PLOP3.LUT P0, PT, PT, PT, UP2, 0x80, 0x8 ;  /* 0x000000000008781c */ /* 0x000fe80003f0f028 */
[----:B------:R-:W-:Y:S07]  /*7d80*/  PLOP3.LUT P0, PT, P0, PT, PT, 0x8, 0x80 ;  /* 0x000000000080781c */ /* 0x000fee000070e170 */
[----:B------:R-:W-:Y:S11]  /*7d90*/  @P2 FSETP.EQ.AND P0, PT, R39, RZ, PT ;  /* 0x000000ff2700220b */ /* 0x000ff60003f02000 */
[----:B------:R-:W-:Y:S02]  /*7da0*/  @!UPT UIADD3 URZ, UPT, UPT, URZ, URZ, URZ ;  /* 0x000000fffffff290 */ /* 0x000fe4000fffe0ff */
.L_x_153:
[----:B------:R-:W2:Y:S01]  /*7db0*/  SYNCS.PHASECHK.TRANS64.TRYWAIT P2, [UR19+0x488], R3 ;  /* 0x00048803ff0075a7 */ /* 0x000ea20008041113 */
[----:B------:R-:W-:Y:S04]  /*7dc0*/  @P1 SHF.R.U32.HI R4, RZ, 0x10, R5 ;  /* 0x00000010ff041819 */ /* 0x000fe80000011605 */
[----:B------:R-:W-:Y:S02]  /*7dd0*/  @P1 R2UR UR46, R4 ;  /* 0x00000000042e12ca */ /* 0x000fe400000e0000 */
[----:B------:R-:W-:Y:S01]  /*7de0*/  ELECT P1, URZ, PT ;  /* 0x0000000000ff782f */ /* 0x000fe20003820000 */
[----:B------:R-:W-:Y:S01]  /*7df0*/  @!UPT UIADD3 URZ, UPT, UPT, URZ, URZ, URZ ;  /* 0x000000fffffff290 */ /* 0x000fe2000fffe0ff */
[----:B--2---:R-:W-:Y:S11]  /*7e00*/  @!P2 BRA `(.L_x_154) ;  /* 0x0000004000a4a947 */ /* 0x004ff60003800000 */
.L_x_340:
[----:B------:R-:W-:Y:S02]  /*7e10*/  PLOP3.LUT P1, PT, P0, P1, PT, 0xf2, 0x2f ;  /* 0x00000000002f781c */ /* 0x000fe40000723e72 */
[----:B------:R-:W-:Y:S02]  /*7e20*/  R2UR UR37, R83 ;  /* 0x00000000532572ca */ /* 0x000fe400000e0000 */
[----:B------:R-:W-:Y:S02]  /*7e30*/  LOP3.LUT R10, R10, 0x1, RZ, 0x3c, !PT ;  /* 0x000000010a0a7812 */ /* 0x000fe400078e3cff */
[----:B------:R-:W-:Y:S07]  /*7e40*/  LOP3.LUT R9, R9, 0x1, RZ, 0x3c, !PT ;  /* 0x0000000109097812 */ /* 0x000fee00078e3cff */
[----:B------:R-:W-:Y:S01]  /*7e50*/  VOTEU.ALL UP0, P1 ;  /* 0x0000000000ff7886 */ /* 0x000fe20000800000 */
[----:B-1----:R-:W-:Y:S04]  /*7e60*/  @!P1 IADD3 R3, P0, PT, R12, 0x580, RZ ;  /* 0x000005800c039810 */ /* 0x002fe80007f1e0ff */
[----:B------:R-:W1:Y:S01]  /*7e70*/  @!UP0 LDCU.128 UR20, c[0x0][0x980] ;  /* 0x00013000ff1487ac */ /* 0x000e620008000c00 */
[----:B------:R-:W-:Y:S01]  /*7e80*/  @!P1 IMAD.X R0, RZ, RZ, R13, P0 ;  /* 0x000000ffff009224 */ /* 0x000fe200000e060d */
[----:B------:R-:W2:Y:S01]  /*7e90*/  @!UP0 LDCU.64 UR6, c[0x0][0x990] ;  /* 0x00013200ff0687ac */ /* 0x000ea20008000a00 */
[----:B------:R-:W-:Y:S02]  /*7ea0*/  @!UP0 USHF.L.U32 UR11, UR45, 0x6, URZ ;  /* 0x000000062d0b8899 */ /* 0x000fe400080006ff */
[----:B------:R-:W-:Y:S02]  /*7eb0*/  @!UP0 USHF.L.U32 UR10, UR47, 0x6, URZ ;  /* 0x000000062f0a8899 */ /* 0x000fe400080006ff */
[----:B-1----:R-:W-:Y:S02]  /*7ec0*/  UIMAD.WIDE.U32 UR4, UR11, UR21, URZ ;  /* 0x000000150b0472a5 */ /* 0x002fe4000f8e00ff */
[----:B------:R-:W-:Y:S02]  /*7ed0*/  @!UP0 UISETP.NE.AND UP1, UPT, UR20, 0x1, UPT ;  /* 0x000000011400888c */ /* 0x000fe4000bf25270 */
[----:B------:R-:W-:Y:S02]  /*7ee0*/  @!UP0 UIADD3 UR8, UPT, UPT, UR19, 0x600, URZ ;  /* 0x0000060013088890 */ /* 0x000fe4000fffe0ff */
[----:B------:R-:W-:Y:S02]  /*7ef0*/  @!UP0 UIADD3 UR9, UPT, UPT, UR19, 0x480, URZ ;  /* 0x0000048013098890 */ /* 0x000fe4000fffe0ff */
[----:B------:R-:W-:Y:S02]  /*7f00*/  UIADD3 UR47, UPT, UPT, UR14, UR37, URZ ;  /* 0x000000250e2f7290 */ /* 0x000fe4000fffe0ff */
[----:B------:R-:W-:Y:S01]  /*7f10*/  UIADD3 UR45, UPT, UPT, UR15, UR63, URZ ;  /* 0x0000003f0f2d7290 */ /* 0x000fe2000fffe0ff */
[----:B------:R-:W-:Y:S02]  /*7f20*/  @!UP0 UMOV UR4, UR5 ;  /* 0x0000000500048c82 */ /* 0x000fe40008000000 */
[----:B------:R-:W-:Y:S04]  /*7f30*/  @!UP0 USHF.R.U32.HI UR4, URZ, UR22, UR4 ;  /* 0x00000016ff048299 */ /* 0x000fe80008011604 */
[----:B------:R-:W-:Y:S02]  /*7f40*/  @!UP0 USEL UR12, UR11, UR4, !UP1 ;  /* 0x000000040b0c8287 */ /* 0x000fe4000c800000 */
[----:B------:R-:W-:Y:S02]  /*7f50*/  @!UP0 UISETP.NE.AND UP1, UPT, UR23, 0x1, UPT ;  /* 0x000000011700888c */ /* 0x000fe4000bf25270 */
[----:B--2---:R-:W-:Y:S02]  /*7f60*/  UIMAD.WIDE.U32 UR4, UR12, UR6, URZ ;  /* 0x000000060c0472a5 */ /* 0x004fe4000f8e00ff */
[----:B------:R-:W-:Y:S04]  /*7f70*/  @!UP0 UPRMT UR6, URZ, 0x40, URZ ;  /* 0x00000040ff068896 */ /* 0x000fe800080000ff */
[----:B------:R-:W-:Y:S01]  /*7f80*/  @!UP0 UPRMT UR6, UR6, 0x5410, URZ ;  /* 0x0000541006068896 */ /* 0x000fe200080000ff */
[----:B------:R-:W-:Y:S02]  /*7f90*/  @!UP0 UMOV UR4, UR5 ;  /* 0x0000000500048c82 */ /* 0x000fe40008000000 */
[----:B------:R-:W-:Y:S04]  /*7fa0*/  @!UP0 USHF.R.U32.HI UR4, URZ, UR7, UR4 ;  /* 0x00000007ff048299 */ /* 0x000fe80008011604 */
[----:B------:R-:W-:Y:S02]  /*7fb0*/  @!UP0 USEL UR13, UR12, UR4, !UP1 ;  /* 0x000000040c0d8287 */ /* 0x000fe4000c800000 */
[----:B------:R-:W-:Y:S02]  /*7fc0*/  @!UP0 UIADD3 UR4, UPT, UPT, -UR12, URZ, URZ ;  /* 0x000000ff0c048290 */ /* 0x000fe4000fffe1ff */
[----:B------:R-:W-:Y:S02]  /*7fd0*/  @!UP0 UIADD3 UR5, UPT, UPT, -UR13, URZ, URZ ;  /* 0x000000ff0d058290 */ /* 0x000fe4000fffe1ff */
[----:B------:R-:W-:Y:S02]  /*7fe0*/  @!UP0 UIMAD UR11, UR20, UR4, UR11 ;  /* 0x00000004140b82a4 */ /* 0x000fe4000f8e020b */
[----:B------:R-:W-:Y:S01]  /*7ff0*/  @!UP0 UIMAD UR12, UR23, UR5, UR12 ;  /* 0x00000005170c82a4 */ /* 0x000fe2000f8e020c */
[----:B------:R-:W-:Y:S01]  /*8000*/  @!P1 R2UR UR4, R0 ;  /* 0x00000000000492ca */ /* 0x000fe200000e0000 */
[----:B------:R-:W-:Y:S01]  /*8010*/  VOTEU.ALL UP0, P1 ;  /* 0x0000000000ff7886 */ /* 0x000fe20000800000 */
[----:B------:R-:W-:Y:S01]  /*8020*/  @!P1 R2UR UR5, R3 ;  /* 0x00000000030592ca */ /* 0x000fe200000e0000 */
[----:B------:R-:W-:Y:S10]  /*8030*/  UPLOP3.LUT UP1, UPT, UPT, UPT, UPT, 0x80, 0x8 ;  /* 0x000000000008789c */ /* 0x000ff40003f2f070 */
[----:B------:R-:W-:Y:S02]  /*8040*/  IMAD.U32 R5, RZ, RZ, UR4 ;  /* 0x00000004ff057e24 */ /* 0x000fe4000f8e00ff */
[----:B------:R-:W-:Y:S03]  /*8050*/  IMAD.U32 R4, RZ, RZ, UR5 ;  /* 0x00000005ff047e24 */ /* 0x000fe6000f8e00ff */
[----:B------:R-:W-:Y:S02]  /*8060*/  @!P1 R2UR UR5, R5 ;  /* 0x00000000050592ca */ /* 0x000fe400000e0000 */
[----:B------:R-:W-:Y:S11]  /*8070*/  @!P1 R2UR UR4, R4 ;  /* 0x00000000040492ca */ /* 0x000ff600000e0000 */
[----:B------:R-:W-:Y:S02]  /*8080*/  @!UPT UIADD3 URZ, UPT, UPT, URZ, URZ, URZ ;  /* 0x000000fffffff290 */ /* 0x000fe4000fffe0ff */
[----:B------:R1:W-:Y:S01]  /*8090*/  @!UP0 UTMALDG.4D.IM2COL [UR8], [UR4], UR6 ;  /* 0x00000008040083b4 */ /* 0x0003e20008058006 */
[----:B------:R1:W-:Y:S01]  /*80a0*/  @!P1 SYNCS.ARRIVE.TRANS64.RED.A0TR RZ, [UR19+0x480], R2 ;  /* 0x00048002ffff99a7 */ /* 0x0003e20008300413 */
[----:B------:R-:W-:Y:S01]  /*80b0*/  SYNCS.ARRIVE.TRANS64.RED.A1T0 RZ, [UR33], RZ ;  /* 0x000000ffffff79a7 */ /* 0x000fe20008100421 */
[----:B------:R-:W-:Y:S05]  /*80c0*/  BRA.U UP3, `(.L_x_155) ;  /* 0xfffffff503587547 */ /* 0x000fea000b83ffff */
[----:B------:R-:W-:Y:S07]  /*80d0*/  MOV R0, UR19 ;  /* 0x0000001300007c02 */ /* 0x000fee0008000f00 */
.L_x_156:
[----:B-1----:R-:W-:-:S04]  /*80e0*/  SHF.L.U32 R2, R10, 0x1f, RZ ;  /* 0x0000001f0a027819 */ /* 0x002fc800000006ff */
[----:B------:R1:W2:Y:S03]  /*80f0*/  SYNCS.PHASECHK.TRANS64.TRYWAIT P0, [R0+URZ+0x488], R2 ;  /* 0x00048802000075a7 */ /* 0x0002a600080011ff */
[----:B--2---:R-:W-:Y:S05]  /*8100*/  @!P0 NANOSLEEP.SYNCS 0x989680 ;  /* 0x009896800000895d */ /* 0x004fea0003900000 */
[----:B------:R-:W2:Y:S02]  /*8110*/  @!P0 SYNCS.PHASECHK.TRANS64 P0, [R0+URZ+0x488], R2 ;  /* 0x00048802000085a7 */ /* 0x000ea400080010ff */
[----:B--23--:R-:W-:Y:S05]  /*8120*/  @P0 EXIT ;  /* 0x000000000000094d */ /* 0x00cfea0003800000 */
[----:B------:R-:W-:Y:S05]  /*8130*/  BRA `(.L_x_156) ;  /* 0xfffffffc00e87947 */ /* 0x000fea000383ffff */
.L_x_147:
[----:B------:R-:W-:-:S06]  /*8140*/  UISETP.GE.AND UP0, UPT, UR18, 0x4, UPT ;  /* 0x000000041200788c */ /* 0x000fcc000bf06270 */
[----:B------:R-:W-:-:S13]  /*8150*/  PLOP3.LUT P0, PT, PT, PT, UP0, 0x80, 0x8 ;  /* 0x000000000008781c */ /* 0x000fda0003f0f008 */
[----:B-1----:R-:W-:Y:S05]  /*8160*/  @!P0 EXIT ;  /* 0x000000000000894d */ /* 0x002fea0003800000 */
[----:B------:R-:W1:Y:S08]  /*8170*/  S2UR UR4, SR_CgaCtaId ;  /* 0x00000000000479c3 */ /* 0x000e700000008800 */
[----:B------:R-:W-:Y:S01]  /*8180*/  BAR.SYNC.DEFER_BLOCKING 0x6, 0xa0 ;  /* 0x0182800000007b1d */ /* 0x000fe20000010000 */
[C---:B------:R-:W-:Y:S01]  /*8190*/  IMAD.SHL.U32 R3, R69.reuse, 0x40, RZ ;  /* 0x0000004045037824 */ /* 0x040fe200078e00ff */
[----:B------:R-:W-:Y:S01]  /*81a0*/  SHF.R.U32.HI R6, RZ, 0x1, R69 ;  /* 0x00000001ff067819 */ /* 0x000fe20000011645 */
[----:B------:R-:W-:Y:S01]  /*81b0*/  IMAD.SHL.U32 R0, R80, 0x800, RZ ;  /* 0x0000080050007824 */ /* 0x000fe200078e00ff */
[----:B------:R-:W-:Y:S01]  /*81c0*/  CS2R R86, SRZ ;  /* 0x0000000000567805 */ /* 0x000fe2000001ff00 */
[----:B------:R-:W-:Y:S01]  /*81d0*/  IMAD.SHL.U32 R78, R69, 0x8, RZ ;  /* 0x00000008454e7824 */ /* 0x000fe200078e00ff */
[----:B------:R-:W-:Y:S01]  /*81e0*/  UMOV UR44, 0x400 ;  /* 0x00000400002c7882 */ /* 0x000fe20000000000 */
[C---:B------:R-:W-:Y:S01]  /*81f0*/  LOP3.LUT R7, R3.reuse, 0x180, RZ, 0xc0, !PT ;  /* 0x0000018003077812 */ /* 0x040fe200078ec0ff */
[----:B------:R-:W2:Y:S01]  /*8200*/  LDC.64 R74, c[0x0][0x888] ;  /* 0x00022200ff4a7b82 */ /* 0x000ea20000000a00 */
[----:B------:R-:W-:Y:S01]  /*8210*/  LOP3.LUT R3, R3, 0x640, RZ, 0xc0, !PT ;  /* 0x0000064003037812 */ /* 0x000fe200078ec0ff */
[----:B------:R-:W-:Y:S01]  /*8220*/  IMAD.U32 R37, R69, 0x10000, RZ ;  /* 0x0001000045257824 */ /* 0x000fe200078e00ff */
[----:B------:R-:W-:Y:S01]  /*8230*/  LOP3.LUT R6, R7, 0x20, R6, 0xf8, !PT ;  /* 0x0000002007067812 */ /* 0x000fe200078ef806 */
[----:B------:R-:W-:Y:S01]  /*8240*/  IMAD.MOV.U32 R36, RZ, RZ, RZ ;  /* 0x000000ffff247224 */ /* 0x000fe200078e00ff */
[----:B------:R-:W-:Y:S01]  /*8250*/  LOP3.LUT R0, R3, 0x800, R0, 0xf8, !PT ;  /* 0x0000080003007812 */ /* 0x000fe200078ef800 */
[----:B------:R-:W-:Y:S01]  /*8260*/  IMAD.MOV.U32 R85, RZ, RZ, RZ ;  /* 0x000000ffff557224 */ /* 0x000fe200078e00ff */
[----:B------:R-:W-:Y:S01]  /*8270*/  LOP3.LUT R78, R6, 0x30, R78, 0x78, !PT ;  /* 0x00000030064e7812 */ /* 0x000fe200078e784e */
[----:B------:R-:W3:Y:S01]  /*8280*/  LDC.64 R76, c[0x0][0x890] ;  /* 0x00022400ff4c7b82 */ /* 0x000ee20000000a00 */
[----:B------:R-:W4:Y:S02]  /*8290*/  LDCU UR50, c[0x0][0x370] ;  /* 0x00006e00ff3277ac */ /* 0x000f240008000800 */
[----:B------:R-:W-:Y:S01]  /*82a0*/  LOP3.LUT R78, R0, R78, RZ, 0xfc, !PT ;  /* 0x0000004e004e7212 */ /* 0x000fe200078efcff */
[----:B------:R-:W-:Y:S01]  /*82b0*/  IMAD.SHL.U32 R0, R80, 0x200000, RZ ;  /* 0x0020000050007824 */ /* 0x000fe200078e00ff */
[----:B------:R-:W2:Y:S03]  /*82c0*/  LDCU UR42, c[0x0][0xb0c] ;  /* 0x00016180ff2a77ac */ /* 0x000ea60008000800 */
[----:B------:R-:W2:Y:S01]  /*82d0*/  LDC.64 R72, c[0x0][0x8b0] ;  /* 0x00022c00ff487b82 */ /* 0x000ea20000000a00 */
[----:B-1----:R-:W-:Y:S01]  /*82e0*/  ULEA UR44, UR4, UR44, 0x18 ;  /* 0x0000002c042c7291 */ /* 0x002fe2000f8ec0ff */
[----:B------:R-:W-:Y:S01]  /*82f0*/  LOP3.LUT R0, R0, 0x200000, RZ, 0xc0, !PT ;  /* 0x0020000000007812 */ /* 0x000fe200078ec0ff */
[----:B------:R-:W1:Y:S03]  /*8300*/  LDCU.64 UR4, c[0x0][0xa90] ;  /* 0x00015200ff0477ac */ /* 0x000e660008000a00 */
[----:B------:R-:W-:Y:S01]  /*8310*/  LOP3.LUT R37, R0, 0x400000, R37, 0xf8, !PT ;  /* 0x0040000000257812 */ /* 0x000fe200078ef825 */
[----:B------:R-:W-:Y:S01]  /*8320*/  VIADD R88, R78, UR44 ;  /* 0x0000002c4e587c36 */ /* 0x000fe20008000000 */
[----:B------:R-:W2:Y:S01]  /*8330*/  LDC.64 R70, c[0x0][0x8a8] ;  /* 0x00022a00ff467b82 */ /* 0x000ea20000000a00 */
[----:B------:R-:W2:Y:S01]  /*8340*/  LDCU UR38, c[0x0][0xb30] ;  /* 0x00016600ff2677ac */ /* 0x000ea20008000800 */
[----:B------:R-:W4:Y:S01]  /*8350*/  LDS R2, [UR44+0x4f0] ;  /* 0x0004f02cff027984 */ /* 0x000f220008000800 */
[----:B------:R-:W2:Y:S01]  /*8360*/  LDCU.64 UR60, c[0x0][0x888] ;  /* 0x00011100ff3c77ac */ /* 0x000ea20008000a00 */
[----:B------:R-:W2:Y:S01]  /*8370*/  LDCU.64 UR40, c[0x0][0xb28] ;  /* 0x00016500ff2877ac */ /* 0x000ea20008000a00 */
[----:B-1----:R-:W-:Y:S01]  /*8380*/  IMAD.U32 R82, RZ, RZ, UR4 ;  /* 0x00000004ff527e24 */ /* 0x002fe2000f8e00ff */
[----:B------:R-:W-:Y:S01]  /*8390*/  UIADD3 UR4, UPT, UPT, UR44, 0x1600, URZ ;  /* 0x000016002c047890 */ /* 0x000fe2000fffe0ff */
[----:B------:R-:W-:Y:S01]  /*83a0*/  IMAD.U32 R81, RZ, RZ, UR5 ;  /* 0x00000005ff517e24 */ /* 0x000fe2000f8e00ff */
[----:B------:R-:W1:Y:S04]  /*83b0*/  LDCU.128 UR52, c[0x0][0xb10] ;  /* 0x00016200ff3477ac */ /* 0x000e680008000c00 */
[----:B------:R-:W-:Y:S01]  /*83c0*/  IMAD.U32 R89, RZ, RZ, UR4 ;  /* 0x00000004ff597e24 */ /* 0x000fe2000f8e00ff */
[----:B------:R-:W1:Y:S01]  /*83d0*/  LDCU.128 UR56, c[0x0][0xa80] ;  /* 0x00015000ff3877ac */ /* 0x000e620008000c00 */
[----:B------:R-:W1:Y:S01]  /*83e0*/  LDCU UR49, c[0x0][0x374] ;  /* 0x00006e80ff3177ac */ /* 0x000e620008000800 */
[----:B------:R-:W-:Y:S01]  /*83f0*/  UIADD3 UR62, UPT, UPT, UR44, 0x600, URZ ;  /* 0x000006002c3e7890 */ /* 0x000fe2000fffe0ff */
[C---:B----4-:R-:W-:Y:S01]  /*8400*/  VIADD R3, R2.reuse, 0x20 ;  /* 0x0000002002037836 */ /* 0x050fe20000000000 */
[----:B------:R-:W-:-:S04]  /*8410*/  LOP3.LUT R2, R2, 0xffff, RZ, 0xc0, !PT ;  /* 0x0000ffff02027812 */ /* 0x000fc800078ec0ff */
[----:B------:R-:W-:-:S05]  /*8420*/  LOP3.LUT R3, R3, 0xffff, RZ, 0xc0, !PT ;  /* 0x0000ffff03037812 */ /* 0x000fca00078ec0ff */
[----:B------:R4:W-:Y:S02]  /*8430*/  STL.64 [R1], R2 ;  /* 0x0000000201007387 */ /* 0x0009e40000100a00 */
[----:B----4-:R-:W-:-:S05]  /*8440*/  IMAD.SHL.U32 R2, R69, 0x10, RZ ;  /* 0x0000001045027824 */ /* 0x010fca00078e00ff */
[----:B------:R-:W-:-:S04]  /*8450*/  LOP3.LUT R2, R2, 0x20, RZ, 0xc0, !PT ;  /* 0x0000002002027812 */ /* 0x000fc800078ec0ff */
[----:B-123--:R-:W-:-:S07]  /*8460*/  IADD3 R88, PT, PT, -R2, 0x600, R88 ;  /* 0x0000060002587810 */ /* 0x00efce0007ffe158 */
.L_x_174:
[----:B------:R-:W-:Y:S04]  /*8470*/  SHF.L.U32 R2, R86, 0x1f, RZ ;  /* 0x0000001f56027819 */ /* 0x000fe800000006ff */
[----:B-1----:R-:W1:Y:S02]  /*8480*/  SYNCS.PHASECHK.TRANS64.TRYWAIT P0, [UR44+0x4a0], R2 ;  /* 0x0004a002ff0075a7 */ /* 0x002e64000800112c */
[----:B-1----:R-:W-:Y:S05]  /*8490*/  @!P0 BRA `(.L_x_157) ;  /* 0x0000003c00188947 */ /* 0x002fea0003800000 */
.L_x_342:
[----:B-1----:R-:W-:Y:S01]  /*84a0*/  LEA R2, R36, UR43, 0x2 ;  /* 0x0000002b24027c11 */ /* 0x002fe2000f8e10ff */
[----:B------:R-:W1:Y:S01]  /*84b0*/  LDS.128 R4, [UR44+0x4e0] ;  /* 0x0004e02cff047984 */ /* 0x000e620008000c00 */
[----:B------:R-:W-:Y:S02]  /*84c0*/  UIADD3 UR4, UPT, UPT, UR44, 0x4a8, URZ ;  /* 0x000004a82c047890 */ /* 0x000fe4000fffe0ff */
[----:B------:R-:W-:Y:S01]  /*84d0*/  UISETP.GE.AND UP0, UPT, UR39, 0x1, UPT ;  /* 0x000000012700788c */ /* 0x000fe2000bf06270 */
[----:B------:R-:W-:Y:S01]  /*84e0*/  @!PT LDS RZ, [RZ] ;  /* 0x00000000fffff984 */ /* 0x000fe20000000800 */
[----:B------:R-:W-:Y:S01]  /*84f0*/  @!PT LDS RZ, [RZ] ;  /* 0x00000000fffff984 */ /* 0x000fe20000000800 */
[----:B------:R-:W-:Y:S01]  /*8500*/  @!PT LDS RZ, [RZ] ;  /* 0x00000000fffff984 */ /* 0x000fe20000000800 */
[----:B------:R-:W-:Y:S01]  /*8510*/  @!PT LDS RZ, [RZ] ;  /* 0x00000000fffff984 */ /* 0x000fe20000000800 */
[----:B------:R2:W-:Y:S06]  /*8520*/  MEMBAR.ALL.CTA ;  /* 0x0000000000007992 */ /* 0x0005ec0000008000 */
[----:B--2---:R-:W2:Y:S01]  /*8530*/  FENCE.VIEW.ASYNC.S ;  /* 0x00000000000073c6 */ /* 0x004ea20000000000 */
[----:B------:R-:W-:Y:S09]  /*8540*/  UPRMT UR4, URZ, 0x654, UR4 ;  /* 0x00000654ff047896 */ /* 0x000ff20008000004 */
[----:B--2---:R-:W-:Y:S01]  /*8550*/  SYNCS.ARRIVE.TRANS64.RED.A1T0 RZ, [UR4], RZ ;  /* 0x000000ffffff79a7 */ /* 0x004fe20008100404 */
[----:B------:R-:W5:Y:S01]  /*8560*/  LDL R2, [R2] ;  /* 0x0000000002027983 */ /* 0x000f620000100800 */
[----:B-1----:R-:W-:Y:S11]  /*8570*/  LOP3.LUT P0, RZ, R6, 0x1, RZ, 0xc0, !PT ;  /* 0x0000000106ff7812 */ /* 0x002ff6000780c0ff */
[----:B------:R-:W-:Y:S02]  /*8580*/  @!UPT UIADD3 URZ, UPT, UPT, URZ, URZ, URZ ;  /* 0x000000fffffff290 */ /* 0x000fe4000fffe0ff */
[----:B------:R-:W-:Y:S01]  /*8590*/  VOTEU.ANY UP1, P0 ;  /* 0x0000000000ff7886 */ /* 0x000fe20000020100 */
[----:B------:R-:W-:Y:S01]  /*85a0*/  PLOP3.LUT P0, PT, PT, PT, UP1, 0x80, 0x8 ;  /* 0x000000000008781c */ /* 0x000fe20003f0f018 */
[----:B------:R-:W-:Y:S11]  /*85b0*/  UP2UR UR48, UPR, URZ, 0x2 ;  /* 0x00000002ff307883 */ /* 0x000ff60008000000 */
[----:B------:R-:W-:Y:S01]  /*85c0*/  @!UPT UIADD3 URZ, UPT, UPT, URZ, URZ, URZ ;  /* 0x000000fffffff290 */ /* 0x000fe2000fffe0ff */
[----:B------:R-:W-:Y:S02]  /*85d0*/  @P0 MOV R3, R4 ;  /* 0x0000000400030202 */ /* 0x000fe40000000f00 */
[----:B------:R-:W-:Y:S02]  /*85e0*/  @P0 LOP3.LUT R0, R5, 0xffff, RZ, 0xc0, !PT ;  /* 0x0000ffff05000812 */ /* 0x000fe400078ec0ff */
[----:B------:R-:W-:Y:S02]  /*85f0*/  @P0 R2UR UR5, R3 ;  /* 0x00000000030502ca */ /* 0x000fe400000e0000 */
[----:B------:R-:W-:Y:S11]  /*8600*/  @P0 R2UR UR4, R0 ;  /* 0x00000000000402ca */ /* 0x000ff600000e0000 */
[----:B------:R-:W-:Y:S02]  /*8610*/  @UP1 UMOV UR37, UR5 ;  /* 0x0000000500251c82 */ /* 0x000fe40008000000 */
[----:B------:R-:W-:Y:S01]  /*8620*/  @UP1 UMOV UR36, UR4 ;  /* 0x0000000400241c82 */ /* 0x000fe20008000000 */
[----:B------:R-:W-:Y:S05]  /*8630*/  BRA.U !UP0, `(.L_x_158) ;  /* 0x0000000108cc7547 */ /* 0x000fea000b800000 */
[----:B------:R-:W1:Y:S01]  /*8640*/  LDCU UR9, c[0x0][0xb20] ;  /* 0x00016400ff0977ac */ /* 0x000e620008000800 */
[----:B------:R-:W-:Y:S02]  /*8650*/  UIMAD.WIDE.U32 UR4, UR49, UR55, URZ ;  /* 0x00000037310472a5 */ /* 0x000fe4000f8e00ff */
[----:B------:R-:W-:Y:S02]  /*8660*/  UIMAD.WIDE.U32 UR6, UR50, UR52, URZ ;  /* 0x00000034320672a5 */ /* 0x000fe4000f8e00ff */
[----:B------:R-:W-:Y:S02]  /*8670*/  UIMAD.WIDE.U32 UR10, UR36, UR55, URZ ;  /* 0x00000037240a72a5 */ /* 0x000fe4000f8e00ff */
[----:B------:R-:W-:Y:S02]  /*8680*/  UISETP.NE.AND UP0, UPT, UR54, 0x1, UPT ;  /* 0x000000013600788c */ /* 0x000fe4000bf05270 */
[----:B------:R-:W-:Y:S02]  /*8690*/  UISETP.NE.AND UP1, UPT, UR42, 0x1, UPT ;  /* 0x000000012a00788c */ /* 0x000fe4000bf25270 */
[----:B------:R-:W-:Y:S02]  /*86a0*/  UISETP.NE.AND UP2, UPT, UR39, 0x1, UPT ;  /* 0x000000012700788c */ /* 0x000fe4000bf45270 */
[----:B------:R-:W-:Y:S01]  /*86b0*/  UIMAD.WIDE.U32 UR12, UR37, UR52, URZ ;  /* 0x00000034250c72a5 */ /* 0x000fe2000f8e00ff */
[----:B------:R-:W-:Y:S01]  /*86c0*/  UMOV UR4, UR5 ;  /* 0x0000000500047c82 */ /* 0x000fe20008000000 */
[----:B------:R-:W-:Y:S01]  /*86d0*/  UMOV UR6, UR11 ;  /* 0x0000000b00067c82 */ /* 0x000fe20008000000 */
[----:B-1----:R-:W-:Y:S03]  /*86e0*/  USHF.R.U32.HI UR8, URZ, UR9, UR4 ;  /* 0x00000009ff087299 */ /* 0x002fe60008011604 */
[----:B------:R-:W-:Y:S02]  /*86f0*/  UMOV UR4, UR7 ;  /* 0x0000000700047c82 */ /* 0x000fe40008000000 */
[----:B------:R-:W-:Y:S02]  /*8700*/  USHF.R.U32.HI UR5, URZ, UR53, UR4 ;  /* 0x00000035ff057299 */ /* 0x000fe40008011604 */
[----:B------:R-:W-:Y:S02]  /*8710*/  USEL UR4, UR49, UR8, !UP0 ;  /* 0x0000000831047287 */ /* 0x000fe4000c000000 */
[----:B------:R-:W-:Y:S02]  /*8720*/  USHF.R.U32.HI UR8, URZ, UR9, UR6 ;  /* 0x00000009ff087299 */ /* 0x000fe40008011606 */
[----:B------:R-:W-:Y:S02]  /*8730*/  UIMAD.WIDE.U32 UR6, UR4, UR40, URZ ;  /* 0x00000028040672a5 */ /* 0x000fe4000f8e00ff */
[----:B------:R-:W-:Y:S02]  /*8740*/  USEL UR9, UR50, UR5, !UP1 ;  /* 0x0000000532097287 */ /* 0x000fe4000c800000 */
[----:B------:R-:W-:Y:S02]  /*8750*/  USEL UR8, UR36, UR8, !UP0 ;  /* 0x0000000824087287 */ /* 0x000fe4000c000000 */
[----:B------:R-:W-:Y:S01]  /*8760*/  UIMAD.WIDE.U32 UR10, UR9, UR40, URZ ;  /* 0x00000028090a72a5 */ /* 0x000fe2000f8e00ff */
[----:B------:R-:W-:Y:S01]  /*8770*/  UMOV UR6, UR7 ;  /* 0x0000000700067c82 */ /* 0x000fe20008000000 */
[----:B------:R-:W-:Y:S01]  /*8780*/  UMOV UR5, UR13 ;  /* 0x0000000d00057c82 */ /* 0x000fe20008000000 */
[----:B------:R-:W-:Y:S02]  /*8790*/  @UP2 USHF.R.U32.HI UR4, URZ, UR41, UR6 ;  /* 0x00000029ff042299 */ /* 0x000fe40008011606 */
[----:B------:R-:W-:Y:S02]  /*87a0*/  USHF.R.U32.HI UR5, URZ, UR53, UR5 ;  /* 0x00000035ff057299 */ /* 0x000fe40008011605 */
[----:B------:R-:W-:Y:S02]  /*87b0*/  UIMAD UR4, UR39, UR4, URZ ;  /* 0x00000004270472a4 */ /* 0x000fe4000f8e02ff */
[----:B------:R-:W-:Y:S02]  /*87c0*/  USEL UR5, UR37, UR5, !UP1 ;  /* 0x0000000525057287 */ /* 0x000fe4000c800000 */
[----:B------:R-:W-:Y:S01]  /*87d0*/  UISETP.GE.AND UP0, UPT, UR8, UR4, UPT ;  /* 0x000000040800728c */ /* 0x000fe2000bf06270 */
[----:B------:R-:W-:Y:S01]  /*87e0*/  UMOV UR6, UR11 ;  /* 0x0000000b00067c82 */ /* 0x000fe20008000000 */
[----:B------:R-:W-:Y:S02]  /*87f0*/  UIMAD.WIDE.U32 UR10, UR8, UR40, URZ ;  /* 0x00000028080a72a5 */ /* 0x000fe4000f8e00ff */
[----:B------:R-:W-:Y:S04]  /*8800*/  @UP2 USHF.R.U32.HI UR9, URZ, UR41, UR6 ;  /* 0x00000029ff092299 */ /* 0x000fe80008011606 */
[----:B------:R-:W-:Y:S01]  /*8810*/  UIMAD UR6, UR39, UR9, URZ ;  /* 0x00000009270672a4 */ /* 0x000fe2000f8e02ff */
[----:B------:R-:W-:Y:S03]  /*8820*/  UMOV UR4, UR11 ;  /* 0x0000000b00047c82 */ /* 0x000fe60008000000 */
[----:B------:R-:W-:Y:S02]  /*8830*/  UISETP.GE.OR UP0, UPT, UR5, UR6, UP0 ;  /* 0x000000060500728c */ /* 0x000fe40008706670 */
[----:B------:R-:W-:Y:S02]  /*8840*/  USHF.R.U32.HI UR4, URZ, UR41, UR4 ;  /* 0x00000029ff047299 */ /* 0x000fe40008011604 */
[----:B------:R-:W-:Y:S02]  /*8850*/  UIMAD.WIDE.U32 UR6, UR5, UR40, URZ ;  /* 0x00000028050672a5 */ /* 0x000fe4000f8e00ff */
[----:B------:R-:W-:Y:S02]  /*8860*/  USEL UR11, UR8, UR4, !UP2 ;  /* 0x00000004080b7287 */ /* 0x000fe4000d000000 */
[----:B------:R-:W-:Y:S02]  /*8870*/  UIADD3 UR6, UPT, UPT, -UR5, URZ, URZ ;  /* 0x000000ff05067290 */ /* 0x000fe4000fffe1ff */
[----:B------:R-:W-:Y:S02]  /*8880*/  UIADD3 UR10, UPT, UPT, -UR11, URZ, URZ ;  /* 0x000000ff0b0a7290 */ /* 0x000fe4000fffe1ff */
[----:B------:R-:W-:Y:S02]  /*8890*/  UIMAD UR6, UR42, UR6, UR37 ;  /* 0x000000062a0672a4 */ /* 0x000fe4000f8e0225 */
[----:B------:R-:W-:Y:S01]  /*88a0*/  UIMAD UR10, UR39, UR10, UR8 ;  /* 0x0000000a270a72a4 */ /* 0x000fe2000f8e0208 */
[----:B------:R-:W-:Y:S01]  /*88b0*/  @!UP0 UMOV UR4, UR7 ;  /* 0x0000000700048c82 */ /* 0x000fe20008000000 */
[----:B------:R-:W-:Y:S02]  /*88c0*/  UIADD3 UR7, UPT, UPT, -UR8, URZ, URZ ;  /* 0x000000ff08077290 */ /* 0x000fe4000fffe1ff */
[----:B------:R-:W-:Y:S04]  /*88d0*/  @!UP0 USHF.R.U32.HI UR4, URZ, UR41, UR4 ;  /* 0x00000029ff048299 */ /* 0x000fe80008011604 */
[----:B------:R-:W-:Y:S04]  /*88e0*/  @!UP0 USEL UR4, UR5, UR4, !UP2 ;  /* 0x0000000405048287 */ /* 0x000fe8000d000000 */
[----:B------:R-:W-:Y:S02]  /*88f0*/  @!UP0 UIMAD UR9, UR9, UR10, UR4 ;  /* 0x0000000a090982a4 */ /* 0x000fe4000f8e0204 */
[----:B------:R-:W-:Y:S02]  /*8900*/  @!UP0 UIADD3 UR10, UPT, UPT, UR11, -UR4, URZ ;  /* 0x800000040b0a8290 */ /* 0x000fe4000fffe0ff */
[----:B------:R-:W-:Y:S02]  /*8910*/  UIMAD UR4, UR54, UR7, UR36 ;  /* 0x00000007360472a4 */ /* 0x000fe4000f8e0224 */
[----:B------:R-:W-:Y:S03]  /*8920*/  @!UP0 UIMAD UR8, UR10, UR39, UR5 ;  /* 0x000000270a0882a4 */ /* 0x000fe6000f8e0205 */
[----:B------:R-:W-:Y:S02]  /*8930*/  @!UP0 UMOV UR5, UR9 ;  /* 0x0000000900058c82 */ /* 0x000fe40008000000 */
[----:B------:R-:W-:Y:S02]  /*8940*/  UIMAD UR37, UR5, UR42, UR6 ;  /* 0x0000002a052572a4 */ /* 0x000fe4000f8e0206 */
[----:B------:R-:W-:Y:S11]  /*8950*/  UIMAD UR36, UR8, UR54, UR4 ;  /* 0x00000036082472a4 */ /* 0x000ff6000f8e0204 */
[----:B------:R-:W-:Y:S01]  /*8960*/  @!UPT UIADD3 URZ, UPT, UPT, URZ, URZ, URZ ;  /* 0x000000fffffff290 */ /* 0x000fe2000fffe0ff */
.L_x_158:
[----:B------:R-:W-:Y:S01]  /*8970*/  UISETP.NE.AND UP0, UPT, UR38, 0x1, UPT ;  /* 0x000000012600788c */ /* 0x000fe2000bf05270 */
[----:B------:R-:W-:Y:S04]  /*8980*/  @P0 SHF.R.U32.HI R4, RZ, 0x10, R5 ;  /* 0x00000010ff040819 */ /* 0x000fe80000011605 */
[----:B------:R-:W-:Y:S06]  /*8990*/  @P0 R2UR UR51, R4 ;  /* 0x00000000043302ca */ /* 0x000fec00000e0000 */
[----:B------:R-:W1:Y:S01]  /*89a0*/  @!UP0 LDCU.128 UR12, c[0x0][0xb10] ;  /* 0x00016200ff0c87ac */ /* 0x000e620008000c00 */
[----:B------:R-:W2:Y:S01]  /*89b0*/  @!UP0 LDCU UR5, c[0x0][0xb0c] ;  /* 0x00016180ff0587ac */ /* 0x000ea20008000800 */
[----:B------:R-:W3:Y:S01]  /*89c0*/  @!UP0 LDCU UR10, c[0x0][0xb20] ;  /* 0x00016400ff0a87ac */ /* 0x000ee20008000800 */
[----:B-1----:R-:W-:Y:S02]  /*89d0*/  UIMAD.WIDE.U32 UR8, UR37, UR12, URZ ;  /* 0x0000000c250872a5 */ /* 0x002fe4000f8e00ff */
[----:B------:R-:W-:Y:S02]  /*89e0*/  UIMAD.WIDE.U32 UR6, UR36, UR15, URZ ;  /* 0x0000000f240672a5 */ /* 0x000fe4000f8e00ff */
[----:B------:R-:W-:Y:S03]  /*89f0*/  @!UP0 UISETP.NE.AND UP1, UPT, UR14, 0x1, UPT ;  /* 0x000000010e00888c */ /* 0x000fe6000bf25270 */
[----:B------:R-:W-:Y:S01]  /*8a00*/  @!UP0 UMOV UR4, UR9 ;  /* 0x0000000900048c82 */ /* 0x000fe20008000000 */
[----:B--2---:R-:W-:Y:S02]  /*8a10*/  @!UP0 UISETP.NE.AND UP2, UPT, UR5, 0x1, UPT ;  /* 0x000000010500888c */ /* 0x004fe4000bf45270 */
[----:B------:R-:W-:Y:S01]  /*8a20*/  @!UP0 USHF.R.U32.HI UR4, URZ, UR13, UR4 ;  /* 0x0000000dff048299 */ /* 0x000fe20008011604 */
[----:B------:R-:W-:Y:S02]  /*8a30*/  @!UP0 UMOV UR6, UR7 ;  /* 0x0000000700068c82 */ /* 0x000fe40008000000 */
[----:B---3--:R-:W-:Y:S02]  /*8a40*/  @!UP0 USHF.R.U32.HI UR6, URZ, UR10, UR6 ;  /* 0x0000000aff068299 */ /* 0x008fe40008011606 */
[----:B------:R-:W-:Y:S02]  /*8a50*/  @!UP0 USEL UR7, UR37, UR4, !UP2 ;  /* 0x0000000425078287 */ /* 0x000fe4000d000000 */
[----:B------:R-:W-:Y:S04]  /*8a60*/  @!UP0 USEL UR6, UR36, UR6, !UP1 ;  /* 0x0000000624068287 */ /* 0x000fe8000c800000 */
[----:B------:R-:W-:Y:S02]  /*8a70*/  @!UP0 UIADD3 UR4, UPT, UPT, -UR7, UR6, URZ ;  /* 0x0000000607048290 */ /* 0x000fe4000fffe1ff */
[----:B------:R-:W-:Y:S02]  /*8a80*/  @!UP0 UIADD3 UR6, UPT, UPT, UR7, -UR6, URZ ;  /* 0x8000000607068290 */ /* 0x000fe4000fffe0ff */
[----:B------:R-:W-:Y:S02]  /*8a90*/  @!UP0 UIMAD UR37, UR4, UR5, UR37 ;  /* 0x00000005042582a4 */ /* 0x000fe4000f8e0225 */
[----:B------:R-:W-:Y:S02]  /*8aa0*/  @!UP0 UIMAD UR36, UR6, UR14, UR36 ;  /* 0x0000000e062482a4 */ /* 0x000fe4000f8e0224 */
[----:B------:R-:W-:Y:S09]  /*8ab0*/  ULOP3.LUT UP0, URZ, UR62, 0x1b0, URZ, 0xc0, !UPT ;  /* 0x000001b03eff7892 */ /* 0x000ff2000f80c0ff */
[----:B------:R-:W-:Y:S05]  /*8ac0*/  BRA.U !UP0, `(.L_x_159) ;  /* 0x0000000108407547 */ /* 0x000fea000b800000 */
[----:B------:R-:W1:Y:S01]  /*8ad0*/  LDCU.64 UR8, c[0x4][0x80] ;  /* 0x01001000ff0877ac */ /* 0x000e620008000a00 */
[----:B------:R-:W-:Y:S01]  /*8ae0*/  MOV R15, 0x0 ;  /* 0x00000000000f7802 */ /* 0x000fe20000000f00 */
[----:B------:R-:W-:Y:S02]  /*8af0*/  HFMA2 R12, -RZ, RZ, 0, 5.9604644775390625e-08 ;  /* 0x00000001ff0c7431 */ /* 0x000fe400000001ff */
[----:B------:R-:W-:Y:S02]  /*8b00*/  IMAD.MOV.U32 R8, RZ, RZ, 0x70 ;  /* 0x00000070ff087424 */ /* 0x000fe400078e00ff */
[----:B------:R-:W-:Y:S01]  /*8b10*/  IMAD.MOV.U32 R13, RZ, RZ, RZ ;  /* 0x000000ffff0d7224 */ /* 0x000fe200078e00ff */
[----:B------:R-:W2:Y:S01]  /*8b20*/  LDCU.64 UR6, c[0x4][0x88] ;  /* 0x01001100ff0677ac */ /* 0x000ea20008000a00 */
[----:B------:R-:W3:Y:S01]  /*8b30*/  LDC.64 R14, c[0x4][R15] ;  /* 0x010000000f0e7b82 */ /* 0x000ee20000000a00 */
[----:B------:R-:W4:Y:S01]  /*8b40*/  LDCU.64 UR4, c[0x4][0x8] ;  /* 0x01000100ff0477ac */ /* 0x000f220008000a00 */
[----:B-1----:R-:W-:Y:S01]  /*8b50*/  MOV R5, UR9 ;  /* 0x0000000900057c02 */ /* 0x002fe20008000f00 */
[----:B------:R-:W-:Y:S01]  /*8b60*/  IMAD.U32 R4, RZ, RZ, UR8 ;  /* 0x00000008ff047e24 */ /* 0x000fe2000f8e00ff */
[----:B--2---:R-:W-:Y:S01]  /*8b70*/  MOV R7, UR7 ;  /* 0x0000000700077c02 */ /* 0x004fe20008000f00 */
[----:B------:R-:W-:Y:S01]  /*8b80*/  IMAD.U32 R6, RZ, RZ, UR6 ;  /* 0x00000006ff067e24 */ /* 0x000fe2000f8e00ff */
[----:B----4-:R-:W-:Y:S01]  /*8b90*/  MOV R11, UR5 ;  /* 0x00000005000b7c02 */ /* 0x010fe20008000f00 */
[----:B------:R-:W-:Y:S02]  /*8ba0*/  IMAD.U32 R10, RZ, RZ, UR4 ;  /* 0x00000004ff0a7e24 */ /* 0x000fe4000f8e00ff */
[----:B------:R-:W-:Y:S07]  /*8bb0*/  LEPC R20, `(.L_x_159) ;  /* 0x000000001014794e */ /* 0x000fee0000000000 */
[----:B---3-5:R-:W-:Y:S05]  /*8bc0*/  CALL.ABS.NOINC R14 ;  /* 0x000000000e007343 */ /* 0x028fea0003c00000 */
.L_x_159:
[----:B------:R-:W-:Y:S01]  /*8bd0*/  LOP3.LUT P0, RZ, R89, 0x1b0, RZ, 0xc0, !PT ;  /* 0x000001b059ff7812 */ /* 0x000fe2000780c0ff */
[----:B------:R-:W-:Y:S11]  /*8be0*/  BSSY.RECONVERGENT B6, `(.L_x_160) ;  /* 0x0000013000067945 */ /* 0x000ff60003800200 */
[----:B------:R-:W-:Y:S01]  /*8bf0*/  @!UPT UIADD3 URZ, UPT, UPT, URZ, URZ, URZ ;  /* 0x000000fffffff290 */ /* 0x000fe2000fffe0ff */
[----:B------:R-:W-:Y:S05]  /*8c00*/  @!P0 BRA `(.L_x_161) ;  /* 0x0000000000408947 */ /* 0x000fea0003800000 */
        /* <DEDUP_REMOVED lines=16> */
.L_x_161:
[----:B------:R-:W-:Y:S05]  /*8d10*/  BSYNC.RECONVERGENT B6 ;  /* 0x0000000000067941 */ /* 0x000fea0003800200 */
.L_x_160:
[----:B------:R-:W-:Y:S02]  /*8d20*/  R2UR UR4, R84 ;  /* 0x00000000540472ca */ /* 0x000fe400000e0000 */
[----:B------:R-:W-:Y:S02]  /*8d30*/  ISETP.NE.U32.AND P3, PT, R76, RZ, PT ;  /* 0x000000ff4c00720c */ /* 0x000fe40003f65070 */
[----:B------:R-:W-:Y:S02]  /*8d40*/  ISETP.NE.U32.AND P4, PT, R72, RZ, PT ;  /* 0x000000ff4800720c */ /* 0x000fe40003f85070 */
[----:B------:R-:W-:Y:S02]  /*8d50*/  ISETP.NE.AND.EX P3, PT, R77, RZ, PT, P3 ;  /* 0x000000ff4d00720c */ /* 0x000fe40003f65330 */
[----:B------:R-:W-:Y:S02]  /*8d60*/  PLOP3.LUT P1, PT, PT, PT, PT, 0x8, 0x80 ;  /* 0x000000000080781c */ /* 0x000fe40003f2e170 */
[----:B------:R-:W-:Y:S03]  /*8d70*/  ISETP.NE.AND.EX P4, PT, R73, RZ, PT, P4 ;  /* 0x000000ff4900720c */ /* 0x000fe60003f85340 */
[----:B------:R-:W-:Y:S06]  /*8d80*/  UISETP.NE.AND UP1, UPT, UR4, URZ, UPT ;  /* 0x000000ff0400728c */ /* 0x000fec000bf25270 */
[----:B------:R-:W-:Y:S05]  /*8d90*/  PLOP3.LUT P0, PT, PT, PT, UP1, 0x80, 0x8 ;  /* 0x000000000008781c */ /* 0x000fea0003f0f018 */
[----:B------:R-:W1:Y:S08]  /*8da0*/  @UP1 LDCU.64 UR4, c[0x0][0x888] ;  /* 0x00011100ff0417ac */ /* 0x000e700008000a00 */
[----:B------:R-:W-:Y:S01]  /*8db0*/  @P0 PLOP3.LUT P1, PT, P3, PT, PT, 0x80, 0x8 ;  /* 0x000000000008081c */ /* 0x000fe20001f2f070 */
[----:B-1----:R-:W-:Y:S04]  /*8dc0*/  @UP1 UISETP.NE.U32.AND UP0, UPT, UR4, URZ, UPT ;  /* 0x000000ff0400128c */ /* 0x002fe8000bf05070 */
[----:B------:R-:W-:Y:S04]  /*8dd0*/  @UP1 UISETP.NE.AND.EX UP0, UPT, UR5, URZ, UPT, UP0 ;  /* 0x000000ff0500128c */ /* 0x000fe8000bf05300 */
[----:B------:R-:W-:Y:S01]  /*8de0*/  @UP1 USEL UR4, URZ, 0xffffffff, UP0 ;  /* 0xffffffffff041887 */ /* 0x000fe20008000000 */
[----:B------:R-:W-:Y:S11]  /*8df0*/  @!P3 BRA `(.L_x_162) ;  /* 0x000000000030b947 */ /* 0x000ff60003800000 */
[----:B------:R-:W-:Y:S01]  /*8e00*/  ISETP.NE.U32.AND P2, PT, R74, RZ, PT ;  /* 0x000000ff4a00720c */ /* 0x000fe20003f45070 */
[----:B------:R-:W1:Y:S01]  /*8e10*/  LDCU.64 UR6, c[0x0][0x358] ;  /* 0x00006b00ff0677ac */ /* 0x000e620008000a00 */
[----:B------:R-:W-:Y:S02]  /*8e20*/  IMAD.MOV.U32 R79, RZ, RZ, 0x1 ;  /* 0x00000001ff4f7424 */ /* 0x000fe400078e00ff */
[----:B------:R-:W-:Y:S11]  /*8e30*/  ISETP.NE.AND.EX P2, PT, R75, RZ, PT, P2 ;  /* 0x000000ff4b00720c */ /* 0x000ff60003f45320 */
[----:B------:R-:W-:Y:S02]  /*8e40*/  @!UPT UIADD3 URZ, UPT, UPT, URZ, URZ, URZ ;  /* 0x000000fffffff290 */ /* 0x000fe4000fffe0ff */
[----:B------:R-:W2:Y:S01]  /*8e50*/  @P2 LDC.64 R4, c[0x0][0x888] ;  /* 0x00022200ff042b82 */ /* 0x000ea20000000a00 */
[----:B------:R-:W-:Y:S04]  /*8e60*/  @P2 IMAD R0, R76, UR46, RZ ;  /* 0x0000002e4c002c24 */ /* 0x000fe8000f8e02ff */
[----:B--2---:R-:W-:Y:S04]  /*8e70*/  @P2 IMAD.WIDE R4, R0, 0x4, R4 ;  /* 0x0000000400042825 */ /* 0x004fe800078e0204 */
[----:B------:R-:W-:Y:S01]  /*8e80*/  HFMA2 R0, -RZ, RZ, 0, 5.9604644775390625e-08 ;  /* 0x00000001ff007431 */ /* 0x000fe200000001ff */
[----:B-1---5:R1:W5:Y:S04]  /*8e90*/  @P2 LDG.E R39, desc[UR6][R4.64] ;  /* 0x0000000604272981 */ /* 0x022368000c1e1900 */
[----:B------:R-:W-:Y:S01]  /*8ea0*/  @!P2 PRMT R79, R0, 0x7610, R79 ;  /* 0x00007610004fa816 */ /* 0x000fe2000000004f */
[----:B-1----:R-:W2:Y:S06]  /*8eb0*/  @!P2 LDC R39, c[0x0][0x880] ;  /* 0x00022000ff27ab82 */ /* 0x002eac0000000800 */
.L_x_162:
[----:B------:R-:W-:Y:S05]  /*8ec0*/  @!P4 BRA `(.L_x_163) ;  /* 0x000000000024c947 */ /* 0x000fea0003800000 */
[----:B------:R-:W-:Y:S01]  /*8ed0*/  ISETP.NE.U32.AND P2, PT, R70, RZ, PT ;  /* 0x000000ff4600720c */ /* 0x000fe20003f45070 */
[----:B------:R-:W1:Y:S03]  /*8ee0*/  LDCU.64 UR6, c[0x0][0x358] ;  /* 0x00006b00ff0677ac */ /* 0x000e660008000a00 */
[----:B------:R-:W-:Y:S11]  /*8ef0*/  ISETP.NE.AND.EX P2, PT, R71, RZ, PT, P2 ;  /* 0x000000ff4700720c */ /* 0x000ff60003f45320 */
[----:B------:R-:W-:Y:S02]  /*8f00*/  @!UPT UIADD3 URZ, UPT, UPT, URZ, URZ, URZ ;  /* 0x000000fffffff290 */ /* 0x000fe4000fffe0ff */
[----:B------:R-:W3:Y:S01]  /*8f10*/  @P2 LDC.64 R4, c[0x0][0x8a8] ;  /* 0x00022a00ff042b82 */ /* 0x000ee20000000a00 */
[----:B------:R-:W-:Y:S04]  /*8f20*/  @P2 IMAD R0, R72, UR46, RZ ;  /* 0x0000002e48002c24 */ /* 0x000fe8000f8e02ff */
[----:B---3--:R-:W-:Y:S05]  /*8f30*/  @P2 IMAD.WIDE R4, R0, 0x4, R4 ;  /* 0x0000000400042825 */ /* 0x008fea00078e0204 */
[----:B-1---5:R1:W5:Y:S02]  /*8f40*/  @P2 LDG.E R38, desc[UR6][R4.64] ;  /* 0x0000000604262981 */ /* 0x022364000c1e1900 */
[----:B-1----:R-:W3:Y:S02]  /*8f50*/  @!P2 LDC R38, c[0x0][0x8a0] ;  /* 0x00022800ff26ab82 */ /* 0x002ee40000000800 */
.L_x_163:
[----:B--2--5:R-:W-:Y:S01]  /*8f60*/  @P0 FSETP.NEU.AND P4, PT, R39, RZ, PT ;  /* 0x000000ff2700020b */ /* 0x024fe20003f8d000 */
[----:B------:R-:W-:Y:S01]  /*8f70*/  IMAD.U32 R0, RZ, RZ, UR4 ;  /* 0x00000004ff007e24 */ /* 0x000fe2000f8e00ff */
[----:B------:R-:W-:Y:S01]  /*8f80*/  @P0 LOP3.LUT P2, RZ, R79, 0xff, RZ, 0xc0, !PT ;  /* 0x000000ff4fff0812 */ /* 0x000fe2000784c0ff */
[----:B------:R-:W-:Y:S01]  /*8f90*/  BSSY B1, `(.L_x_164) ;  /* 0x0000035000017945 */ /* 0x000fe20003800000 */
[----:B------:R-:W-:Y:S01]  /*8fa0*/  @P0 SEL R3, RZ, 0xffffffff, P4 ;  /* 0xffffffffff030807 */ /* 0x000fe20002000000 */
[----:B------:R-:W-:Y:S01]  /*8fb0*/  IMAD.IADD R2, R37, 0x1, R2 ;  /* 0x0000000125027824 */ /* 0x000fe200078e0202 */
[----:B------:R-:W-:Y:S02]  /*8fc0*/  LEA R90, R36, UR44, 0x3 ;  /* 0x0000002c245a7c11 */ /* 0x000fe4000f8e18ff */
[----:B------:R-:W-:Y:S02]  /*8fd0*/  CS2R R18, SRZ ;  /* 0x0000000000127805 */ /* 0x000fe4000001ff00 */
[----:B------:R-:W-:Y:S02]  /*8fe0*/  @P1 SEL R3, R0, R3, !P2 ;  /* 0x0000000300031207 */ /* 0x000fe40005000000 */
[----:B------:R-:W-:Y:S02]  /*8ff0*/  CS2R R16, SRZ ;  /* 0x0000000000107805 */ /* 0x000fe4000001ff00 */
[----:B------:R-:W-:Y:S02]  /*9000*/  PLOP3.LUT P5, PT, PT, PT, PT, 0x8, 0x80 ;  /* 0x000000000080781c */ /* 0x000fe40003fae170 */
[----:B------:R-:W-:Y:S02]  /*9010*/  CS2R R26, SRZ ;  /* 0x00000000001a7805 */ /* 0x000fe4000001ff00 */
[----:B------:R-:W-:Y:S02]  /*9020*/  @P0 LOP3.LUT R3, R3, 0x1, RZ, 0xc0, !PT ;  /* 0x0000000103030812 */ /* 0x000fe400078ec0ff */
[----:B------:R-:W-:Y:S02]  /*9030*/  CS2R R24, SRZ ;  /* 0x0000000000187805 */ /* 0x000fe4000001ff00 */
[----:B------:R-:W-:Y:S11]  /*9040*/  ISETP.NE.U32.OR P1, PT, R3, 0x1, !P0 ;  /* 0x000000010300780c */ /* 0x000ff60004725470 */
[----:B------:R-:W-:Y:S02]  /*9050*/  @!UPT UIADD3 URZ, UPT, UPT, URZ, URZ, URZ ;  /* 0x000000fffffff290 */ /* 0x000fe4000fffe0ff */
[----:B------:R-:W-:Y:S04]  /*9060*/  @P1 SHF.L.U32 R0, R85, 0x1f, RZ ;  /* 0x0000001f55001819 */ /* 0x000fe800000006ff */
[----:B------:R1:W2:Y:S02]  /*9070*/  @P1 SYNCS.PHASECHK.TRANS64.TRYWAIT P0, [UR44+0x480], R0 ;  /* 0x00048000ff0015a7 */ /* 0x0002a4000800112c */
[----:B-1----:R-:W-:Y:S04]  /*9080*/  SHF.L.U32 R0, R87, 0x1f, RZ ;  /* 0x0000001f57007819 */ /* 0x002fe800000006ff */
[----:B------:R1:W4:Y:S01]  /*9090*/  SYNCS.PHASECHK.TRANS64.TRYWAIT P4, [R90+URZ+0x4b0], R0 ;  /* 0x0004b0005a0075a7 */ /* 0x00032200080811ff */
[----:B--2---:R-:W-:Y:S01]  /*90a0*/  @P1 PLOP3.LUT P5, PT, P0, PT, PT, 0x8, 0x80 ;  /* 0x000000000080181c */ /* 0x004fe200007ae170 */
[----:B------:R-:W-:Y:S01]  /*90b0*/  @!UPT UIADD3 URZ, UPT, UPT, URZ, URZ, URZ ;  /* 0x000000fffffff290 */ /* 0x000fe2000fffe0ff */
[----:B-1----:R-:W-:Y:S11]  /*90c0*/  @!P1 BRA `(.L_x_165) ;  /* 0x0000000000849947 */ /* 0x002ff60003800000 */
[----:B------:R-:W-:Y:S01]  /*90d0*/  ISETP.NE.U32.AND P0, PT, RZ, UR60, PT ;  /* 0x0000003cff007c0c */ /* 0x000fe2000bf05070 */
[----:B------:R-:W-:Y:S01]  /*90e0*/  BSSY B0, `(.L_x_166) ;  /* 0x0000012000007945 */ /* 0x000fe20003800000 */
[----:B------:R-:W-:Y:S02]  /*90f0*/  FSETP.NEU.AND P2, PT, R39, RZ, PT ;  /* 0x000000ff2700720b */ /* 0x000fe40003f4d000 */
[----:B------:R-:W-:Y:S02]  /*9100*/  CS2R R26, SRZ ;  /* 0x00000000001a7805 */ /* 0x000fe4000001ff00 */
[----:B------:R-:W-:Y:S02]  /*9110*/  ISETP.NE.AND.EX P0, PT, RZ, UR61, PT, P0 ;  /* 0x0000003dff007c0c */ /* 0x000fe4000bf05300 */
[----:B------:R-:W-:Y:S02]  /*9120*/  CS2R R24, SRZ ;  /* 0x0000000000187805 */ /* 0x000fe4000001ff00 */
[----:B------:R-:W-:Y:S02]  /*9130*/  LOP3.LUT P1, RZ, R79, 0xff, RZ, 0xc0, !PT ;  /* 0x000000ff4fff7812 */ /* 0x000fe4000782c0ff */
[----:B------:R-:W-:Y:S02]  /*9140*/  CS2R R18, SRZ ;  /* 0x0000000000127805 */ /* 0x000fe4000001ff00 */
[----:B------:R-:W-:Y:S02]  /*9150*/  SEL R3, RZ, 0xffffffff, P2 ;  /* 0xffffffffff037807 */ /* 0x000fe40001000000 */
[----:B------:R-:W-:Y:S02]  /*9160*/  CS2R R16, SRZ ;  /* 0x0000000000107805 */ /* 0x000fe4000001ff00 */
[----:B------:R-:W-:Y:S04]  /*9170*/  SEL R4, RZ, 0xffffffff, P0 ;  /* 0xffffffffff047807 */ /* 0x000fe80000000000 */
[----:B------:R-:W-:Y:S04]  /*9180*/  @P3 SEL R3, R4, R3, !P1 ;  /* 0x0000000304033207 */ /* 0x000fe80004800000 */
[----:B------:R-:W-:Y:S04]  /*9190*/  LOP3.LUT R3, R3, 0x1, RZ, 0xc0, !PT ;  /* 0x0000000103037812 */ /* 0x000fe800078ec0ff */
[----:B------:R-:W-:Y:S01]  /*91a0*/  ISETP.NE.U32.AND P0, PT, R3, 0x1, PT ;  /* 0x000000010300780c */ /* 0x000fe20003f05070 */
[----:B------:R-:W-:Y:S01]  /*91b0*/  @!UPT UIADD3 URZ, UPT, UPT, URZ, URZ, URZ ;  /* 0x000000fffffff290 */ /* 0x000fe2000fffe0ff */
[----:B------:R-:W-:Y:S11]  /*91c0*/  @!P5 BRA `(.L_x_167) ;  /* 0x00000000000cd947 */ /* 0x000ff60003800000 */
[----:B------:R-:W-:Y:S04]  /*91d0*/  SHF.L.U32 R4, R85, 0x1f, RZ ;  /* 0x0000001f55047819 */ /* 0x000fe800000006ff */
[----:B------:R-:W1:Y:S02]  /*91e0*/  SYNCS.PHASECHK.TRANS64.TRYWAIT P1, [UR44+0x480], R4 ;  /* 0x00048004ff0075a7 */ /* 0x000e64000802112c */
[----:B-1----:R-:W-:Y:S05]  /*91f0*/  @!P1 BRA `(.L_x_168) ;  /* 0x0000002c00d89947 */ /* 0x002fea0003800000 */
.L_x_167:
[----:B------:R-:W-:Y:S05]  /*9200*/  BSYNC B0 ;  /* 0x0000000000007941 */ /* 0x000fea0003800000 */
.L_x_166:
[----:B------:R-:W2:Y:S01]  /*9210*/  S2UR UR5, SR_CgaCtaId ;  /* 0x00000000000579c3 */ /* 0x000ea20000008800 */
[----:B------:R1:W1:Y:S01]  /*9220*/  @P0 LDS.128 R24, [R78+UR44+0x600] ;  /* 0x0006002c4e180984 */ /* 0x0002620008000c00 */
[----:B------:R-:W-:Y:S01]  /*9230*/  UIADD3 UR4, UPT, UPT, UR44, 0x488, URZ ;  /* 0x000004882c047890 */ /* 0x000fe2000fffe0ff */
[----:B------:R-:W-:Y:S02]  /*9240*/  LOP3.LUT R85, R85, 0x1, RZ, 0x3c, !PT ;  /* 0x0000000155557812 */ /* 0x000fe400078e3cff */
[----:B------:R1:W1:Y:S01]  /*9250*/  @P0 LDS.128 R16, [R88+0x10] ;  /* 0x0000100058100984 */ /* 0x0002620000000c00 */
[----:B------:R-:W-:Y:S01]  /*9260*/  @!PT LDS RZ, [RZ] ;  /* 0x00000000fffff984 */ /* 0x000fe20000000800 */
[----:B------:R-:W-:Y:S01]  /*9270*/  @!PT LDS RZ, [RZ] ;  /* 0x00000000fffff984 */ /* 0x000fe20000000800 */
[----:B------:R-:W-:Y:S01]  /*9280*/  @!PT LDS RZ, [RZ] ;  /* 0x00000000fffff984 */ /* 0x000fe20000000800 */
[----:B------:R-:W-:Y:S01]  /*9290*/  @!PT LDS RZ, [RZ] ;  /* 0x00000000fffff984 */ /* 0x000fe20000000800 */
[----:B------:R5:W-:Y:S06]  /*92a0*/  MEMBAR.ALL.CTA ;  /* 0x0000000000007992 */ /* 0x000bec0000008000 */
[----:B-----5:R-:W5:Y:S01]  /*92b0*/  FENCE.VIEW.ASYNC.S ;  /* 0x00000000000073c6 */ /* 0x020f620000000000 */
[----:B--2---:R-:W-:Y:S09]  /*92c0*/  UPRMT UR4, UR5, 0x654, UR4 ;  /* 0x0000065405047896 */ /* 0x004ff20008000004 */
[----:B-----5:R-:W-:Y:S03]  /*92d0*/  SYNCS.ARRIVE.TRANS64.RED.A1T0 RZ, [UR4], RZ ;  /* 0x000000ffffff79a7 */ /* 0x020fe60008100404 */
.L_x_165:
[----:B------:R-:W-:Y:S05]  /*92e0*/  BSYNC B1 ;  /* 0x0000000000017941 */ /* 0x000fea0003800000 */
.L_x_164:
[----:B-1----:R-:W-:Y:S04]  /*92f0*/  SHF.R.U32.HI R3, RZ, 0x15, R2 ;  /* 0x00000015ff037819 */ /* 0x002fe80000011602 */
[----:B------:R-:W-:Y:S01]  /*9300*/  LOP3.LUT P0, RZ, R3, 0x3, R80, 0x48, !PT ;  /* 0x0000000303ff7812 */ /* 0x000fe20007804850 */
[----:B------:R-:W-:Y:S01]  /*9310*/  @!UPT UIADD3 URZ, UPT, UPT, URZ, URZ, URZ ;  /* 0x000000fffffff290 */ /* 0x000fe2000fffe0ff */
[----:B----4-:R-:W-:Y:S11]  /*9320*/  @P4 BRA `(.L_x_169) ;  /* 0x0000000000084947 */ /* 0x010ff60003800000 */
[----:B------:R-:W1:Y:S02]  /*9330*/  SYNCS.PHASECHK.TRANS64.TRYWAIT P1, [R90+URZ+0x4b0], R0 ;  /* 0x0004b0005a0075a7 */ /* 0x000e6400080211ff */
[----:B-1----:R-:W-:Y:S05]  /*9340*/  @!P1 BRA `(.L_x_170) ;  /* 0x0000002c009c9947 */ /* 0x002fea0003800000 */
.L_x_169:
[----:B------:R-:W-:Y:S05]  /*9350*/  @!P0 BRA `(.L_x_171) ;  /* 0x0000000000408947 */ /* 0x000fea0003800000 */
[----:B------:R-:W2:Y:S01]  /*9360*/  LDCU.64 UR8, c[0x4][0x70] ;  /* 0x01000e00ff0877ac */ /* 0x000ea20008000a00 */
[----:B------:R-:W-:Y:S01]  /*9370*/  MOV R15, 0x0 ;  /* 0x00000000000f7802 */ /* 0x000fe20000000f00 */
[----:B------:R-:W-:Y:S02]  /*9380*/  HFMA2 R12, -RZ, RZ, 0, 5.9604644775390625e-08 ;  /* 0x00000001ff0c7431 */ /* 0x000fe400000001ff */
[----:B------:R-:W-:Y:S02]  /*9390*/  IMAD.MOV.U32 R8, RZ, RZ, 0x192 ;  /* 0x00000192ff087424 */ /* 0x000fe400078e00ff */
[----:B------:R-:W-:Y:S01]  /*93a0*/  IMAD.MOV.U32 R13, RZ, RZ, RZ ;  /* 0x000000ffff0d7224 */ /* 0x000fe200078e00ff */
[----:B------:R-:W4:Y:S01]  /*93b0*/  LDCU.64 UR6, c[0x4][0x78] ;  /* 0x01000f00ff0677ac */ /* 0x000f220008000a00 */
[----:B------:R-:W1:Y:S01]  /*93c0*/  LDC.64 R14, c[0x4][R15] ;  /* 0x010000000f0e7b82 */ /* 0x000e620000000a00 */
[----:B------:R-:W5:Y:S01]  /*93d0*/  LDCU.64 UR4, c[0x4][0x10] ;  /* 0x01000200ff0477ac */ /* 0x000f620008000a00 */
[----:B--2---:R-:W-:Y:S01]  /*93e0*/  MOV R5, UR9 ;  /* 0x0000000900057c02 */ /* 0x004fe20008000f00 */
[----:B------:R-:W-:Y:S01]  /*93f0*/  IMAD.U32 R4, RZ, RZ, UR8 ;  /* 0x00000008ff047e24 */ /* 0x000fe2000f8e00ff */
[----:B----4-:R-:W-:Y:S01]  /*9400*/  MOV R7, UR7 ;  /* 0x0000000700077c02 */ /* 0x010fe20008000f00 */
[----:B------:R-:W-:Y:S01]  /*9410*/  IMAD.U32 R6, RZ, RZ, UR6 ;  /* 0x00000006ff067e24 */ /* 0x000fe2000f8e00ff */
[----:B-----5:R-:W-:Y:S01]  /*9420*/  MOV R11, UR5 ;  /* 0x00000005000b7c02 */ /* 0x020fe20008000f00 */
[----:B------:R-:W-:Y:S02]  /*9430*/  IMAD.U32 R10, RZ, RZ, UR4 ;  /* 0x00000004ff0a7e24 */ /* 0x000fe4000f8e00ff */
[----:B------:R-:W-:Y:S07]  /*9440*/  LEPC R20, `(.L_x_171) ;  /* 0x000000001014794e */ /* 0x000fee0000000000 */
[----:B-1-3--:R-:W-:Y:S05]  /*9450*/  CALL.ABS.NOINC R14 ;  /* 0x000000000e007343 */ /* 0x00afea0003c00000 */
.L_x_171:
[----:B------:R-:W-:Y:S01]  /*9460*/  LOP3.LUT P0, RZ, R69, 0x60, RZ, 0xc0, !PT ;  /* 0x0000006045ff7812 */ /* 0x000fe2000780c0ff */
[----:B------:R-:W-:Y:S05]  /*9470*/  WARPSYNC.ALL ;  /* 0x0000000000007948 */ /* 0x000fea0003800000 */
[----:B------:R-:W-:Y:S01]  /*9480*/  R2UR UR4, R2 ;  /* 0x00000000020472ca */ /* 0x000fe200000e0000 */
[----:B------:R-:W-:Y:S01]  /*9490*/  BSSY.RECONVERGENT B0, `(.L_x_172) ;  /* 0x00000ac000007945 */ /* 0x000fe20003800200 */
[-C--:B------:R-:W-:Y:S02]  /*94a0*/  F2FP.F16.E4M3.UNPACK_B R2, R24.reuse ;  /* 0x00000018ff02723e */ /* 0x080fe400020006ff */
[-C--:B------:R-:W-:Y:S02]  /*94b0*/  F2FP.F16.E4M3.UNPACK_B R4, R25.reuse ;  /* 0x00000019ff04723e */ /* 0x080fe400020006ff */
[----:B------:R-:W-:Y:S01]  /*94c0*/  F2FP.F16.E4M3.UNPACK_B R24, R24.H1 ;  /* 0x00000018ff18723e */ /* 0x000fe200030006ff */
[----:B-1----:R-:W-:Y:S01]  /*94d0*/  HADD2.F32 R0, -RZ, R2.H0_H0 ;  /* 0x20000002ff007230 */ /* 0x002fe20000004100 */
[----:B------:R-:W-:Y:S01]  /*94e0*/  F2FP.F16.E4M3.UNPACK_B R25, R25.H1 ;  /* 0x00000019ff19723e */ /* 0x000fe200030006ff */
[----:B------:R-:W-:Y:S01]  /*94f0*/  HADD2.F32 R41, -RZ, R4.H0_H0 ;  /* 0x20000004ff297230 */ /* 0x000fe20000004100 */
[-C--:B------:R-:W-:Y:S01]  /*9500*/  F2FP.F16.E4M3.UNPACK_B R46, R26.reuse ;  /* 0x0000001aff2e723e */ /* 0x080fe200020006ff */
[--C-:B------:R-:W-:Y:S01]  /*9510*/  HADD2.F32 R3, -RZ, R24.reuse.H0_H0 ;  /* 0x20000018ff037230 */ /* 0x100fe20000004100 */
[----:B------:R-:W-:Y:S01]  /*9520*/  F2FP.F16.E4M3.UNPACK_B R48, R26.H1 ;  /* 0x0000001aff30723e */ /* 0x000fe200030006ff */
[----:B------:R-:W-:Y:S01]  /*9530*/  HADD2.F32 R40, -RZ, R24.H1_H1 ;  /* 0x30000018ff287230 */ /* 0x000fe20000004100 */
[-C--:B------:R-:W-:Y:S01]  /*9540*/  F2FP.F16.E4M3.UNPACK_B R50, R27.reuse ;  /* 0x0000001bff32723e */ /* 0x080fe200020006ff */
[----:B------:R-:W-:Y:S01]  /*9550*/  HADD2.F32 R42, -RZ, R4.H1_H1 ;  /* 0x30000004ff2a7230 */ /* 0x000fe20000004100 */
[----:B------:R-:W-:Y:S01]  /*9560*/  F2FP.F16.E4M3.UNPACK_B R52, R27.H1 ;  /* 0x0000001bff34723e */ /* 0x000fe200030006ff */
[--C-:B------:R-:W-:Y:S01]  /*9570*/  HADD2.F32 R43, -RZ, R25.reuse.H0_H0 ;  /* 0x20000019ff2b7230 */ /* 0x100fe20000004100 */
[-C--:B------:R-:W-:Y:S01]  /*9580*/  F2FP.F16.E4M3.UNPACK_B R54, R16.reuse ;  /* 0x00000010ff36723e */ /* 0x080fe200020006ff */
[----:B------:R-:W-:Y:S01]  /*9590*/  HADD2.F32 R44, -RZ, R25.H1_H1 ;  /* 0x30000019ff2c7230 */ /* 0x000fe20000004100 */
[----:B------:R-:W-:Y:S01]  /*95a0*/  F2FP.F16.E4M3.UNPACK_B R56, R16.H1 ;  /* 0x00000010ff38723e */ /* 0x000fe200030006ff */
[----:B------:R-:W-:Y:S01]  /*95b0*/  HADD2.F32 R2, -RZ, R2.H1_H1 ;  /* 0x30000002ff027230 */ /* 0x000fe20000004100 */
[-C--:B------:R-:W-:Y:S01]  /*95c0*/  F2FP.F16.E4M3.UNPACK_B R58, R17.reuse ;  /* 0x00000011ff3a723e */ /* 0x080fe200020006ff */
[--C-:B------:R-:W-:Y:S01]  /*95d0*/  HADD2.F32 R45, -RZ, R46.reuse.H0_H0 ;  /* 0x2000002eff2d7230 */ /* 0x100fe20000004100 */
        /* <DEDUP_REMOVED lines=10> */
[----:B------:R-:W1:Y:S01]  /*9680*/  LDTM.x32 R4, tmem[UR4] ;  /* 0x00000004000479ee */ /* 0x000e6200082c0000 */
[----:B------:R-:W-:Y:S01]  /*9690*/  NOP ;  /* 0x0000000000007918 */ /* 0x000fe20000000000 */
[----:B------:R-:W-:Y:S01]  /*96a0*/  IADD3 R90, PT, PT, R90, 0x4c0, RZ ;  /* 0x000004c05a5a7810 */ /* 0x000fe20007ffe0ff */
[--C-:B------:R-:W-:Y:S01]  /*96b0*/  HADD2.F32 R53, -RZ, R54.reuse.H0_H0 ;  /* 0x20000036ff357230 */ /* 0x100fe20000004100 */
[----:B------:R-:W-:Y:S01]  /*96c0*/  IADD3 R36, PT, PT, R36, 0x1, RZ ;  /* 0x0000000124247810 */ /* 0x000fe20007ffe0ff */
[----:B------:R-:W-:Y:S01]  /*96d0*/  HADD2.F32 R54, -RZ, R54.H1_H1 ;  /* 0x30000036ff367230 */ /* 0x000fe20000004100 */
[----:B------:R-:W-:Y:S01]  /*96e0*/  LOP3.LUT R90, R90, 0xfefffff8, RZ, 0xc0, !PT ;  /* 0xfefffff85a5a7812 */ /* 0x000fe200078ec0ff */
[--C-:B------:R-:W-:Y:S02]  /*96f0*/  HADD2.F32 R57, -RZ, R58.reuse.H0_H0 ;  /* 0x2000003aff397230 */ /* 0x100fe40000004100 */
[----:B------:R-:W-:Y:S01]  /*9700*/  HADD2.F32 R58, -RZ, R58.H1_H1 ;  /* 0x3000003aff3a7230 */ /* 0x000fe20000004100 */
[----:B-1----:R1:W-:Y:S01]  /*9710*/  SYNCS.ARRIVE.TRANS64.RED.A1T0 RZ, [R90+URZ], RZ ;  /* 0x000000ff5aff79a7 */ /* 0x0023e200081004ff */
[--C-:B------:R-:W-:Y:S02]  /*9720*/  HADD2.F32 R61, -RZ, R62.reuse.H0_H0 ;  /* 0x2000003eff3d7230 */ /* 0x100fe40000004100 */
[----:B------:R-:W-:Y:S02]  /*9730*/  HADD2.F32 R62, -RZ, R62.H1_H1 ;  /* 0x3000003eff3e7230 */ /* 0x000fe40000004100 */
[--C-:B------:R-:W-:Y:S02]  /*9740*/  HADD2.F32 R65, -RZ, R66.reuse.H0_H0 ;  /* 0x20000042ff417230 */ /* 0x100fe40000004100 */
[----:B------:R-:W-:Y:S02]  /*9750*/  HADD2.F32 R66, -RZ, R66.H1_H1 ;  /* 0x30000042ff427230 */ /* 0x000fe40000004100 */
[--C-:B------:R-:W-:Y:S02]  /*9760*/  HADD2.F32 R51, -RZ, R52.reuse.H0_H0 ;  /* 0x20000034ff337230 */ /* 0x100fe40000004100 */
[----:B------:R-:W-:Y:S02]  /*9770*/  HADD2.F32 R52, -RZ, R52.H1_H1 ;  /* 0x30000034ff347230 */ /* 0x000fe40000004100 */
[--C-:B------:R-:W-:Y:S02]  /*9780*/  HADD2.F32 R55, -RZ, R56.reuse.H0_H0 ;  /* 0x20000038ff377230 */ /* 0x100fe40000004100 */
[C---:B---3--:R-:W-:Y:S01]  /*9790*/  FMUL R4, R38.reuse, R4 ;  /* 0x0000000426047220 */ /* 0x048fe20000400000 */
[C---:B------:R-:W-:Y:S01]  /*97a0*/  FMUL R5, R38.reuse, R5 ;  /* 0x0000000526057220 */ /* 0x040fe20000400000 */
[C---:B------:R-:W-:Y:S01]  /*97b0*/  FMUL R8, R38.reuse, R8 ;  /* 0x0000000826087220 */ /* 0x040fe20000400000 */
[C---:B------:R-:W-:Y:S01]  /*97c0*/  FMUL R9, R38.reuse, R9 ;  /* 0x0000000926097220 */ /* 0x040fe20000400000 */
[C---:B------:R-:W-:Y:S01]  /*97d0*/  FFMA R4, R39.reuse, R0, R4 ;  /* 0x0000000027047223 */ /* 0x040fe20000000004 */
[C---:B------:R-:W-:Y:S01]  /*97e0*/  FFMA R5, R39.reuse, R2, R5 ;  /* 0x0000000227057223 */ /* 0x040fe20000000005 */
[C---:B------:R-:W-:Y:S01]  /*97f0*/  FMUL R12, R38.reuse, R12 ;  /* 0x0000000c260c7220 */ /* 0x040fe20000400000 */
        /* <DEDUP_REMOVED lines=15> */
[C---:B------:R-:W-:Y:S01]  /*98f0*/  FFMA R6, R39.reuse, R3, R6 ;  /* 0x0000000327067223 */ /* 0x040fe20000000006 */
[C---:B------:R-:W-:Y:S01]  /*9900*/  FFMA R7, R39.reuse, R40, R7 ;  /* 0x0000002827077223 */ /* 0x040fe20000000007 */
[C---:B------:R-:W-:Y:S01]  /*9910*/  FFMA R8, R39.reuse, R41, R8 ;  /* 0x0000002927087223 */ /* 0x040fe20000000008 */
[C---:B------:R-:W-:Y:S01]  /*9920*/  FFMA R9, R39.reuse, R42, R9 ;  /* 0x0000002a27097223 */ /* 0x040fe20000000009 */
[C---:B------:R-:W-:Y:S01]  /*9930*/  FFMA R10, R39.reuse, R43, R10 ;  /* 0x0000002b270a7223 */ /* 0x040fe2000000000a */
[C---:B------:R-:W-:Y:S01]  /*9940*/  FFMA R11, R39.reuse, R44, R11 ;  /* 0x0000002c270b7223 */ /* 0x040fe2000000000b */
[C---:B------:R-:W-:Y:S01]  /*9950*/  FFMA R12, R39.reuse, R45, R12 ;  /* 0x0000002d270c7223 */ /* 0x040fe2000000000c */
[----:B------:R-:W-:Y:S01]  /*9960*/  FFMA R13, R39, R46, R13 ;  /* 0x0000002e270d7223 */ /* 0x000fe2000000000d */
[----:B------:R-:W-:Y:S01]  /*9970*/  F2FP.SATFINITE.E4M3.F32.PACK_AB_MERGE_C R6, R7, R6, RZ ;  /* 0x000000060706723e */ /* 0x000fe200048070ff */
[C---:B------:R-:W-:Y:S01]  /*9980*/  FMUL R14, R38.reuse, R14 ;  /* 0x0000000e260e7220 */ /* 0x040fe20000400000 */
[----:B------:R-:W-:Y:S01]  /*9990*/  F2FP.SATFINITE.E4M3.F32.PACK_AB_MERGE_C R10, R11, R10, RZ ;  /* 0x0000000a0b0a723e */ /* 0x000fe200048070ff */
[C---:B------:R-:W-:Y:S01]  /*99a0*/  FMUL R15, R38.reuse, R15 ;  /* 0x0000000f260f7220 */ /* 0x040fe20000400000 */
[----:B------:R-:W-:Y:S01]  /*99b0*/  F2FP.SATFINITE.E4M3.F32.PACK_AB_MERGE_C R4, R5, R4, R6 ;  /* 0x000000040504723e */ /* 0x000fe20004807006 */
[----:B------:R-:W-:Y:S01]  /*99c0*/  FFMA R14, R39, R47, R14 ;  /* 0x0000002f270e7223 */ /* 0x000fe2000000000e */
[----:B------:R-:W-:Y:S01]  /*99d0*/  F2FP.SATFINITE.E4M3.F32.PACK_AB_MERGE_C R5, R9, R8, R10 ;  /* 0x000000080905723e */ /* 0x000fe2000480700a */
[C---:B------:R-:W-:Y:S01]  /*99e0*/  FFMA R15, R39.reuse, R48, R15 ;  /* 0x00000030270f7223 */ /* 0x040fe2000000000f */
[C---:B------:R-:W-:Y:S01]  /*99f0*/  FFMA R16, R39.reuse, R49, R16 ;  /* 0x0000003127107223 */ /* 0x040fe20000000010 */
[C---:B------:R-:W-:Y:S01]  /*9a00*/  FFMA R17, R39.reuse, R50, R17 ;  /* 0x0000003227117223 */ /* 0x040fe20000000011 */
[C---:B------:R-:W-:Y:S01]  /*9a10*/  FMUL R18, R38.reuse, R18 ;  /* 0x0000001226127220 */ /* 0x040fe20000400000 */
[C---:B------:R-:W-:Y:S01]  /*9a20*/  FMUL R19, R38.reuse, R19 ;  /* 0x0000001326137220 */ /* 0x040fe20000400000 */
[----:B------:R-:W-:Y:S02]  /*9a30*/  HADD2.F32 R56, -RZ, R56.H1_H1 ;  /* 0x30000038ff387230 */ /* 0x000fe40000004100 */
[C---:B------:R-:W-:Y:S01]  /*9a40*/  FMUL R22, R38.reuse, R22 ;  /* 0x0000001626167220 */ /* 0x040fe20000400000 */
[C---:B------:R-:W-:Y:S01]  /*9a50*/  FFMA R18, R39.reuse, R51, R18 ;  /* 0x0000003327127223 */ /* 0x040fe20000000012 */
[C---:B------:R-:W-:Y:S01]  /*9a60*/  FFMA R19, R39.reuse, R52, R19 ;  /* 0x0000003427137223 */ /* 0x040fe20000000013 */
[C---:B------:R-:W-:Y:S01]  /*9a70*/  FMUL R23, R38.reuse, R23 ;  /* 0x0000001726177220 */ /* 0x040fe20000400000 */
[C---:B------:R-:W-:Y:S01]  /*9a80*/  FFMA R20, R39.reuse, R53, R20 ;  /* 0x0000003527147223 */ /* 0x040fe20000000014 */
[C---:B------:R-:W-:Y:S01]  /*9a90*/  FFMA R21, R39.reuse, R54, R21 ;  /* 0x0000003627157223 */ /* 0x040fe20000000015 */
[--C-:B------:R-:W-:Y:S02]  /*9aa0*/  HADD2.F32 R59, -RZ, R60.reuse.H0_H0 ;  /* 0x2000003cff3b7230 */ /* 0x100fe40000004100 */
[C---:B------:R-:W-:Y:S01]  /*9ab0*/  FFMA R22, R39.reuse, R55, R22 ;  /* 0x0000003727167223 */ /* 0x040fe20000000016 */
[----:B------:R-:W-:Y:S02]  /*9ac0*/  HADD2.F32 R60, -RZ, R60.H1_H1 ;  /* 0x3000003cff3c7230 */ /* 0x000fe40000004100 */
[C---:B------:R-:W-:Y:S01]  /*9ad0*/  FMUL R3, R38.reuse, R26 ;  /* 0x0000001a26037220 */ /* 0x040fe20000400000 */
        /* <DEDUP_REMOVED lines=16> */
[----:B------:R-:W-:Y:S01]  /*9be0*/  FFMA R31, R39, R64, R31 ;  /* 0x00000040271f7223 */ /* 0x000fe2000000001f */
[----:B------:R-:W-:Y:S01]  /*9bf0*/  FMUL R35, R38, R35 ;  /* 0x0000002326237220 */ /* 0x000fe20000400000 */
[----:B------:R-:W-:Y:S01]  /*9c00*/  F2FP.SATFINITE.E4M3.F32.PACK_AB_MERGE_C R14, R15, R14, RZ ;  /* 0x0000000e0f0e723e */ /* 0x000fe200048070ff */
[----:B------:R-:W-:Y:S01]  /*9c10*/  FFMA R28, R39, R65, R28 ;  /* 0x00000041271c7223 */ /* 0x000fe2000000001c */
[----:B------:R-:W-:Y:S01]  /*9c20*/  F2FP.SATFINITE.E4M3.F32.PACK_AB_MERGE_C R7, R19, R18, RZ ;  /* 0x000000121307723e */ /* 0x000fe200048070ff */
[C---:B------:R-:W-:Y:S01]  /*9c30*/  FFMA R29, R39.reuse, R66, R29 ;  /* 0x00000042271d7223 */ /* 0x040fe2000000001d */
[----:B------:R-:W-:Y:S01]  /*9c40*/  FFMA R30, R39, R67, R30 ;  /* 0x00000043271e7223 */ /* 0x000fe2000000001e */
[----:B------:R-:W-:Y:S01]  /*9c50*/  F2FP.SATFINITE.E4M3.F32.PACK_AB_MERGE_C R22, R23, R22, RZ ;  /* 0x000000161716723e */ /* 0x000fe200048070ff */
[----:B------:R-:W-:Y:S01]  /*9c60*/  FFMA R35, R39, R68, R35 ;  /* 0x0000004427237223 */ /* 0x000fe20000000023 */
[----:B------:R-:W-:Y:S02]  /*9c70*/  F2FP.SATFINITE.E4M3.F32.PACK_AB_MERGE_C R6, R13, R12, R14 ;  /* 0x0000000c0d06723e */ /* 0x000fe4000480700e */
[----:B------:R-:W-:Y:S02]  /*9c80*/  F2FP.SATFINITE.E4M3.F32.PACK_AB_MERGE_C R7, R17, R16, R7 ;  /* 0x000000101107723e */ /* 0x000fe40004807007 */
[----:B------:R-:W-:Y:S02]  /*9c90*/  F2FP.SATFINITE.E4M3.F32.PACK_AB_MERGE_C R20, R21, R20, R22 ;  /* 0x000000141514723e */ /* 0x000fe40004807016 */
[----:B------:R-:W-:Y:S01]  /*9ca0*/  F2FP.SATFINITE.E4M3.F32.PACK_AB_MERGE_C R3, R27, R3, RZ ;  /* 0x000000031b03723e */ /* 0x000fe200048070ff */
[----:B------:R1:W-:Y:S01]  /*9cb0*/  STS.128 [R78+UR44+0x1600], R4 ;  /* 0x001600044e007988 */ /* 0x0003e20008000c2c */
[----:B------:R-:W-:Y:S02]  /*9cc0*/  F2FP.SATFINITE.E4M3.F32.PACK_AB_MERGE_C R22, R31, R26, RZ ;  /* 0x0000001a1f16723e */ /* 0x000fe400048070ff */
[----:B------:R-:W-:Y:S02]  /*9cd0*/  F2FP.SATFINITE.E4M3.F32.PACK_AB_MERGE_C R23, R35, R30, RZ ;  /* 0x0000001e2317723e */ /* 0x000fe400048070ff */
[----:B------:R-:W-:Y:S02]  /*9ce0*/  F2FP.SATFINITE.E4M3.F32.PACK_AB_MERGE_C R21, R2, R0, R3 ;  /* 0x000000000215723e */ /* 0x000fe40004807003 */
[----:B------:R-:W-:Y:S02]  /*9cf0*/  F2FP.SATFINITE.E4M3.F32.PACK_AB_MERGE_C R22, R25, R24, R22 ;  /* 0x000000181916723e */ /* 0x000fe40004807016 */
[----:B------:R-:W-:Y:S05]  /*9d00*/  F2FP.SATFINITE.E4M3.F32.PACK_AB_MERGE_C R23, R29, R28, R23 ;  /* 0x0000001c1d17723e */ /* 0x000fea0004807017 */
[----:B------:R1:W-:Y:S01]  /*9d10*/  STS.128 [R88+0x1010], R20 ;  /* 0x0010101458007388 */ /* 0x0003e20000000c00 */
[----:B------:R-:W-:Y:S01]  /*9d20*/  @!PT LDS RZ, [RZ] ;  /* 0x00000000fffff984 */ /* 0x000fe20000000800 */
[----:B------:R-:W-:Y:S01]  /*9d30*/  @!PT LDS RZ, [RZ] ;  /* 0x00000000fffff984 */ /* 0x000fe20000000800 */
[----:B------:R-:W-:Y:S01]  /*9d40*/  @!PT LDS RZ, [RZ] ;  /* 0x00000000fffff984 */ /* 0x000fe20000000800 */
[----:B------:R-:W-:Y:S01]  /*9d50*/  @!PT LDS RZ, [RZ] ;  /* 0x00000000fffff984 */ /* 0x000fe20000000800 */
[----:B------:R2:W-:Y:S07]  /*9d60*/  MEMBAR.ALL.CTA ;  /* 0x0000000000007992 */ /* 0x0005ee0000008000 */
[----:B--2---:R-:W2:Y:S02]  /*9d70*/  FENCE.VIEW.ASYNC.S ;  /* 0x00000000000073c6 */ /* 0x004ea40000000000 */
[----:B--2---:R-:W-:Y:S06]  /*9d80*/  BAR.SYNC.DEFER_BLOCKING 0x1, 0x80 ;  /* 0x0042000000007b1d */ /* 0x004fec0000010000 */
[----:B------:R-:W-:Y:S05]  /*9d90*/  @P0 BRA `(.L_x_173) ;  /* 0x00000000006c0947 */ /* 0x000fea0003800000 */
[----:B------:R-:W-:Y:S01]  /*9da0*/  USHF.L.U32 UR10, UR45, 0x6, URZ ;  /* 0x000000062d0a7899 */ /* 0x000fe200080006ff */
[----:B------:R-:W-:Y:S01]  /*9db0*/  R2UR UR6, R82 ;  /* 0x00000000520672ca */ /* 0x000fe200000e0000 */
[----:B------:R-:W-:Y:S01]  /*9dc0*/  UISETP.NE.AND UP0, UPT, UR56, 0x1, UPT ;  /* 0x000000013800788c */ /* 0x000fe2000bf05270 */
[----:B------:R-:W-:Y:S01]  /*9dd0*/  R2UR UR7, R81 ;  /* 0x00000000510772ca */ /* 0x000fe200000e0000 */
[----:B------:R-:W-:Y:S01]  /*9de0*/  UIMAD.WIDE.U32 UR4, UR10, UR57, URZ ;  /* 0x000000390a0472a5 */ /* 0x000fe2000f8e00ff */
[----:B------:R-:W2:Y:S01]  /*9df0*/  LDCU.64 UR14, c[0x0][0x348] ;  /* 0x00006900ff0e77ac */ /* 0x000ea20008000a00 */
[----:B------:R-:W-:Y:S02]  /*9e00*/  UISETP.NE.AND UP1, UPT, UR59, 0x1, UPT ;  /* 0x000000013b00788c */ /* 0x000fe4000bf25270 */
[----:B------:R-:W-:Y:S03]  /*9e10*/  USHF.L.U32 UR9, UR47, 0x6, URZ ;  /* 0x000000062f097899 */ /* 0x000fe600080006ff */
[----:B------:R-:W-:Y:S02]  /*9e20*/  UMOV UR4, UR5 ;  /* 0x0000000500047c82 */ /* 0x000fe40008000000 */
[----:B------:R-:W-:Y:S04]  /*9e30*/  USHF.R.U32.HI UR4, URZ, UR58, UR4 ;  /* 0x0000003aff047299 */ /* 0x000fe80008011604 */
[----:B------:R-:W-:Y:S04]  /*9e40*/  USEL UR11, UR10, UR4, !UP0 ;  /* 0x000000040a0b7287 */ /* 0x000fe8000c000000 */
[----:B------:R-:W-:Y:S02]  /*9e50*/  UIMAD.WIDE.U32 UR4, UR11, UR6, URZ ;  /* 0x000000060b0472a5 */ /* 0x000fe4000f8e00ff */
[----:B------:R-:W-:Y:S05]  /*9e60*/  UIADD3 UR6, UPT, UPT, UR44, 0x1600, URZ ;  /* 0x000016002c067890 */ /* 0x000fea000fffe0ff */
[----:B------:R-:W-:Y:S01]  /*9e70*/  UMOV UR4, UR5 ;  /* 0x0000000500047c82 */ /* 0x000fe20008000000 */
[----:B------:R-:W-:Y:S01]  /*9e80*/  IMAD.U32 R89, RZ, RZ, UR6 ;  /* 0x00000006ff597e24 */ /* 0x000fe2000f8e00ff */
[----:B------:R-:W-:Y:S02]  /*9e90*/  USHF.R.U32.HI UR5, URZ, UR7, UR4 ;  /* 0x00000007ff057299 */ /* 0x000fe40008011604 */
[----:B--2---:R-:W-:Y:S02]  /*9ea0*/  UIADD3 UR4, UP0, UPT, UR14, 0x680, URZ ;  /* 0x000006800e047890 */ /* 0x004fe4000ff1e0ff */
[----:B------:R-:W-:Y:S01]  /*9eb0*/  USEL UR12, UR11, UR5, !UP1 ;  /* 0x000000050b0c7287 */ /* 0x000fe2000c800000 */
[----:B------:R-:W-:Y:S01]  /*9ec0*/  R2UR UR8, R89 ;  /* 0x00000000590872ca */ /* 0x000fe200000e0000 */
[----:B------:R-:W-:Y:S02]  /*9ed0*/  UIADD3 UR5, UPT, UPT, -UR11, URZ, URZ ;  /* 0x000000ff0b057290 */ /* 0x000fe4000fffe1ff */
[----:B------:R-:W-:Y:S02]  /*9ee0*/  UIADD3 UR6, UPT, UPT, -UR12, URZ, URZ ;  /* 0x000000ff0c067290 */ /* 0x000fe4000fffe1ff */
[----:B------:R-:W-:Y:S02]  /*9ef0*/  UIMAD UR10, UR56, UR5, UR10 ;  /* 0x00000005380a72a4 */ /* 0x000fe4000f8e020a */
[----:B------:R-:W-:Y:S02]  /*9f00*/  UIMAD UR11, UR59, UR6, UR11 ;  /* 0x000000063b0b72a4 */ /* 0x000fe4000f8e020b */
[----:B------:R-:W-:Y:S09]  /*9f10*/  UIADD3.X UR5, UPT, UPT, URZ, UR15, URZ, UP0, !UPT ;  /* 0x0000000fff057290 */ /* 0x000ff200087fe4ff */
[----:B------:R2:W-:Y:S01]  /*9f20*/  UTMASTG.4D.IM2COL [UR8], [UR4] ;  /* 0x00000008040073b5 */ /* 0x0005e20008058000 */
[----:B------:R0:W-:Y:S01]  /*9f30*/  UTMACMDFLUSH ;  /* 0x00000000000079b7 */ /* 0x0001e20000000000 */
[----:B--2---:R-:W-:Y:S04]  /*9f40*/  DEPBAR.LE SB0, 0x0 ;  /* 0x000080000000791a */ /* 0x004fe80000000000 */
.L_x_173:
[----:B------:R-:W-:Y:S05]  /*9f50*/  BSYNC.RECONVERGENT B0 ;  /* 0x0000000000007941 */ /* 0x000fea0003800200 */
.L_x_172:
[----:B------:R-:W-:Y:S01]  /*9f60*/  R2UR UR4, R83 ;  /* 0x00000000530472ca */ /* 0x000fe200000e0000 */
[----:B------:R-:W-:Y:S01]  /*9f70*/  BAR.SYNC.DEFER_BLOCKING 0x1, 0x80 ;  /* 0x0042000000007b1d */ /* 0x000fe20000010000 */
[----:B------:R-:W-:Y:S01]  /*9f80*/  ISETP.NE.AND P0, PT, R36, 0x2, PT ;  /* 0x000000022400780c */ /* 0x000fe20003f05270 */
[----:B------:R-:W-:Y:S01]  /*9f90*/  UISETP.NE.AND UP0, UPT, UR48, URZ, UPT ;  /* 0x000000ff3000728c */ /* 0x000fe2000bf05270 */
[----:B------:R-:W-:Y:S01]  /*9fa0*/  LOP3.LUT R86, R86, 0x1, RZ, 0x3c, !PT ;  /* 0x0000000156567812 */ /* 0x000fe200078e3cff */
[----:B------:R-:W-:Y:S01]  /*9fb0*/  UIADD3 UR45, UPT, UPT, UR37, UR63, URZ ;  /* 0x0000003f252d7290 */ /* 0x000fe2000fffe0ff */
[----:B------:R-:W-:Y:S02]  /*9fc0*/  SEL R0, RZ, 0x1, P0 ;  /* 0x00000001ff007807 */ /* 0x000fe40000000000 */
[----:B------:R-:W-:Y:S02]  /*9fd0*/  SEL R36, R36, RZ, P0 ;  /* 0x000000ff24247207 */ /* 0x000fe40000000000 */
[----:B------:R-:W-:Y:S03]  /*9fe0*/  LOP3.LUT R87, R87, R0, RZ, 0x3c, !PT ;  /* 0x0000000057577212 */ /* 0x000fe600078e3cff */
[----:B------:R-:W-:Y:S01]  /*9ff0*/  UIADD3 UR47, UPT, UPT, UR36, UR4, URZ ;  /* 0x00000004242f7290 */ /* 0x000fe2000fffe0ff */
[----:B------:R-:W-:Y:S01]  /*a000*/  UMOV UR46, UR51 ;  /* 0x00000033002e7c82 */ /* 0x000fe20008000000 */
[----:B------:R-:W-:Y:S10]  /*a010*/  BRA.U UP0, `(.L_x_174) ;  /* 0xffffffe500147547 */ /* 0x000ff4000b83ffff */
[----:B------:R-:W-:Y:S05]  /*a020*/  EXIT ;  /* 0x000000000000794d */ /* 0x000fea0003800000 */
.L_x_25:
[----:B------:R-:W-:Y:S07]  /*a030*/  MOV R0, UR17 ;  /* 0x0000001100007c02 */ /* 0x000fee0008000f00 */
.L_x_175:
[----:B-1----:R1:W2:Y:S02]  /*a040*/  SYNCS.PHASECHK.TRANS64.TRYWAIT P0, [R0+URZ+0x240], R4 ;  /* 0x00024004000075a7 */ /* 0x0022a400080011ff */
[----:B--2---:R-:W-:Y:S05]  /*a050*/  @!P0 NANOSLEEP.SYNCS 0x989680 ;  /* 0x009896800000895d */ /* 0x004fea0003900000 */
[----:B------:R-:W2:Y:S02]  /*a060*/  @!P0 SYNCS.PHASECHK.TRANS64 P0, [R0+URZ+0x240], R4 ;  /* 0x00024004000085a7 */ /* 0x000ea400080010ff */
[----:B--2---:R-:W-:Y:S05]  /*a070*/  @!P0 BRA `(.L_x_175) ;  /* 0xfffffffc00f08947 */ /* 0x004fea000383ffff */
[----:B------:R-:W-:Y:S05]  /*a080*/  BRA `(.L_x_24) ;  /* 0xffffff8000a87947 */ /* 0x000fea000383ffff */
.L_x_32:
[----:B------:R-:W-:Y:S07]  /*a090*/  MOV R0, UR17 ;  /* 0x0000001100007c02 */ /* 0x000fee0008000f00 */
.L_x_176:
[----:B-1----:R1:W2:Y:S02]  /*a0a0*/  SYNCS.PHASECHK.TRANS64.TRYWAIT P0, [R0+URZ+0x240], R4 ;  /* 0x00024004000075a7 */ /* 0x0022a400080011ff */
[----:B--2---:R-:W-:Y:S05]  /*a0b0*/  @!P0 NANOSLEEP.SYNCS 0x989680 ;  /* 0x009896800000895d */ /* 0x004fea0003900000 */
[----:B------:R-:W2:Y:S02]  /*a0c0*/  @!P0 SYNCS.PHASECHK.TRANS64 P0, [R0+URZ+0x240], R4 ;  /* 0x00024004000085a7 */ /* 0x000ea400080010ff */
[----:B--2---:R-:W-:Y:S05]  /*a0d0*/  @!P0 BRA `(.L_x_176) ;  /* 0xfffffffc00f08947 */ /* 0x004fea000383ffff */
[----:B------:R-:W-:Y:S05]  /*a0e0*/  BRA `(.L_x_31) ;  /* 0xffffff8800047947 */ /* 0x000fea000383ffff */
.L_x_37:
[----:B------:R-:W-:-:S07]  /*a0f0*/  MOV R0, UR25 ;  /* 0x0000001900007c02 */ /* 0x000fce0008000f00 */
.L_x_177:
[----:B-1----:R1:W2:Y:S02]  /*a100*/  SYNCS.PHASECHK.TRANS64.TRYWAIT P0, [R0+URZ+0x4a0], R3 ;  /* 0x0004a003000075a7 */ /* 0x0022a400080011ff */
[----:B--2---:R-:W-:Y:S05]  /*a110*/  @!P0 NANOSLEEP.SYNCS 0x989680 ;  /* 0x009896800000895d */ /* 0x004fea0003900000 */
[----:B------:R-:W2:Y:S02]  /*a120*/  @!P0 SYNCS.PHASECHK.TRANS64 P0, [R0+URZ+0x4a0], R3 ;  /* 0x0004a003000085a7 */ /* 0x000ea400080010ff */
[----:B--2---:R-:W-:Y:S05]  /*a130*/  @!P0 BRA `(.L_x_177) ;  /* 0xfffffffc00f08947 */ /* 0x004fea000383ffff */
[----:B------:R-:W-:Y:S05]  /*a140*/  BRA `(.L_x_178) ;  /* 0xffffff8800d07947 */ /* 0x000fea000383ffff */
.L_x_41:
[----:B------:R-:W-:-:S07]  /*a150*/  MOV R0, UR4 ;  /* 0x0000000400007c02 */ /* 0x000fce0008000f00 */
.L_x_179:
[----:B-1----:R1:W2:Y:S02]  /*a160*/  SYNCS.PHASECHK.TRANS64.TRYWAIT P0, [R0+URZ], R2 ;  /* 0x00000002000075a7 */ /* 0x0022a400080011ff */
[----:B--2---:R-:W-:Y:S05]  /*a170*/  @!P0 NANOSLEEP.SYNCS 0x989680 ;  /* 0x009896800000895d */ /* 0x004fea0003900000 */
[----:B------:R-:W2:Y:S02]  /*a180*/  @!P0 SYNCS.PHASECHK.TRANS64 P0, [R0+URZ], R2 ;  /* 0x00000002000085a7 */ /* 0x000ea400080010ff */
[----:B--2---:R-:W-:Y:S05]  /*a190*/  @!P0 BRA `(.L_x_179) ;  /* 0xfffffffc00f08947 */ /* 0x004fea000383ffff */
[----:B------:R-:W-:Y:S05]  /*a1a0*/  BRA `(.L_x_180) ;  /* 0xffffff9000647947 */ /* 0x000fea000383ffff */
.L_x_42:
[----:B------:R-:W-:-:S07]  /*a1b0*/  MOV R0, UR5 ;  /* 0x0000000500007c02 */ /* 0x000fce0008000f00 */
.L_x_181:
[----:B-1----:R1:W2:Y:S02]  /*a1c0*/  SYNCS.PHASECHK.TRANS64.TRYWAIT P0, [R0+URZ], R2 ;  /* 0x00000002000075a7 */ /* 0x0022a400080011ff */
[----:B--2---:R-:W-:Y:S05]  /*a1d0*/  @!P0 NANOSLEEP.SYNCS 0x989680 ;  /* 0x009896800000895d */ /* 0x004fea0003900000 */
[----:B------:R-:W2:Y:S02]  /*a1e0*/  @!P0 SYNCS.PHASECHK.TRANS64 P0, [R0+URZ], R2 ;  /* 0x00000002000085a7 */ /* 0x000ea400080010ff */
[----:B--2---:R-:W-:Y:S05]  /*a1f0*/  @!P0 BRA `(.L_x_181) ;  /* 0xfffffffc00f08947 */ /* 0x004fea000383ffff */
[----:B------:R-:W-:Y:S05]  /*a200*/  BRA `(.L_x_182) ;  /* 0xffffff9000747947 */ /* 0x000fea000383ffff */
.L_x_43:
[----:B------:R-:W-:-:S07]  /*a210*/  MOV R0, UR5 ;  /* 0x0000000500007c02 */ /* 0x000fce0008000f00 */
.L_x_183:
[----:B-1----:R1:W2:Y:S02]  /*a220*/  SYNCS.PHASECHK.TRANS64.TRYWAIT P0, [R0+URZ], R2 ;  /* 0x00000002000075a7 */ /* 0x0022a400080011ff */
[----:B--2---:R-:W-:Y:S05]  /*a230*/  @!P0 NANOSLEEP.SYNCS 0x989680 ;  /* 0x009896800000895d */ /* 0x004fea0003900000 */
[----:B------:R-:W2:Y:S02]  /*a240*/  @!P0 SYNCS.PHASECHK.TRANS64 P0, [R0+URZ], R2 ;  /* 0x00000002000085a7 */ /* 0x000ea400080010ff */
[----:B--2---:R-:W-:Y:S05]  /*a250*/  @!P0 BRA `(.L_x_183) ;  /* 0xfffffffc00f08947 */ /* 0x004fea000383ffff */
[----:B------:R-:W-:Y:S05]  /*a260*/  BRA `(.L_x_184) ;  /* 0xffffff9000847947 */ /* 0x000fea000383ffff */
.L_x_44:
[----:B------:R-:W-:-:S07]  /*a270*/  MOV R0, UR5 ;  /* 0x0000000500007c02 */ /* 0x000fce0008000f00 */
.L_x_185:
[----:B-1----:R1:W2:Y:S02]  /*a280*/  SYNCS.PHASECHK.TRANS64.TRYWAIT P0, [R0+URZ], R2 ;  /* 0x00000002000075a7 */ /* 0x0022a400080011ff */
[----:B--2---:R-:W-:Y:S05]  /*a290*/  @!P0 NANOSLEEP.SYNCS 0x989680 ;  /* 0x009896800000895d */ /* 0x004fea0003900000 */
[----:B------:R-:W2:Y:S02]  /*a2a0*/  @!P0 SYNCS.PHASECHK.TRANS64 P0, [R0+URZ], R2 ;  /* 0x00000002000085a7 */ /* 0x000ea400080010ff */
[----:B--2---:R-:W-:Y:S05]  /*a2b0*/  @!P0 BRA `(.L_x_185) ;  /* 0xfffffffc00f08947 */ /* 0x004fea000383ffff */
[----:B------:R-:W-:Y:S05]  /*a2c0*/  BRA `(.L_x_186) ;  /* 0xffffff9000947947 */ /* 0x000fea000383ffff */
.L_x_45:
[----:B------:R-:W-:-:S07]  /*a2d0*/  MOV R0, UR5 ;  /* 0x0000000500007c02 */ /* 0x000fce0008000f00 */
.L_x_187:
[----:B-1----:R1:W2:Y:S02]  /*a2e0*/  SYNCS.PHASECHK.TRANS64.TRYWAIT P0, [R0+URZ], R2 ;  /* 0x00000002000075a7 */ /* 0x0022a400080011ff */
[----:B--2---:R-:W-:Y:S05]  /*a2f0*/  @!P0 NANOSLEEP.SYNCS 0x989680 ;  /* 0x009896800000895d */ /* 0x004fea0003900000 */
[----:B------:R-:W2:Y:S02]  /*a300*/  @!P0 SYNCS.PHASECHK.TRANS64 P0, [R0+URZ], R2 ;  /* 0x00000002000085a7 */ /* 0x000ea400080010ff */
[----:B--2---:R-:W-:Y:S05]  /*a310*/  @!P0 BRA `(.L_x_187) ;  /* 0xfffffffc00f08947 */ /* 0x004fea000383ffff */
[----:B------:R-:W-:Y:S05]  /*a320*/  BRA `(.L_x_188) ;  /* 0xffffff9000a47947 */ /* 0x000fea000383ffff */
.L_x_46:
[----:B------:R-:W-:-:S07]  /*a330*/  MOV R0, UR5 ;  /* 0x0000000500007c02 */ /* 0x000fce0008000f00 */
.L_x_189:
[----:B-1----:R1:W2:Y:S02]  /*a340*/  SYNCS.PHASECHK.TRANS64.TRYWAIT P0, [R0+URZ], R2 ;  /* 0x00000002000075a7 */ /* 0x0022a400080011ff */
[----:B--2---:R-:W-:Y:S05]  /*a350*/  @!P0 NANOSLEEP.SYNCS 0x989680 ;  /* 0x009896800000895d */ /* 0x004fea0003900000 */
[----:B------:R-:W2:Y:S02]  /*a360*/  @!P0 SYNCS.PHASECHK.TRANS64 P0, [R0+URZ], R2 ;  /* 0x00000002000085a7 */ /* 0x000ea400080010ff */
[----:B--2---:R-:W-:Y:S05]  /*a370*/  @!P0 BRA `(.L_x_189) ;  /* 0xfffffffc00f08947 */ /* 0x004fea000383ffff */
[----:B------:R-:W-:Y:S05]  /*a380*/  BRA `(.L_x_190) ;  /* 0xffffff9000b47947 */ /* 0x000fea000383ffff */
.L_x_47:
[----:B------:R-:W-:-:S07]  /*a390*/  MOV R0, UR5 ;  /* 0x0000000500007c02 */ /* 0x000fce0008000f00 */
.L_x_191:
[----:B-1----:R1:W2:Y:S02]  /*a3a0*/  SYNCS.PHASECHK.TRANS64.TRYWAIT P0, [R0+URZ], R2 ;  /* 0x00000002000075a7 */ /* 0x0022a400080011ff */
[----:B--2---:R-:W-:Y:S05]  /*a3b0*/  @!P0 NANOSLEEP.SYNCS 0x989680 ;  /* 0x009896800000895d */ /* 0x004fea0003900000 */
[----:B------:R-:W2:Y:S02]  /*a3c0*/  @!P0 SYNCS.PHASECHK.TRANS64 P0, [R0+URZ], R2 ;  /* 0x00000002000085a7 */ /* 0x000ea400080010ff */
[----:B--2---:R-:W-:Y:S05]  /*a3d0*/  @!P0 BRA `(.L_x_191) ;  /* 0xfffffffc00f08947 */ /* 0x004fea000383ffff */
[----:B------:R-:W-:Y:S05]  /*a3e0*/  BRA `(.L_x_192) ;  /* 0xffffff9000c47947 */ /* 0x000fea000383ffff */
.L_x_48:
[----:B------:R-:W-:-:S07]  /*a3f0*/  MOV R0, UR5 ;  /* 0x0000000500007c02 */ /* 0x000fce0008000f00 */
.L_x_193:
[----:B-1----:R1:W2:Y:S02]  /*a400*/  SYNCS.PHASECHK.TRANS64.TRYWAIT P0, [R0+URZ], R2 ;  /* 0x00000002000075a7 */ /* 0x0022a400080011ff */
[----:B--2---:R-:W-:Y:S05]  /*a410*/  @!P0 NANOSLEEP.SYNCS 0x989680 ;  /* 0x009896800000895d */ /* 0x004fea0003900000 */
[----:B------:R-:W2:Y:S02]  /*a420*/  @!P0 SYNCS.PHASECHK.TRANS64 P0, [R0+URZ], R2 ;  /* 0x00000002000085a7 */ /* 0x000ea400080010ff */
[----:B--2---:R-:W-:Y:S05]  /*a430*/  @!P0 BRA `(.L_x_193) ;  /* 0xfffffffc00f08947 */ /* 0x004fea000383ffff */
[----:B------:R-:W-:Y:S05]  /*a440*/  BRA `(.L_x_194) ;  /* 0xffffff9000d47947 */ /* 0x000fea000383ffff */
.L_x_49:
[----:B------:R-:W-:-:S07]  /*a450*/  MOV R0, UR5 ;  /* 0x0000000500007c02 */ /* 0x000fce0008000f00 */
.L_x_195:
[----:B-1----:R1:W2:Y:S02]  /*a460*/  SYNCS.PHASECHK.TRANS64.TRYWAIT P0, [R0+URZ], R2 ;  /* 0x00000002000075a7 */ /* 0x0022a400080011ff */
[----:B--2---:R-:W-:Y:S05]  /*a470*/  @!P0 NANOSLEEP.SYNCS 0x989680 ;  /* 0x009896800000895d */ /* 0x004fea0003900000 */
[----:B------:R-:W2:Y:S02]  /*a480*/  @!P0 SYNCS.PHASECHK.TRANS64 P0, [R0+URZ], R2 ;  /* 0x00000002000085a7 */ /* 0x000ea400080010ff */
[----:B--2---:R-:W-:Y:S05]  /*a490*/  @!P0 BRA `(.L_x_195) ;  /* 0xfffffffc00f08947 */ /* 0x004fea000383ffff */
[----:B------:R-:W-:Y:S05]  /*a4a0*/  BRA `(.L_x_196) ;  /* 0xffffff9000e47947 */ /* 0x000fea000383ffff */
.L_x_50:
[----:B------:R-:W-:-:S07]  /*a4b0*/  MOV R0, UR5 ;  /* 0x0000000500007c02 */ /* 0x000fce0008000f00 */
.L_x_197:
[----:B-1----:R1:W2:Y:S02]  /*a4c0*/  SYNCS.PHASECHK.TRANS64.TRYWAIT P0, [R0+URZ], R2 ;  /* 0x00000002000075a7 */ /* 0x0022a400080011ff */
[----:B--2---:R-:W-:Y:S05]  /*a4d0*/  @!P0 NANOSLEEP.SYNCS 0x989680 ;  /* 0x009896800000895d */ /* 0x004fea0003900000 */
[----:B------:R-:W2:Y:S02]  /*a4e0*/  @!P0 SYNCS.PHASECHK.TRANS64 P0, [R0+URZ], R2 ;  /* 0x00000002000085a7 */ /* 0x000ea400080010ff */
[----:B--2---:R-:W-:Y:S05]  /*a4f0*/  @!P0 BRA `(.L_x_197) ;  /* 0xfffffffc00f08947 */ /* 0x004fea000383ffff */
[----:B------:R-:W-:Y:S05]  /*a500*/  BRA `(.L_x_198) ;  /* 0xffffff9000f47947 */ /* 0x000fea000383ffff */
.L_x_51:
[----:B------:R-:W-:-:S07]  /*a510*/  MOV R0, UR5 ;  /* 0x0000000500007c02 */ /* 0x000fce0008000f00 */
.L_x_199:
[----:B-1----:R1:W2:Y:S02]  /*a520*/  SYNCS.PHASECHK.TRANS64.TRYWAIT P0, [R0+URZ], R2 ;  /* 0x00000002000075a7 */ /* 0x0022a400080011ff */
[----:B--2---:R-:W-:Y:S05]  /*a530*/  @!P0 NANOSLEEP.SYNCS 0x989680 ;  /* 0x009896800000895d */ /* 0x004fea0003900000 */
[----:B------:R-:W2:Y:S02]  /*a540*/  @!P0 SYNCS.PHASECHK.TRANS64 P0, [R0+URZ], R2 ;  /* 0x00000002000085a7 */ /* 0x000ea400080010ff */
[----:B--2---:R-:W-:Y:S05]  /*a550*/  @!P0 BRA `(.L_x_199) ;  /* 0xfffffffc00f08947 */ /* 0x004fea000383ffff */
[----:B------:R-:W-:Y:S05]  /*a560*/  BRA `(.L_x_200) ;  /* 0xffffff9400047947 */ /* 0x000fea000383ffff */
.L_x_52:
[----:B------:R-:W-:-:S07]  /*a570*/  MOV R0, UR5 ;  /* 0x0000000500007c02 */ /* 0x000fce0008000f00 */
.L_x_201:
[----:B-1----:R1:W2:Y:S02]  /*a580*/  SYNCS.PHASECHK.TRANS64.TRYWAIT P0, [R0+URZ], R2 ;  /* 0x00000002000075a7 */ /* 0x0022a400080011ff */
[----:B--2---:R-:W-:Y:S05]  /*a590*/  @!P0 NANOSLEEP.SYNCS 0x989680 ;  /* 0x009896800000895d */ /* 0x004fea0003900000 */
[----:B------:R-:W2:Y:S02]  /*a5a0*/  @!P0 SYNCS.PHASECHK.TRANS64 P0, [R0+URZ], R2 ;  /* 0x00000002000085a7 */ /* 0x000ea400080010ff */
[----:B--2---:R-:W-:Y:S05]  /*a5b0*/  @!P0 BRA `(.L_x_201) ;  /* 0xfffffffc00f08947 */ /* 0x004fea000383ffff */
[----:B------:R-:W-:Y:S05]  /*a5c0*/  BRA `(.L_x_202) ;  /* 0xffffff9400147947 */ /* 0x000fea000383ffff */
.L_x_53:
[----:B------:R-:W-:-:S07]  /*a5d0*/  MOV R0, UR5 ;  /* 0x0000000500007c02 */ /* 0x000fce0008000f00 */
.L_x_203:
[----:B-1----:R1:W2:Y:S02]  /*a5e0*/  SYNCS.PHASECHK.TRANS64.TRYWAIT P0, [R0+URZ], R2 ;  /* 0x00000002000075a7 */ /* 0x0022a400080011ff */
[----:B--2---:R-:W-:Y:S05]  /*a5f0*/  @!P0 NANOSLEEP.SYNCS 0x989680 ;  /* 0x009896800000895d */ /* 0x004fea0003900000 */
[----:B------:R-:W2:Y:S02]  /*a600*/  @!P0 SYNCS.PHASECHK.TRANS64 P0, [R0+URZ], R2 ;  /* 0x00000002000085a7 */ /* 0x000ea400080010ff */
[----:B--2---:R-:W-:Y:S05]  /*a610*/  @!P0 BRA `(.L_x_203) ;  /* 0xfffffffc00f08947 */ /* 0x004fea000383ffff */
[----:B------:R-:W-:Y:S05]  /*a620*/  BRA `(.L_x_204) ;  /* 0xffffff9400247947 */ /* 0x000fea000383ffff */
.L_x_54:
[----:B------:R-:W-:-:S07]  /*a630*/  MOV R0, UR5 ;  /* 0x0000000500007c02 */ /* 0x000fce0008000f00 */
.L_x_205:
[----:B-1----:R1:W2:Y:S02]  /*a640*/  SYNCS.PHASECHK.TRANS64.TRYWAIT P0, [R0+URZ], R2 ;  /* 0x00000002000075a7 */ /* 0x0022a400080011ff */
[----:B--2---:R-:W-:Y:S05]  /*a650*/  @!P0 NANOSLEEP.SYNCS 0x989680 ;  /* 0x009896800000895d */ /* 0x004fea0003900000 */
[----:B------:R-:W2:Y:S02]  /*a660*/  @!P0 SYNCS.PHASECHK.TRANS64 P0, [R0+URZ], R2 ;  /* 0x00000002000085a7 */ /* 0x000ea400080010ff */
[----:B--2---:R-:W-:Y:S05]  /*a670*/  @!P0 BRA `(.L_x_205) ;  /* 0xfffffffc00f08947 */ /* 0x004fea000383ffff */
[----:B------:R-:W-:Y:S05]  /*a680*/  BRA `(.L_x_206) ;  /* 0xffffff9400347947 */ /* 0x000fea000383ffff */
.L_x_55:
[----:B------:R-:W-:-:S07]  /*a690*/  MOV R0, UR5 ;  /* 0x0000000500007c02 */ /* 0x000fce0008000f00 */
.L_x_207:
[----:B-1----:R1:W2:Y:S02]  /*a6a0*/  SYNCS.PHASECHK.TRANS64.TRYWAIT P0, [R0+URZ], R2 ;  /* 0x00000002000075a7 */ /* 0x0022a400080011ff */
[----:B--2---:R-:W-:Y:S05]  /*a6b0*/  @!P0 NANOSLEEP.SYNCS 0x989680 ;  /* 0x009896800000895d */ /* 0x004fea0003900000 */
[----:B------:R-:W2:Y:S02]  /*a6c0*/  @!P0 SYNCS.PHASECHK.TRANS64 P0, [R0+URZ], R2 ;  /* 0x00000002000085a7 */ /* 0x000ea400080010ff */
[----:B--2---:R-:W-:Y:S05]  /*a6d0*/  @!P0 BRA `(.L_x_207) ;  /* 0xfffffffc00f08947 */ /* 0x004fea000383ffff */
[----:B------:R-:W-:Y:S05]  /*a6e0*/  BRA `(.L_x_208) ;  /* 0xffffff9400447947 */ /* 0x000fea000383ffff */
.L_x_56:
[----:B------:R-:W-:-:S07]  /*a6f0*/  MOV R0, UR5 ;  /* 0x0000000500007c02 */ /* 0x000fce0008000f00 */
.L_x_209:
[----:B-1----:R1:W2:Y:S02]  /*a700*/  SYNCS.PHASECHK.TRANS64.TRYWAIT P0, [R0+URZ], R2 ;  /* 0x00000002000075a7 */ /* 0x0022a400080011ff */
[----:B--2---:R-:W-:Y:S05]  /*a710*/  @!P0 NANOSLEEP.SYNCS 0x989680 ;  /* 0x009896800000895d */ /* 0x004fea0003900000 */
[----:B------:R-:W2:Y:S02]  /*a720*/  @!P0 SYNCS.PHASECHK.TRANS64 P0, [R0+URZ], R2 ;  /* 0x00000002000085a7 */ /* 0x000ea400080010ff */
[----:B--2---:R-:W-:Y:S05]  /*a730*/  @!P0 BRA `(.L_x_209) ;  /* 0xfffffffc00f08947 */ /* 0x004fea000383ffff */
[----:B------:R-:W-:Y:S05]  /*a740*/  BRA `(.L_x_210) ;  /* 0xffffff9400547947 */ /* 0x000fea000383ffff */
.L_x_57:
[----:B------:R-:W-:-:S07]  /*a750*/  MOV R0, UR5 ;  /* 0x0000000500007c02 */ /* 0x000fce0008000f00 */
.L_x_211:
[----:B-1----:R1:W2:Y:S02]  /*a760*/  SYNCS.PHASECHK.TRANS64.TRYWAIT P0, [R0+URZ], R2 ;  /* 0x00000002000075a7 */ /* 0x0022a400080011ff */
[----:B--2---:R-:W-:Y:S05]  /*a770*/  @!P0 NANOSLEEP.SYNCS 0x989680 ;  /* 0x009896800000895d */ /* 0x004fea0003900000 */
[----:B------:R-:W2:Y:S02]  /*a780*/  @!P0 SYNCS.PHASECHK.TRANS64 P0, [R0+URZ], R2 ;  /* 0x00000002000085a7 */ /* 0x000ea400080010ff */
[----:B--2---:R-:W-:Y:S05]  /*a790*/  @!P0 BRA `(.L_x_211) ;  /* 0xfffffffc00f08947 */ /* 0x004fea000383ffff */
[----:B------:R-:W-:Y:S05]  /*a7a0*/  BRA `(.L_x_212) ;  /* 0xffffff9400647947 */ /* 0x000fea000383ffff */
.L_x_58:
[----:B------:R-:W-:-:S07]  /*a7b0*/  MOV R0, UR5 ;  /* 0x0000000500007c02 */ /* 0x000fce0008000f00 */
.L_x_213:
[----:B-1----:R1:W2:Y:S02]  /*a7c0*/  SYNCS.PHASECHK.TRANS64.TRYWAIT P0, [R0+URZ], R2 ;  /* 0x00000002000075a7 */ /* 0x0022a400080011ff */
[----:B--2---:R-:W-:Y:S05]  /*a7d0*/  @!P0 NANOSLEEP.SYNCS 0x989680 ;  /* 0x009896800000895d */ /* 0x004fea0003900000 */
[----:B------:R-:W2:Y:S02]  /*a7e0*/  @!P0 SYNCS.PHASECHK.TRANS64 P0, [R0+URZ], R2 ;  /* 0x00000002000085a7 */ /* 0x000ea400080010ff */
[----:B--2---:R-:W-:Y:S05]  /*a7f0*/  @!P0 BRA `(.L_x_213) ;  /* 0xfffffffc00f08947 */ /* 0x004fea000383ffff */
[----:B------:R-:W-:Y:S05]  /*a800*/  BRA `(.L_x_214) ;  /* 0xffffff9400747947 */ /* 0x000fea000383ffff */
.L_x_59:
[----:B------:R-:W-:-:S07]  /*a810*/  MOV R0, UR5 ;  /* 0x0000000500007c02 */ /* 0x000fce0008000f00 */
.L_x_215:
[----:B-1----:R1:W2:Y:S02]  /*a820*/  SYNCS.PHASECHK.TRANS64.TRYWAIT P0, [R0+URZ], R2 ;  /* 0x00000002000075a7 */ /* 0x0022a400080011ff */
[----:B--2---:R-:W-:Y:S05]  /*a830*/  @!P0 NANOSLEEP.SYNCS 0x989680 ;  /* 0x009896800000895d */ /* 0x004fea0003900000 */
[----:B------:R-:W2:Y:S02]  /*a840*/  @!P0 SYNCS.PHASECHK.TRANS64 P0, [R0+URZ], R2 ;  /* 0x00000002000085a7 */ /* 0x000ea400080010ff */
[----:B--2---:R-:W-:Y:S05]  /*a850*/  @!P0 BRA `(.L_x_215) ;  /* 0xfffffffc00f08947 */ /* 0x004fea000383ffff */
[----:B------:R-:W-:Y:S05]  /*a860*/  BRA `(.L_x_216) ;  /* 0xffffff9400847947 */ /* 0x000fea000383ffff */
.L_x_60:
[----:B------:R-:W-:-:S07]  /*a870*/  MOV R0, UR5 ;  /* 0x0000000500007c02 */ /* 0x000fce0008000f00 */
.L_x_217:
[----:B-1----:R1:W2:Y:S02]  /*a880*/  SYNCS.PHASECHK.TRANS64.TRYWAIT P0, [R0+URZ], R2 ;  /* 0x00000002000075a7 */ /* 0x0022a400080011ff */
[----:B--2---:R-:W-:Y:S05]  /*a890*/  @!P0 NANOSLEEP.SYNCS 0x989680 ;  /* 0x009896800000895d */ /* 0x004fea0003900000 */
[----:B------:R-:W2:Y:S02]  /*a8a0*/  @!P0 SYNCS.PHASECHK.TRANS64 P0, [R0+URZ], R2 ;  /* 0x00000002000085a7 */ /* 0x000ea400080010ff */
[----:B--2---:R-:W-:Y:S05]  /*a8b0*/  @!P0 BRA `(.L_x_217) ;  /* 0xfffffffc00f08947 */ /* 0x004fea000383ffff */
[----:B------:R-:W-:Y:S05]  /*a8c0*/  BRA `(.L_x_218) ;  /* 0xffffff9400947947 */ /* 0x000fea000383ffff */
.L_x_61:
[----:B------:R-:W-:-:S07]  /*a8d0*/  MOV R0, UR5 ;  /* 0x0000000500007c02 */ /* 0x000fce0008000f00 */
.L_x_219:
[----:B-1----:R1:W2:Y:S02]  /*a8e0*/  SYNCS.PHASECHK.TRANS64.TRYWAIT P0, [R0+URZ], R2 ;  /* 0x00000002000075a7 */ /* 0x0022a400080011ff */
[----:B--2---:R-:W-:Y:S05]  /*a8f0*/  @!P0 NANOSLEEP.SYNCS 0x989680 ;  /* 0x009896800000895d */ /* 0x004fea0003900000 */
[----:B------:R-:W2:Y:S02]  /*a900*/  @!P0 SYNCS.PHASECHK.TRANS64 P0, [R0+URZ], R2 ;  /* 0x00000002000085a7 */ /* 0x000ea400080010ff */
[----:B--2---:R-:W-:Y:S05]  /*a910*/  @!P0 BRA `(.L_x_219) ;  /* 0xfffffffc00f08947 */ /* 0x004fea000383ffff */
[----:B------:R-:W-:Y:S05]  /*a920*/  BRA `(.L_x_220) ;  /* 0xffffff9400a47947 */ /* 0x000fea000383ffff */
.L_x_62:
[----:B------:R-:W-:-:S07]  /*a930*/  MOV R0, UR5 ;  /* 0x0000000500007c02 */ /* 0x000fce0008000f00 */
.L_x_221:
[----:B-1----:R1:W2:Y:S02]  /*a940*/  SYNCS.PHASECHK.TRANS64.TRYWAIT P0, [R0+URZ], R2 ;  /* 0x00000002000075a7 */ /* 0x0022a400080011ff */
[----:B--2---:R-:W-:Y:S05]  /*a950*/  @!P0 NANOSLEEP.SYNCS 0x989680 ;  /* 0x009896800000895d */ /* 0x004fea0003900000 */
[----:B------:R-:W2:Y:S02]  /*a960*/  @!P0 SYNCS.PHASECHK.TRANS64 P0, [R0+URZ], R2 ;  /* 0x00000002000085a7 */ /* 0x000ea400080010ff */
[----:B--2---:R-:W-:Y:S05]  /*a970*/  @!P0 BRA `(.L_x_221) ;  /* 0xfffffffc00f08947 */ /* 0x004fea000383ffff */
[----:B------:R-:W-:Y:S05]  /*a980*/  BRA `(.L_x_222) ;  /* 0xffffff9400b47947 */ /* 0x000fea000383ffff */
.L_x_63:
[----:B------:R-:W-:-:S07]  /*a990*/  MOV R0, UR5 ;  /* 0x0000000500007c02 */ /* 0x000fce0008000f00 */
.L_x_223:
[----:B-1----:R1:W2:Y:S02]  /*a9a0*/  SYNCS.PHASECHK.TRANS64.TRYWAIT P0, [R0+URZ], R2 ;  /* 0x00000002000075a7 */ /* 0x0022a400080011ff */
[----:B--2---:R-:W-:Y:S05]  /*a9b0*/  @!P0 NANOSLEEP.SYNCS 0x989680 ;  /* 0x009896800000895d */ /* 0x004fea0003900000 */
[----:B------:R-:W2:Y:S02]  /*a9c0*/  @!P0 SYNCS.PHASECHK.TRANS64 P0, [R0+URZ], R2 ;  /* 0x00000002000085a7 */ /* 0x000ea400080010ff */
[----:B--2---:R-:W-:Y:S05]  /*a9d0*/  @!P0 BRA `(.L_x_223) ;  /* 0xfffffffc00f08947 */ /* 0x004fea000383ffff */
[----:B------:R-:W-:Y:S05]  /*a9e0*/  BRA `(.L_x_224) ;  /* 0xffffff9400c47947 */ /* 0x000fea000383ffff */
.L_x_64:
[----:B------:R-:W-:-:S07]  /*a9f0*/  MOV R0, UR5 ;  /* 0x0000000500007c02 */ /* 0x000fce0008000f00 */
.L_x_225:
[----:B-1----:R1:W2:Y:S02]  /*aa00*/  SYNCS.PHASECHK.TRANS64.TRYWAIT P0, [R0+URZ], R2 ;  /* 0x00000002000075a7 */ /* 0x0022a400080011ff */
[----:B--2---:R-:W-:Y:S05]  /*aa10*/  @!P0 NANOSLEEP.SYNCS 0x989680 ;  /* 0x009896800000895d */ /* 0x004fea0003900000 */
[----:B------:R-:W2:Y:S02]  /*aa20*/  @!P0 SYNCS.PHASECHK.TRANS64 P0, [R0+URZ], R2 ;  /* 0x00000002000085a7 */ /* 0x000ea400080010ff */
[----:B--2---:R-:W-:Y:S05]  /*aa30*/  @!P0 BRA `(.L_x_225) ;  /* 0xfffffffc00f08947 */ /* 0x004fea000383ffff */
[----:B------:R-:W-:Y:S05]  /*aa40*/  BRA `(.L_x_226) ;  /* 0xffffff9400d47947 */ /* 0x000fea000383ffff */
.L_x_65:
[----:B------:R-:W-:-:S07]  /*aa50*/  MOV R0, UR5 ;  /* 0x0000000500007c02 */ /* 0x000fce0008000f00 */
.L_x_227:
[----:B-1----:R1:W2:Y:S02]  /*aa60*/  SYNCS.PHASECHK.TRANS64.TRYWAIT P0, [R0+URZ], R2 ;  /* 0x00000002000075a7 */ /* 0x0022a400080011ff */
[----:B--2---:R-:W-:Y:S05]  /*aa70*/  @!P0 NANOSLEEP.SYNCS 0x989680 ;  /* 0x009896800000895d */ /* 0x004fea0003900000 */
[----:B------:R-:W2:Y:S02]  /*aa80*/  @!P0 SYNCS.PHASECHK.TRANS64 P0, [R0+URZ], R2 ;  /* 0x00000002000085a7 */ /* 0x000ea400080010ff */
[----:B--2---:R-:W-:Y:S05]  /*aa90*/  @!P0 BRA `(.L_x_227) ;  /* 0xfffffffc00f08947 */ /* 0x004fea000383ffff */
[----:B------:R-:W-:Y:S05]  /*aaa0*/  BRA `(.L_x_228) ;  /* 0xffffff9400e47947 */ /* 0x000fea000383ffff */
.L_x_66:
[----:B------:R-:W-:-:S07]  /*aab0*/  MOV R0, UR5 ;  /* 0x0000000500007c02 */ /* 0x000fce0008000f00 */
.L_x_229:
[----:B-1----:R1:W2:Y:S02]  /*aac0*/  SYNCS.PHASECHK.TRANS64.TRYWAIT P0, [R0+URZ], R2 ;  /* 0x00000002000075a7 */ /* 0x0022a400080011ff */
[----:B--2---:R-:W-:Y:S05]  /*aad0*/  @!P0 NANOSLEEP.SYNCS 0x989680 ;  /* 0x009896800000895d */ /* 0x004fea0003900000 */
[----:B------:R-:W2:Y:S02]  /*aae0*/  @!P0 SYNCS.PHASECHK.TRANS64 P0, [R0+URZ], R2 ;  /* 0x00000002000085a7 */ /* 0x000ea400080010ff */
[----:B--2---:R-:W-:Y:S05]  /*aaf0*/  @!P0 BRA `(.L_x_229) ;  /* 0xfffffffc00f08947 */ /* 0x004fea000383ffff */
[----:B------:R-:W-:Y:S05]  /*ab00*/  BRA `(.L_x_230) ;  /* 0xffffff9400f47947 */ /* 0x000fea000383ffff */
.L_x_67:
[----:B------:R-:W-:-:S07]  /*ab10*/  MOV R0, UR5 ;  /* 0x0000000500007c02 */ /* 0x000fce0008000f00 */
.L_x_231:
[----:B-1----:R1:W2:Y:S02]  /*ab20*/  SYNCS.PHASECHK.TRANS64.TRYWAIT P0, [R0+URZ], R2 ;  /* 0x00000002000075a7 */ /* 0x0022a400080011ff */
[----:B--2---:R-:W-:Y:S05]  /*ab30*/  @!P0 NANOSLEEP.SYNCS 0x989680 ;  /* 0x009896800000895d */ /* 0x004fea0003900000 */
[----:B------:R-:W2:Y:S02]  /*ab40*/  @!P0 SYNCS.PHASECHK.TRANS64 P0, [R0+URZ], R2 ;  /* 0x00000002000085a7 */ /* 0x000ea400080010ff */
[----:B--2---:R-:W-:Y:S05]  /*ab50*/  @!P0 BRA `(.L_x_231) ;  /* 0xfffffffc00f08947 */ /* 0x004fea000383ffff */
[----:B------:R-:W-:Y:S05]  /*ab60*/  BRA `(.L_x_232) ;  /* 0xffffff9800047947 */ /* 0x000fea000383ffff */
.L_x_68:
[----:B------:R-:W-:-:S07]  /*ab70*/  MOV R0, UR5 ;  /* 0x0000000500007c02 */ /* 0x000fce0008000f00 */
.L_x_233:
[----:B-1----:R1:W2:Y:S02]  /*ab80*/  SYNCS.PHASECHK.TRANS64.TRYWAIT P0, [R0+URZ], R2 ;  /* 0x00000002000075a7 */ /* 0x0022a400080011ff */
[----:B--2---:R-:W-:Y:S05]  /*ab90*/  @!P0 NANOSLEEP.SYNCS 0x989680 ;  /* 0x009896800000895d */ /* 0x004fea0003900000 */
[----:B------:R-:W2:Y:S02]  /*aba0*/  @!P0 SYNCS.PHASECHK.TRANS64 P0, [R0+URZ], R2 ;  /* 0x00000002000085a7 */ /* 0x000ea400080010ff */
[----:B--2---:R-:W-:Y:S05]  /*abb0*/  @!P0 BRA `(.L_x_233) ;  /* 0xfffffffc00f08947 */ /* 0x004fea000383ffff */
[----:B------:R-:W-:Y:S05]  /*abc0*/  BRA `(.L_x_234) ;  /* 0xffffff9800147947 */ /* 0x000fea000383ffff */
.L_x_69:
[----:B------:R-:W-:-:S07]  /*abd0*/  MOV R0, UR5 ;  /* 0x0000000500007c02 */ /* 0x000fce0008000f00 */
.L_x_235:
[----:B-1----:R1:W2:Y:S02]  /*abe0*/  SYNCS.PHASECHK.TRANS64.TRYWAIT P0, [R0+URZ], R2 ;  /* 0x00000002000075a7 */ /* 0x0022a400080011ff */
[----:B--2---:R-:W-:Y:S05]  /*abf0*/  @!P0 NANOSLEEP.SYNCS 0x989680 ;  /* 0x009896800000895d */ /* 0x004fea0003900000 */
[----:B------:R-:W2:Y:S02]  /*ac00*/  @!P0 SYNCS.PHASECHK.TRANS64 P0, [R0+URZ], R2 ;  /* 0x00000002000085a7 */ /* 0x000ea400080010ff */
[----:B--2---:R-:W-:Y:S05]  /*ac10*/  @!P0 BRA `(.L_x_235) ;  /* 0xfffffffc00f08947 */ /* 0x004fea000383ffff */
[----:B------:R-:W-:Y:S05]  /*ac20*/  BRA `(.L_x_236) ;  /* 0xffffff9800247947 */ /* 0x000fea000383ffff */
.L_x_70:
[----:B------:R-:W-:-:S07]  /*ac30*/  MOV R0, UR5 ;  /* 0x0000000500007c02 */ /* 0x000fce0008000f00 */
.L_x_237:
[----:B-1----:R1:W2:Y:S02]  /*ac40*/  SYNCS.PHASECHK.TRANS64.TRYWAIT P0, [R0+URZ], R2 ;  /* 0x00000002000075a7 */ /* 0x0022a400080011ff */
[----:B--2---:R-:W-:Y:S05]  /*ac50*/  @!P0 NANOSLEEP.SYNCS 0x989680 ;  /* 0x009896800000895d */ /* 0x004fea0003900000 */
[----:B------:R-:W2:Y:S02]  /*ac60*/  @!P0 SYNCS.PHASECHK.TRANS64 P0, [R0+URZ], R2 ;  /* 0x00000002000085a7 */ /* 0x000ea400080010ff */
[----:B--2---:R-:W-:Y:S05]  /*ac70*/  @!P0 BRA `(.L_x_237) ;  /* 0xfffffffc00f08947 */ /* 0x004fea000383ffff */
[----:B------:R-:W-:Y:S05]  /*ac80*/  BRA `(.L_x_238) ;  /* 0xffffff9800347947 */ /* 0x000fea000383ffff */
.L_x_71:
[----:B------:R-:W-:-:S07]  /*ac90*/  MOV R0, UR5 ;  /* 0x0000000500007c02 */ /* 0x000fce0008000f00 */
.L_x_239:
[----:B-1----:R1:W2:Y:S02]  /*aca0*/  SYNCS.PHASECHK.TRANS64.TRYWAIT P0, [R0+URZ], R2 ;  /* 0x00000002000075a7 */ /* 0x0022a400080011ff */
[----:B--2---:R-:W-:Y:S05]  /*acb0*/  @!P0 NANOSLEEP.SYNCS 0x989680 ;  /* 0x009896800000895d */ /* 0x004fea0003900000 */
[----:B------:R-:W2:Y:S02]  /*acc0*/  @!P0 SYNCS.PHASECHK.TRANS64 P0, [R0+URZ], R2 ;  /* 0x00000002000085a7 */ /* 0x000ea400080010ff */
[----:B--2---:R-:W-:Y:S05]  /*acd0*/  @!P0 BRA `(.L_x_239) ;  /* 0xfffffffc00f08947 */ /* 0x004fea000383ffff */
[----:B------:R-:W-:Y:S05]  /*ace0*/  BRA `(.L_x_240) ;  /* 0xffffff9800447947 */ /* 0x000fea000383ffff */
.L_x_72:
[----:B------:R-:W-:-:S07]  /*acf0*/  MOV R0, UR5 ;  /* 0x0000000500007c02 */ /* 0x000fce0008000f00 */
.L_x_241:
[----:B-1----:R1:W2:Y:S02]  /*ad00*/  SYNCS.PHASECHK.TRANS64.TRYWAIT P0, [R0+URZ], R2 ;  /* 0x00000002000075a7 */ /* 0x0022a400080011ff */
[----:B--2---:R-:W-:Y:S05]  /*ad10*/  @!P0 NANOSLEEP.SYNCS 0x989680 ;  /* 0x009896800000895d */ /* 0x004fea0003900000 */
[----:B------:R-:W2:Y:S02]  /*ad20*/  @!P0 SYNCS.PHASECHK.TRANS64 P0, [R0+URZ], R2 ;  /* 0x00000002000085a7 */ /* 0x000ea400080010ff */
[----:B--2---:R-:W-:Y:S05]  /*ad30*/  @!P0 BRA `(.L_x_241) ;  /* 0xfffffffc00f08947 */ /* 0x004fea000383ffff */
[----:B------:R-:W-:Y:S05]  /*ad40*/  BRA `(.L_x_242) ;  /* 0xffffff9800547947 */ /* 0x000fea000383ffff */
.L_x_73:
[----:B------:R-:W-:-:S07]  /*ad50*/  MOV R0, UR5 ;  /* 0x0000000500007c02 */ /* 0x000fce0008000f00 */
.L_x_243:
[----:B-1----:R1:W2:Y:S02]  /*ad60*/  SYNCS.PHASECHK.TRANS64.TRYWAIT P0, [R0+URZ], R2 ;  /* 0x00000002000075a7 */ /* 0x0022a400080011ff */
[----:B--2---:R-:W-:Y:S05]  /*ad70*/  @!P0 NANOSLEEP.SYNCS 0x989680 ;  /* 0x009896800000895d */ /* 0x004fea0003900000 */
[----:B------:R-:W2:Y:S02]  /*ad80*/  @!P0 SYNCS.PHASECHK.TRANS64 P0, [R0+URZ], R2 ;  /* 0x00000002000085a7 */ /* 0x000ea400080010ff */
[----:B--2---:R-:W-:Y:S05]  /*ad90*/  @!P0 BRA `(.L_x_243) ;  /* 0xfffffffc00f08947 */ /* 0x004fea000383ffff */
[----:B------:R-:W-:Y:S05]  /*ada0*/  BRA `(.L_x_244) ;  /* 0xffffff9800647947 */ /* 0x000fea000383ffff */
.L_x_74:
[----:B------:R-:W-:-:S07]  /*adb0*/  MOV R0, UR5 ;  /* 0x0000000500007c02 */ /* 0x000fce0008000f00 */
.L_x_245:
[----:B-1----:R1:W2:Y:S02]  /*adc0*/  SYNCS.PHASECHK.TRANS64.TRYWAIT P0, [R0+URZ], R2 ;  /* 0x00000002000075a7 */ /* 0x0022a400080011ff */
[----:B--2---:R-:W-:Y:S05]  /*add0*/  @!P0 NANOSLEEP.SYNCS 0x989680 ;  /* 0x009896800000895d */ /* 0x004fea0003900000 */
[----:B------:R-:W2:Y:S02]  /*ade0*/  @!P0 SYNCS.PHASECHK.TRANS64 P0, [R0+URZ], R2 ;  /* 0x00000002000085a7 */ /* 0x000ea400080010ff */
[----:B--2---:R-:W-:Y:S05]  /*adf0*/  @!P0 BRA `(.L_x_245) ;  /* 0xfffffffc00f08947 */ /* 0x004fea000383ffff */
[----:B------:R-:W-:Y:S05]  /*ae00*/  BRA `(.L_x_246) ;  /* 0xffffff9800747947 */ /* 0x000fea000383ffff */
.L_x_75:
[----:B------:R-:W-:-:S07]  /*ae10*/  MOV R0, UR5 ;  /* 0x0000000500007c02 */ /* 0x000fce0008000f00 */
.L_x_247:
[----:B-1----:R1:W2:Y:S02]  /*ae20*/  SYNCS.PHASECHK.TRANS64.TRYWAIT P0, [R0+URZ], R2 ;  /* 0x00000002000075a7 */ /* 0x0022a400080011ff */
[----:B--2---:R-:W-:Y:S05]  /*ae30*/  @!P0 NANOSLEEP.SYNCS 0x989680 ;  /* 0x009896800000895d */ /* 0x004fea0003900000 */
[----:B------:R-:W2:Y:S02]  /*ae40*/  @!P0 SYNCS.PHASECHK.TRANS64 P0, [R0+URZ], R2 ;  /* 0x00000002000085a7 */ /* 0x000ea400080010ff */
[----:B--2---:R-:W-:Y:S05]  /*ae50*/  @!P0 BRA `(.L_x_247) ;  /* 0xfffffffc00f08947 */ /* 0x004fea000383ffff */
[----:B------:R-:W-:Y:S05]  /*ae60*/  BRA `(.L_x_248) ;  /* 0xffffff9800847947 */ /* 0x000fea000383ffff */
.L_x_76:
[----:B------:R-:W-:-:S07]  /*ae70*/  MOV R0, UR5 ;  /* 0x0000000500007c02 */ /* 0x000fce0008000f00 */
.L_x_249:
[----:B-1----:R1:W2:Y:S02]  /*ae80*/  SYNCS.PHASECHK.TRANS64.TRYWAIT P0, [R0+URZ], R2 ;  /* 0x00000002000075a7 */ /* 0x0022a400080011ff */
[----:B--2---:R-:W-:Y:S05]  /*ae90*/  @!P0 NANOSLEEP.SYNCS 0x989680 ;  /* 0x009896800000895d */ /* 0x004fea0003900000 */
[----:B------:R-:W2:Y:S02]  /*aea0*/  @!P0 SYNCS.PHASECHK.TRANS64 P0, [R0+URZ], R2 ;  /* 0x00000002000085a7 */ /* 0x000ea400080010ff */
[----:B--2---:R-:W-:Y:S05]  /*aeb0*/  @!P0 BRA `(.L_x_249) ;  /* 0xfffffffc00f08947 */ /* 0x004fea000383ffff */
[----:B------:R-:W-:Y:S05]  /*aec0*/  BRA `(.L_x_250) ;  /* 0xffffff9800947947 */ /* 0x000fea000383ffff */
.L_x_77:
[----:B------:R-:W-:-:S07]  /*aed0*/  MOV R0, UR5 ;  /* 0x0000000500007c02 */ /* 0x000fce0008000f00 */
.L_x_251:
[----:B-1----:R1:W2:Y:S02]  /*aee0*/  SYNCS.PHASECHK.TRANS64.TRYWAIT P0, [R0+URZ], R2 ;  /* 0x00000002000075a7 */ /* 0x0022a400080011ff */
[----:B--2---:R-:W-:Y:S05]  /*aef0*/  @!P0 NANOSLEEP.SYNCS 0x989680 ;  /* 0x009896800000895d */ /* 0x004fea0003900000 */
[----:B------:R-:W2:Y:S02]  /*af00*/  @!P0 SYNCS.PHASECHK.TRANS64 P0, [R0+URZ], R2 ;  /* 0x00000002000085a7 */ /* 0x000ea400080010ff */
[----:B--2---:R-:W-:Y:S05]  /*af10*/  @!P0 BRA `(.L_x_251) ;  /* 0xfffffffc00f08947 */ /* 0x004fea000383ffff */
[----:B------:R-:W-:Y:S05]  /*af20*/  BRA `(.L_x_252) ;  /* 0xffffff9800a47947 */ /* 0x000fea000383ffff */
.L_x_78:
[----:B------:R-:W-:-:S07]  /*af30*/  MOV R0, UR5 ;  /* 0x0000000500007c02 */ /* 0x000fce0008000f00 */
.L_x_253:
[----:B-1----:R1:W2:Y:S02]  /*af40*/  SYNCS.PHASECHK.TRANS64.TRYWAIT P0, [R0+URZ], R2 ;  /* 0x00000002000075a7 */ /* 0x0022a400080011ff */
[----:B--2---:R-:W-:Y:S05]  /*af50*/  @!P0 NANOSLEEP.SYNCS 0x989680 ;  /* 0x009896800000895d */ /* 0x004fea0003900000 */
[----:B------:R-:W2:Y:S02]  /*af60*/  @!P0 SYNCS.PHASECHK.TRANS64 P0, [R0+URZ], R2 ;  /* 0x00000002000085a7 */ /* 0x000ea400080010ff */
[----:B--2---:R-:W-:Y:S05]  /*af70*/  @!P0 BRA `(.L_x_253) ;  /* 0xfffffffc00f08947 */ /* 0x004fea000383ffff */
[----:B------:R-:W-:Y:S05]  /*af80*/  BRA `(.L_x_254) ;  /* 0xffffff9800b47947 */ /* 0x000fea000383ffff */
.L_x_79:
[----:B------:R-:W-:-:S07]  /*af90*/  MOV R0, UR5 ;  /* 0x0000000500007c02 */ /* 0x000fce0008000f00 */
.L_x_255:
[----:B-1----:R1:W2:Y:S02]  /*afa0*/  SYNCS.PHASECHK.TRANS64.TRYWAIT P0, [R0+URZ], R2 ;  /* 0x00000002000075a7 */ /* 0x0022a400080011ff */
[----:B--2---:R-:W-:Y:S05]  /*afb0*/  @!P0 NANOSLEEP.SYNCS 0x989680 ;  /* 0x009896800000895d */ /* 0x004fea0003900000 */
[----:B------:R-:W2:Y:S02]  /*afc0*/  @!P0 SYNCS.PHASECHK.TRANS64 P0, [R0+URZ], R2 ;  /* 0x00000002000085a7 */ /* 0x000ea400080010ff */
[----:B--2---:R-:W-:Y:S05]  /*afd0*/  @!P0 BRA `(.L_x_255) ;  /* 0xfffffffc00f08947 */ /* 0x004fea000383ffff */
[----:B------:R-:W-:Y:S05]  /*afe0*/  BRA `(.L_x_256) ;  /* 0xffffff9800c47947 */ /* 0x000fea000383ffff */
.L_x_80:
[----:B------:R-:W-:-:S07]  /*aff0*/  MOV R0, UR5 ;  /* 0x0000000500007c02 */ /* 0x000fce0008000f00 */
.L_x_257:
[----:B-1----:R1:W2:Y:S02]  /*b000*/  SYNCS.PHASECHK.TRANS64.TRYWAIT P0, [R0+URZ], R2 ;  /* 0x00000002000075a7 */ /* 0x0022a400080011ff */
[----:B--2---:R-:W-:Y:S05]  /*b010*/  @!P0 NANOSLEEP.SYNCS 0x989680 ;  /* 0x009896800000895d */ /* 0x004fea0003900000 */
[----:B------:R-:W2:Y:S02]  /*b020*/  @!P0 SYNCS.PHASECHK.TRANS64 P0, [R0+URZ], R2 ;  /* 0x00000002000085a7 */ /* 0x000ea400080010ff */
[----:B--2---:R-:W-:Y:S05]  /*b030*/  @!P0 BRA `(.L_x_257) ;  /* 0xfffffffc00f08947 */ /* 0x004fea000383ffff */
[----:B------:R-:W-:Y:S05]  /*b040*/  BRA `(.L_x_258) ;  /* 0xffffff9800d47947 */ /* 0x000fea000383ffff */
.L_x_81:
[----:B------:R-:W-:-:S07]  /*b050*/  MOV R0, UR5 ;  /* 0x0000000500007c02 */ /* 0x000fce0008000f00 */
.L_x_259:
[----:B-1----:R1:W2:Y:S02]  /*b060*/  SYNCS.PHASECHK.TRANS64.TRYWAIT P0, [R0+URZ], R2 ;  /* 0x00000002000075a7 */ /* 0x0022a400080011ff */
[----:B--2---:R-:W-:Y:S05]  /*b070*/  @!P0 NANOSLEEP.SYNCS 0x989680 ;  /* 0x009896800000895d */ /* 0x004fea0003900000 */
[----:B------:R-:W2:Y:S02]  /*b080*/  @!P0 SYNCS.PHASECHK.TRANS64 P0, [R0+URZ], R2 ;  /* 0x00000002000085a7 */ /* 0x000ea400080010ff */
[----:B--2---:R-:W-:Y:S05]  /*b090*/  @!P0 BRA `(.L_x_259) ;  /* 0xfffffffc00f08947 */ /* 0x004fea000383ffff */
[----:B------:R-:W-:Y:S05]  /*b0a0*/  BRA `(.L_x_260) ;  /* 0xffffff9800e47947 */ /* 0x000fea000383ffff */
.L_x_82:
[----:B------:R-:W-:-:S07]  /*b0b0*/  MOV R0, UR5 ;  /* 0x0000000500007c02 */ /* 0x000fce0008000f00 */
.L_x_261:
[----:B-1----:R1:W2:Y:S02]  /*b0c0*/  SYNCS.PHASECHK.TRANS64.TRYWAIT P0, [R0+URZ], R2 ;  /* 0x00000002000075a7 */ /* 0x0022a400080011ff */
[----:B--2---:R-:W-:Y:S05]  /*b0d0*/  @!P0 NANOSLEEP.SYNCS 0x989680 ;  /* 0x009896800000895d */ /* 0x004fea0003900000 */
[----:B------:R-:W2:Y:S02]  /*b0e0*/  @!P0 SYNCS.PHASECHK.TRANS64 P0, [R0+URZ], R2 ;  /* 0x00000002000085a7 */ /* 0x000ea400080010ff */
[----:B--2---:R-:W-:Y:S05]  /*b0f0*/  @!P0 BRA `(.L_x_261) ;  /* 0xfffffffc00f08947 */ /* 0x004fea000383ffff */
[----:B------:R-:W-:Y:S05]  /*b100*/  BRA `(.L_x_262) ;  /* 0xffffff9800f47947 */ /* 0x000fea000383ffff */
.L_x_83:
[----:B------:R-:W-:-:S07]  /*b110*/  MOV R0, UR5 ;  /* 0x0000000500007c02 */ /* 0x000fce0008000f00 */
.L_x_263:
[----:B-1----:R1:W2:Y:S02]  /*b120*/  SYNCS.PHASECHK.TRANS64.TRYWAIT P0, [R0+URZ], R2 ;  /* 0x00000002000075a7 */ /* 0x0022a400080011ff */
[----:B--2---:R-:W-:Y:S05]  /*b130*/  @!P0 NANOSLEEP.SYNCS 0x989680 ;  /* 0x009896800000895d */ /* 0x004fea0003900000 */
[----:B------:R-:W2:Y:S02]  /*b140*/  @!P0 SYNCS.PHASECHK.TRANS64 P0, [R0+URZ], R2 ;  /* 0x00000002000085a7 */ /* 0x000ea400080010ff */
[----:B--2---:R-:W-:Y:S05]  /*b150*/  @!P0 BRA `(.L_x_263) ;  /* 0xfffffffc00f08947 */ /* 0x004fea000383ffff */
[----:B------:R-:W-:Y:S05]  /*b160*/  BRA `(.L_x_264) ;  /* 0xffffff9c00047947 */ /* 0x000fea000383ffff */
.L_x_84:
[----:B------:R-:W-:-:S07]  /*b170*/  MOV R0, UR5 ;  /* 0x0000000500007c02 */ /* 0x000fce0008000f00 */
.L_x_265:
[----:B-1----:R1:W2:Y:S02]  /*b180*/  SYNCS.PHASECHK.TRANS64.TRYWAIT P0, [R0+URZ], R2 ;  /* 0x00000002000075a7 */ /* 0x0022a400080011ff */
[----:B--2---:R-:W-:Y:S05]  /*b190*/  @!P0 NANOSLEEP.SYNCS 0x989680 ;  /* 0x009896800000895d */ /* 0x004fea0003900000 */
[----:B------:R-:W2:Y:S02]  /*b1a0*/  @!P0 SYNCS.PHASECHK.TRANS64 P0, [R0+URZ], R2 ;  /* 0x00000002000085a7 */ /* 0x000ea400080010ff */
[----:B--2---:R-:W-:Y:S05]  /*b1b0*/  @!P0 BRA `(.L_x_265) ;  /* 0xfffffffc00f08947 */ /* 0x004fea000383ffff */
[----:B------:R-:W-:Y:S05]  /*b1c0*/  BRA `(.L_x_266) ;  /* 0xffffff9c00147947 */ /* 0x000fea000383ffff */
.L_x_85:
[----:B------:R-:W-:-:S07]  /*b1d0*/  MOV R0, UR5 ;  /* 0x0000000500007c02 */ /* 0x000fce0008000f00 */
.L_x_267:
[----:B-1----:R1:W2:Y:S02]  /*b1e0*/  SYNCS.PHASECHK.TRANS64.TRYWAIT P0, [R0+URZ], R2 ;  /* 0x00000002000075a7 */ /* 0x0022a400080011ff */
[----:B--2---:R-:W-:Y:S05]  /*b1f0*/  @!P0 NANOSLEEP.SYNCS 0x989680 ;  /* 0x009896800000895d */ /* 0x004fea0003900000 */
[----:B------:R-:W2:Y:S02]  /*b200*/  @!P0 SYNCS.PHASECHK.TRANS64 P0, [R0+URZ], R2 ;  /* 0x00000002000085a7 */ /* 0x000ea400080010ff */
[----:B--2---:R-:W-:Y:S05]  /*b210*/  @!P0 BRA `(.L_x_267) ;  /* 0xfffffffc00f08947 */ /* 0x004fea000383ffff */
[----:B------:R-:W-:Y:S05]  /*b220*/  BRA `(.L_x_268) ;  /* 0xffffff9c00247947 */ /* 0x000fea000383ffff */
.L_x_86:
[----:B------:R-:W-:-:S07]  /*b230*/  MOV R0, UR5 ;  /* 0x0000000500007c02 */ /* 0x000fce0008000f00 */
.L_x_269:
[----:B-1----:R1:W2:Y:S02]  /*b240*/  SYNCS.PHASECHK.TRANS64.TRYWAIT P0, [R0+URZ], R2 ;  /* 0x00000002000075a7 */ /* 0x0022a400080011ff */
[----:B--2---:R-:W-:Y:S05]  /*b250*/  @!P0 NANOSLEEP.SYNCS 0x989680 ;  /* 0x009896800000895d */ /* 0x004fea0003900000 */
[----:B------:R-:W2:Y:S02]  /*b260*/  @!P0 SYNCS.PHASECHK.TRANS64 P0, [R0+URZ], R2 ;  /* 0x00000002000085a7 */ /* 0x000ea400080010ff */
[----:B--2---:R-:W-:Y:S05]  /*b270*/  @!P0 BRA `(.L_x_269) ;  /* 0xfffffffc00f08947 */ /* 0x004fea000383ffff */
[----:B------:R-:W-:Y:S05]  /*b280*/  BRA `(.L_x_270) ;  /* 0xffffff9c00347947 */ /* 0x000fea000383ffff */
.L_x_87:
[----:B------:R-:W-:-:S07]  /*b290*/  MOV R0, UR5 ;  /* 0x0000000500007c02 */ /* 0x000fce0008000f00 */
.L_x_271:
[----:B-1----:R1:W2:Y:S02]  /*b2a0*/  SYNCS.PHASECHK.TRANS64.TRYWAIT P0, [R0+URZ], R2 ;  /* 0x00000002000075a7 */ /* 0x0022a400080011ff */
[----:B--2---:R-:W-:Y:S05]  /*b2b0*/  @!P0 NANOSLEEP.SYNCS 0x989680 ;  /* 0x009896800000895d */ /* 0x004fea0003900000 */
[----:B------:R-:W2:Y:S02]  /*b2c0*/  @!P0 SYNCS.PHASECHK.TRANS64 P0, [R0+URZ], R2 ;  /* 0x00000002000085a7 */ /* 0x000ea400080010ff */
[----:B--2---:R-:W-:Y:S05]  /*b2d0*/  @!P0 BRA `(.L_x_271) ;  /* 0xfffffffc00f08947 */ /* 0x004fea000383ffff */
[----:B------:R-:W-:Y:S05]  /*b2e0*/  BRA `(.L_x_272) ;  /* 0xffffff9c00447947 */ /* 0x000fea000383ffff */
.L_x_88:
[----:B------:R-:W-:-:S07]  /*b2f0*/  MOV R0, UR5 ;  /* 0x0000000500007c02 */ /* 0x000fce0008000f00 */
.L_x_273:
[----:B-1----:R1:W2:Y:S02]  /*b300*/  SYNCS.PHASECHK.TRANS64.TRYWAIT P0, [R0+URZ], R2 ;  /* 0x00000002000075a7 */ /* 0x0022a400080011ff */
[----:B--2---:R-:W-:Y:S05]  /*b310*/  @!P0 NANOSLEEP.SYNCS 0x989680 ;  /* 0x009896800000895d */ /* 0x004fea0003900000 */
[----:B------:R-:W2:Y:S02]  /*b320*/  @!P0 SYNCS.PHASECHK.TRANS64 P0, [R0+URZ], R2 ;  /* 0x00000002000085a7 */ /* 0x000ea400080010ff */
[----:B--2---:R-:W-:Y:S05]  /*b330*/  @!P0 BRA `(.L_x_273) ;  /* 0xfffffffc00f08947 */ /* 0x004fea000383ffff */
[----:B------:R-:W-:Y:S05]  /*b340*/  BRA `(.L_x_274) ;  /* 0xffffff9c00547947 */ /* 0x000fea000383ffff */
.L_x_89:
[----:B------:R-:W-:-:S07]  /*b350*/  MOV R0, UR5 ;  /* 0x0000000500007c02 */ /* 0x000fce0008000f00 */
.L_x_275:
[----:B-1----:R1:W2:Y:S02]  /*b360*/  SYNCS.PHASECHK.TRANS64.TRYWAIT P0, [R0+URZ], R2 ;  /* 0x00000002000075a7 */ /* 0x0022a400080011ff */
[----:B--2---:R-:W-:Y:S05]  /*b370*/  @!P0 NANOSLEEP.SYNCS 0x989680 ;  /* 0x009896800000895d */ /* 0x004fea0003900000 */
[----:B------:R-:W2:Y:S02]  /*b380*/  @!P0 SYNCS.PHASECHK.TRANS64 P0, [R0+URZ], R2 ;  /* 0x00000002000085a7 */ /* 0x000ea400080010ff */
[----:B--2---:R-:W-:Y:S05]  /*b390*/  @!P0 BRA `(.L_x_275) ;  /* 0xfffffffc00f08947 */ /* 0x004fea000383ffff */
[----:B------:R-:W-:Y:S05]  /*b3a0*/  BRA `(.L_x_276) ;  /* 0xffffff9c00647947 */ /* 0x000fea000383ffff */
.L_x_90:
[----:B------:R-:W-:-:S07]  /*b3b0*/  MOV R0, UR5 ;  /* 0x0000000500007c02 */ /* 0x000fce0008000f00 */
.L_x_277:
[----:B-1----:R1:W2:Y:S02]  /*b3c0*/  SYNCS.PHASECHK.TRANS64.TRYWAIT P0, [R0+URZ], R2 ;  /* 0x00000002000075a7 */ /* 0x0022a400080011ff */
[----:B--2---:R-:W-:Y:S05]  /*b3d0*/  @!P0 NANOSLEEP.SYNCS 0x989680 ;  /* 0x009896800000895d */ /* 0x004fea0003900000 */
[----:B------:R-:W2:Y:S02]  /*b3e0*/  @!P0 SYNCS.PHASECHK.TRANS64 P0, [R0+URZ], R2 ;  /* 0x00000002000085a7 */ /* 0x000ea400080010ff */
[----:B--2---:R-:W-:Y:S05]  /*b3f0*/  @!P0 BRA `(.L_x_277) ;  /* 0xfffffffc00f08947 */ /* 0x004fea000383ffff */
[----:B------:R-:W-:Y:S05]  /*b400*/  BRA `(.L_x_278) ;  /* 0xffffff9c00747947 */ /* 0x000fea000383ffff */
.L_x_91:
[----:B------:R-:W-:-:S07]  /*b410*/  MOV R0, UR5 ;  /* 0x0000000500007c02 */ /* 0x000fce0008000f00 */
.L_x_279:
[----:B-1----:R1:W2:Y:S02]  /*b420*/  SYNCS.PHASECHK.TRANS64.TRYWAIT P0, [R0+URZ], R2 ;  /* 0x00000002000075a7 */ /* 0x0022a400080011ff */
[----:B--2---:R-:W-:Y:S05]  /*b430*/  @!P0 NANOSLEEP.SYNCS 0x989680 ;  /* 0x009896800000895d */ /* 0x004fea0003900000 */
[----:B------:R-:W2:Y:S02]  /*b440*/  @!P0 SYNCS.PHASECHK.TRANS64 P0, [R0+URZ], R2 ;  /* 0x00000002000085a7 */ /* 0x000ea400080010ff */
[----:B--2---:R-:W-:Y:S05]  /*b450*/  @!P0 BRA `(.L_x_279) ;  /* 0xfffffffc00f08947 */ /* 0x004fea000383ffff */
[----:B------:R-:W-:Y:S05]  /*b460*/  BRA `(.L_x_280) ;  /* 0xffffff9c00847947 */ /* 0x000fea000383ffff */
.L_x_92:
[----:B------:R-:W-:-:S07]  /*b470*/  MOV R0, UR5 ;  /* 0x0000000500007c02 */ /* 0x000fce0008000f00 */
.L_x_281:
[----:B-1----:R1:W2:Y:S02]  /*b480*/  SYNCS.PHASECHK.TRANS64.TRYWAIT P0, [R0+URZ], R2 ;  /* 0x00000002000075a7 */ /* 0x0022a400080011ff */
[----:B--2---:R-:W-:Y:S05]  /*b490*/  @!P0 NANOSLEEP.SYNCS 0x989680 ;  /* 0x009896800000895d */ /* 0x004fea0003900000 */
[----:B------:R-:W2:Y:S02]  /*b4a0*/  @!P0 SYNCS.PHASECHK.TRANS64 P0, [R0+URZ], R2 ;  /* 0x00000002000085a7 */ /* 0x000ea400080010ff */
[----:B--2---:R-:W-:Y:S05]  /*b4b0*/  @!P0 BRA `(.L_x_281) ;  /* 0xfffffffc00f08947 */ /* 0x004fea000383ffff */
[----:B------:R-:W-:Y:S05]  /*b4c0*/  BRA `(.L_x_282) ;  /* 0xffffff9c00947947 */ /* 0x000fea000383ffff */
.L_x_93:
[----:B------:R-:W-:-:S07]  /*b4d0*/  MOV R0, UR5 ;  /* 0x0000000500007c02 */ /* 0x000fce0008000f00 */
.L_x_283:
[----:B-1----:R1:W2:Y:S02]  /*b4e0*/  SYNCS.PHASECHK.TRANS64.TRYWAIT P0, [R0+URZ], R2 ;  /* 0x00000002000075a7 */ /* 0x0022a400080011ff */
[----:B--2---:R-:W-:Y:S05]  /*b4f0*/  @!P0 NANOSLEEP.SYNCS 0x989680 ;  /* 0x009896800000895d */ /* 0x004fea0003900000 */
[----:B------:R-:W2:Y:S02]  /*b500*/  @!P0 SYNCS.PHASECHK.TRANS64 P0, [R0+URZ], R2 ;  /* 0x00000002000085a7 */ /* 0x000ea400080010ff */
[----:B--2---:R-:W-:Y:S05]  /*b510*/  @!P0 BRA `(.L_x_283) ;  /* 0xfffffffc00f08947 */ /* 0x004fea000383ffff */
[----:B------:R-:W-:Y:S05]  /*b520*/  BRA `(.L_x_284) ;  /* 0xffffff9c00a47947 */ /* 0x000fea000383ffff */
.L_x_94:
[----:B------:R-:W-:-:S07]  /*b530*/  MOV R0, UR5 ;  /* 0x0000000500007c02 */ /* 0x000fce0008000f00 */
.L_x_285:
[----:B-1----:R1:W2:Y:S02]  /*b540*/  SYNCS.PHASECHK.TRANS64.TRYWAIT P0, [R0+URZ], R2 ;  /* 0x00000002000075a7 */ /* 0x0022a400080011ff */
[----:B--2---:R-:W-:Y:S05]  /*b550*/  @!P0 NANOSLEEP.SYNCS 0x989680 ;  /* 0x009896800000895d */ /* 0x004fea0003900000 */
[----:B------:R-:W2:Y:S02]  /*b560*/  @!P0 SYNCS.PHASECHK.TRANS64 P0, [R0+URZ], R2 ;  /* 0x00000002000085a7 */ /* 0x000ea400080010ff */
[----:B--2---:R-:W-:Y:S05]  /*b570*/  @!P0 BRA `(.L_x_285) ;  /* 0xfffffffc00f08947 */ /* 0x004fea000383ffff */
[----:B------:R-:W-:Y:S05]  /*b580*/  BRA `(.L_x_286) ;  /* 0xffffff9c00b47947 */ /* 0x000fea000383ffff */
.L_x_95:
[----:B------:R-:W-:-:S07]  /*b590*/  MOV R0, UR5 ;  /* 0x0000000500007c02 */ /* 0x000fce0008000f00 */
.L_x_287:
[----:B-1----:R1:W2:Y:S02]  /*b5a0*/  SYNCS.PHASECHK.TRANS64.TRYWAIT P0, [R0+URZ], R2 ;  /* 0x00000002000075a7 */ /* 0x0022a400080011ff */
[----:B--2---:R-:W-:Y:S05]  /*b5b0*/  @!P0 NANOSLEEP.SYNCS 0x989680 ;  /* 0x009896800000895d */ /* 0x004fea0003900000 */
[----:B------:R-:W2:Y:S02]  /*b5c0*/  @!P0 SYNCS.PHASECHK.TRANS64 P0, [R0+URZ], R2 ;  /* 0x00000002000085a7 */ /* 0x000ea400080010ff */
[----:B--2---:R-:W-:Y:S05]  /*b5d0*/  @!P0 BRA `(.L_x_287) ;  /* 0xfffffffc00f08947 */ /* 0x004fea000383ffff */
[----:B------:R-:W-:Y:S05]  /*b5e0*/  BRA `(.L_x_288) ;  /* 0xffffff9c00c47947 */ /* 0x000fea000383ffff */
.L_x_96:
[----:B------:R-:W-:-:S07]  /*b5f0*/  MOV R0, UR5 ;  /* 0x0000000500007c02 */ /* 0x000fce0008000f00 */
.L_x_289:
[----:B-1----:R1:W2:Y:S02]  /*b600*/  SYNCS.PHASECHK.TRANS64.TRYWAIT P0, [R0+URZ], R2 ;  /* 0x00000002000075a7 */ /* 0x0022a400080011ff */
[----:B--2---:R-:W-:Y:S05]  /*b610*/  @!P0 NANOSLEEP.SYNCS 0x989680 ;  /* 0x009896800000895d */ /* 0x004fea0003900000 */
[----:B------:R-:W2:Y:S02]  /*b620*/  @!P0 SYNCS.PHASECHK.TRANS64 P0, [R0+URZ], R2 ;  /* 0x00000002000085a7 */ /* 0x000ea400080010ff */
[----:B--2---:R-:W-:Y:S05]  /*b630*/  @!P0 BRA `(.L_x_289) ;  /* 0xfffffffc00f08947 */ /* 0x004fea000383ffff */
[----:B------:R-:W-:Y:S05]  /*b640*/  BRA `(.L_x_290) ;  /* 0xffffff9c00d47947 */ /* 0x000fea000383ffff */
.L_x_97:
[----:B------:R-:W-:-:S07]  /*b650*/  MOV R0, UR5 ;  /* 0x0000000500007c02 */ /* 0x000fce0008000f00 */
.L_x_291:
[----:B-1----:R1:W2:Y:S02]  /*b660*/  SYNCS.PHASECHK.TRANS64.TRYWAIT P0, [R0+URZ], R2 ;  /* 0x00000002000075a7 */ /* 0x0022a400080011ff */
[----:B--2---:R-:W-:Y:S05]  /*b670*/  @!P0 NANOSLEEP.SYNCS 0x989680 ;  /* 0x009896800000895d */ /* 0x004fea0003900000 */
[----:B------:R-:W2:Y:S02]  /*b680*/  @!P0 SYNCS.PHASECHK.TRANS64 P0, [R0+URZ], R2 ;  /* 0x00000002000085a7 */ /* 0x000ea400080010ff */
[----:B--2---:R-:W-:Y:S05]  /*b690*/  @!P0 BRA `(.L_x_291) ;  /* 0xfffffffc00f08947 */ /* 0x004fea000383ffff */
[----:B------:R-:W-:Y:S05]  /*b6a0*/  BRA `(.L_x_292) ;  /* 0xffffff9c00e47947 */ /* 0x000fea000383ffff */
.L_x_98:
[----:B------:R-:W-:-:S07]  /*b6b0*/  MOV R0, UR5 ;  /* 0x0000000500007c02 */ /* 0x000fce0008000f00 */
.L_x_293:
[----:B-1----:R1:W2:Y:S02]  /*b6c0*/  SYNCS.PHASECHK.TRANS64.TRYWAIT P0, [R0+URZ], R2 ;  /* 0x00000002000075a7 */ /* 0x0022a400080011ff */
[----:B--2---:R-:W-:Y:S05]  /*b6d0*/  @!P0 NANOSLEEP.SYNCS 0x989680 ;  /* 0x009896800000895d */ /* 0x004fea0003900000 */
[----:B------:R-:W2:Y:S02]  /*b6e0*/  @!P0 SYNCS.PHASECHK.TRANS64 P0, [R0+URZ], R2 ;  /* 0x00000002000085a7 */ /* 0x000ea400080010ff */
[----:B--2---:R-:W-:Y:S05]  /*b6f0*/  @!P0 BRA `(.L_x_293) ;  /* 0xfffffffc00f08947 */ /* 0x004fea000383ffff */
[----:B------:R-:W-:Y:S05]  /*b700*/  BRA `(.L_x_294) ;  /* 0xffffff9c00f47947 */ /* 0x000fea000383ffff */
.L_x_99:
[----:B------:R-:W-:-:S07]  /*b710*/  MOV R0, UR5 ;  /* 0x0000000500007c02 */ /* 0x000fce0008000f00 */
.L_x_295:
[----:B-1----:R1:W2:Y:S02]  /*b720*/  SYNCS.PHASECHK.TRANS64.TRYWAIT P0, [R0+URZ], R2 ;  /* 0x00000002000075a7 */ /* 0x0022a400080011ff */
[----:B--2---:R-:W-:Y:S05]  /*b730*/  @!P0 NANOSLEEP.SYNCS 0x989680 ;  /* 0x009896800000895d */ /* 0x004fea0003900000 */
[----:B------:R-:W2:Y:S02]  /*b740*/  @!P0 SYNCS.PHASECHK.TRANS64 P0, [R0+URZ], R2 ;  /* 0x00000002000085a7 */ /* 0x000ea400080010ff */
[----:B--2---:R-:W-:Y:S05]  /*b750*/  @!P0 BRA `(.L_x_295) ;  /* 0xfffffffc00f08947 */ /* 0x004fea000383ffff */
[----:B------:R-:W-:Y:S05]  /*b760*/  BRA `(.L_x_296) ;  /* 0xffffffa000047947 */ /* 0x000fea000383ffff */
.L_x_100:
[----:B------:R-:W-:-:S07]  /*b770*/  MOV R0, UR5 ;  /* 0x0000000500007c02 */ /* 0x000fce0008000f00 */
.L_x_297:
[----:B-1----:R1:W2:Y:S02]  /*b780*/  SYNCS.PHASECHK.TRANS64.TRYWAIT P0, [R0+URZ], R2 ;  /* 0x00000002000075a7 */ /* 0x0022a400080011ff */
[----:B--2---:R-:W-:Y:S05]  /*b790*/  @!P0 NANOSLEEP.SYNCS 0x989680 ;  /* 0x009896800000895d */ /* 0x004fea0003900000 */
[----:B------:R-:W2:Y:S02]  /*b7a0*/  @!P0 SYNCS.PHASECHK.TRANS64 P0, [R0+URZ], R2 ;  /* 0x00000002000085a7 */ /* 0x000ea400080010ff */
[----:B--2---:R-:W-:Y:S05]  /*b7b0*/  @!P0 BRA `(.L_x_297) ;  /* 0xfffffffc00f08947 */ /* 0x004fea000383ffff */
[----:B------:R-:W-:Y:S05]  /*b7c0*/  BRA `(.L_x_298) ;  /* 0xffffffa000147947 */ /* 0x000fea000383ffff */
.L_x_101:
[----:B------:R-:W-:-:S07]  /*b7d0*/  MOV R0, UR5 ;  /* 0x0000000500007c02 */ /* 0x000fce0008000f00 */
.L_x_299:
[----:B-1----:R1:W2:Y:S02]  /*b7e0*/  SYNCS.PHASECHK.TRANS64.TRYWAIT P0, [R0+URZ], R2 ;  /* 0x00000002000075a7 */ /* 0x0022a400080011ff */
[----:B--2---:R-:W-:Y:S05]  /*b7f0*/  @!P0 NANOSLEEP.SYNCS 0x989680 ;  /* 0x009896800000895d */ /* 0x004fea0003900000 */
[----:B------:R-:W2:Y:S02]  /*b800*/  @!P0 SYNCS.PHASECHK.TRANS64 P0, [R0+URZ], R2 ;  /* 0x00000002000085a7 */ /* 0x000ea400080010ff */
[----:B--2---:R-:W-:Y:S05]  /*b810*/  @!P0 BRA `(.L_x_299) ;  /* 0xfffffffc00f08947 */ /* 0x004fea000383ffff */
[----:B------:R-:W-:Y:S05]  /*b820*/  BRA `(.L_x_300) ;  /* 0xffffffa000247947 */ /* 0x000fea000383ffff */
.L_x_102:
[----:B------:R-:W-:-:S07]  /*b830*/  MOV R0, UR5 ;  /* 0x0000000500007c02 */ /* 0x000fce0008000f00 */
.L_x_301:
[----:B-1----:R1:W2:Y:S02]  /*b840*/  SYNCS.PHASECHK.TRANS64.TRYWAIT P0, [R0+URZ], R2 ;  /* 0x00000002000075a7 */ /* 0x0022a400080011ff */
[----:B--2---:R-:W-:Y:S05]  /*b850*/  @!P0 NANOSLEEP.SYNCS 0x989680 ;  /* 0x009896800000895d */ /* 0x004fea0003900000 */
[----:B------:R-:W2:Y:S02]  /*b860*/  @!P0 SYNCS.PHASECHK.TRANS64 P0, [R0+URZ], R2 ;  /* 0x00000002000085a7 */ /* 0x000ea400080010ff */
[----:B--2---:R-:W-:Y:S05]  /*b870*/  @!P0 BRA `(.L_x_301) ;  /* 0xfffffffc00f08947 */ /* 0x004fea000383ffff */
[----:B------:R-:W-:Y:S05]  /*b880*/  BRA `(.L_x_302) ;  /* 0xffffffa000347947 */ /* 0x000fea000383ffff */
.L_x_103:
[----:B------:R-:W-:-:S07]  /*b890*/  MOV R0, UR5 ;  /* 0x0000000500007c02 */ /* 0x000fce0008000f00 */
.L_x_303:
[----:B-1----:R1:W2:Y:S02]  /*b8a0*/  SYNCS.PHASECHK.TRANS64.TRYWAIT P0, [R0+URZ], R2 ;  /* 0x00000002000075a7 */ /* 0x0022a400080011ff */
[----:B--2---:R-:W-:Y:S05]  /*b8b0*/  @!P0 NANOSLEEP.SYNCS 0x989680 ;  /* 0x009896800000895d */ /* 0x004fea0003900000 */
[----:B------:R-:W2:Y:S02]  /*b8c0*/  @!P0 SYNCS.PHASECHK.TRANS64 P0, [R0+URZ], R2 ;  /* 0x00000002000085a7 */ /* 0x000ea400080010ff */
[----:B--2---:R-:W-:Y:S05]  /*b8d0*/  @!P0 BRA `(.L_x_303) ;  /* 0xfffffffc00f08947 */ /* 0x004fea000383ffff */
[----:B------:R-:W-:Y:S05]  /*b8e0*/  BRA `(.L_x_304) ;  /* 0xffffffa000447947 */ /* 0x000fea000383ffff */
.L_x_104:
[----:B------:R-:W-:-:S07]  /*b8f0*/  MOV R0, UR5 ;  /* 0x0000000500007c02 */ /* 0x000fce0008000f00 */
.L_x_305:
[----:B-1----:R1:W2:Y:S02]  /*b900*/  SYNCS.PHASECHK.TRANS64.TRYWAIT P0, [R0+URZ], R2 ;  /* 0x00000002000075a7 */ /* 0x0022a400080011ff */
[----:B--2---:R-:W-:Y:S05]  /*b910*/  @!P0 NANOSLEEP.SYNCS 0x989680 ;  /* 0x009896800000895d */ /* 0x004fea0003900000 */
[----:B------:R-:W2:Y:S02]  /*b920*/  @!P0 SYNCS.PHASECHK.TRANS64 P0, [R0+URZ], R2 ;  /* 0x00000002000085a7 */ /* 0x000ea400080010ff */
[----:B--2---:R-:W-:Y:S05]  /*b930*/  @!P0 BRA `(.L_x_305) ;  /* 0xfffffffc00f08947 */ /* 0x004fea000383ffff */
[----:B------:R-:W-:Y:S05]  /*b940*/  BRA `(.L_x_306) ;  /* 0xffffffa000547947 */ /* 0x000fea000383ffff */
.L_x_105:
[----:B------:R-:W-:-:S07]  /*b950*/  MOV R0, UR5 ;  /* 0x0000000500007c02 */ /* 0x000fce0008000f00 */
.L_x_307:
[----:B-1----:R1:W2:Y:S02]  /*b960*/  SYNCS.PHASECHK.TRANS64.TRYWAIT P0, [R0+URZ], R2 ;  /* 0x00000002000075a7 */ /* 0x0022a400080011ff */
[----:B--2---:R-:W-:Y:S05]  /*b970*/  @!P0 NANOSLEEP.SYNCS 0x989680 ;  /* 0x009896800000895d */ /* 0x004fea0003900000 */
[----:B------:R-:W2:Y:S02]  /*b980*/  @!P0 SYNCS.PHASECHK.TRANS64 P0, [R0+URZ], R2 ;  /* 0x00000002000085a7 */ /* 0x000ea400080010ff */
[----:B--2---:R-:W-:Y:S05]  /*b990*/  @!P0 BRA `(.L_x_307) ;  /* 0xfffffffc00f08947 */ /* 0x004fea000383ffff */
[----:B------:R-:W-:Y:S05]  /*b9a0*/  BRA `(.L_x_308) ;  /* 0xffffffa000647947 */ /* 0x000fea000383ffff */
.L_x_106:
[----:B------:R-:W-:-:S07]  /*b9b0*/  MOV R0, UR5 ;  /* 0x0000000500007c02 */ /* 0x000fce0008000f00 */
.L_x_309:
[----:B-1----:R1:W2:Y:S02]  /*b9c0*/  SYNCS.PHASECHK.TRANS64.TRYWAIT P0, [R0+URZ], R2 ;  /* 0x00000002000075a7 */ /* 0x0022a400080011ff */
[----:B--2---:R-:W-:Y:S05]  /*b9d0*/  @!P0 NANOSLEEP.SYNCS 0x989680 ;  /* 0x009896800000895d */ /* 0x004fea0003900000 */
[----:B------:R-:W2:Y:S02]  /*b9e0*/  @!P0 SYNCS.PHASECHK.TRANS64 P0, [R0+URZ], R2 ;  /* 0x00000002000085a7 */ /* 0x000ea400080010ff */
[----:B--2---:R-:W-:Y:S05]  /*b9f0*/  @!P0 BRA `(.L_x_309) ;  /* 0xfffffffc00f08947 */ /* 0x004fea000383ffff */
[----:B------:R-:W-:Y:S05]  /*ba00*/  BRA `(.L_x_310) ;  /* 0xffffffa000747947 */ /* 0x000fea000383ffff */
.L_x_107:
[----:B------:R-:W-:-:S07]  /*ba10*/  MOV R0, UR5 ;  /* 0x0000000500007c02 */ /* 0x000fce0008000f00 */
.L_x_311:
[----:B-1----:R1:W2:Y:S02]  /*ba20*/  SYNCS.PHASECHK.TRANS64.TRYWAIT P0, [R0+URZ], R2 ;  /* 0x00000002000075a7 */ /* 0x0022a400080011ff */
[----:B--2---:R-:W-:Y:S05]  /*ba30*/  @!P0 NANOSLEEP.SYNCS 0x989680 ;  /* 0x009896800000895d */ /* 0x004fea0003900000 */
[----:B------:R-:W2:Y:S02]  /*ba40*/  @!P0 SYNCS.PHASECHK.TRANS64 P0, [R0+URZ], R2 ;  /* 0x00000002000085a7 */ /* 0x000ea400080010ff */
[----:B--2---:R-:W-:Y:S05]  /*ba50*/  @!P0 BRA `(.L_x_311) ;  /* 0xfffffffc00f08947 */ /* 0x004fea000383ffff */
[----:B------:R-:W-:Y:S05]  /*ba60*/  BRA `(.L_x_312) ;  /* 0xffffffa000847947 */ /* 0x000fea000383ffff */
.L_x_108:
[----:B------:R-:W-:-:S07]  /*ba70*/  MOV R0, UR5 ;  /* 0x0000000500007c02 */ /* 0x000fce0008000f00 */
.L_x_313:
[----:B-1----:R1:W2:Y:S02]  /*ba80*/  SYNCS.PHASECHK.TRANS64.TRYWAIT P0, [R0+URZ], R2 ;  /* 0x00000002000075a7 */ /* 0x0022a400080011ff */
[----:B--2---:R-:W-:Y:S05]  /*ba90*/  @!P0 NANOSLEEP.SYNCS 0x989680 ;  /* 0x009896800000895d */ /* 0x004fea0003900000 */
[----:B------:R-:W2:Y:S02]  /*baa0*/  @!P0 SYNCS.PHASECHK.TRANS64 P0, [R0+URZ], R2 ;  /* 0x00000002000085a7 */ /* 0x000ea400080010ff */
[----:B--2---:R-:W-:Y:S05]  /*bab0*/  @!P0 BRA `(.L_x_313) ;  /* 0xfffffffc00f08947 */ /* 0x004fea000383ffff */
[----:B------:R-:W-:Y:S05]  /*bac0*/  BRA `(.L_x_314) ;  /* 0xffffffa000947947 */ /* 0x000fea000383ffff */
.L_x_109:
[----:B------:R-:W-:-:S07]  /*bad0*/  MOV R0, UR5 ;  /* 0x0000000500007c02 */ /* 0x000fce0008000f00 */
.L_x_315:
[----:B-1----:R1:W2:Y:S02]  /*bae0*/  SYNCS.PHASECHK.TRANS64.TRYWAIT P0, [R0+URZ], R2 ;  /* 0x00000002000075a7 */ /* 0x0022a400080011ff */
[----:B--2---:R-:W-:Y:S05]  /*baf0*/  @!P0 NANOSLEEP.SYNCS 0x989680 ;  /* 0x009896800000895d */ /* 0x004fea0003900000 */
[----:B------:R-:W2:Y:S02]  /*bb00*/  @!P0 SYNCS.PHASECHK.TRANS64 P0, [R0+URZ], R2 ;  /* 0x00000002000085a7 */ /* 0x000ea400080010ff */
[----:B--2---:R-:W-:Y:S05]  /*bb10*/  @!P0 BRA `(.L_x_315) ;  /* 0xfffffffc00f08947 */ /* 0x004fea000383ffff */
[----:B------:R-:W-:Y:S05]  /*bb20*/  BRA `(.L_x_316) ;  /* 0xffffffa000a47947 */ /* 0x000fea000383ffff */
.L_x_110:
[----:B------:R-:W-:-:S07]  /*bb30*/  MOV R0, UR5 ;  /* 0x0000000500007c02 */ /* 0x000fce0008000f00 */
.L_x_317:
[----:B-1----:R1:W2:Y:S02]  /*bb40*/  SYNCS.PHASECHK.TRANS64.TRYWAIT P0, [R0+URZ], R2 ;  /* 0x00000002000075a7 */ /* 0x0022a400080011ff */
[----:B--2---:R-:W-:Y:S05]  /*bb50*/  @!P0 NANOSLEEP.SYNCS 0x989680 ;  /* 0x009896800000895d */ /* 0x004fea0003900000 */
[----:B------:R-:W2:Y:S02]  /*bb60*/  @!P0 SYNCS.PHASECHK.TRANS64 P0, [R0+URZ], R2 ;  /* 0x00000002000085a7 */ /* 0x000ea400080010ff */
[----:B--2---:R-:W-:Y:S05]  /*bb70*/  @!P0 BRA `(.L_x_317) ;  /* 0xfffffffc00f08947 */ /* 0x004fea000383ffff */
[----:B------:R-:W-:Y:S05]  /*bb80*/  BRA `(.L_x_318) ;  /* 0xffffffa000b47947 */ /* 0x000fea000383ffff */
.L_x_111:
[----:B------:R-:W-:-:S07]  /*bb90*/  MOV R0, UR5 ;  /* 0x0000000500007c02 */ /* 0x000fce0008000f00 */
.L_x_319:
[----:B-1----:R1:W2:Y:S02]  /*bba0*/  SYNCS.PHASECHK.TRANS64.TRYWAIT P0, [R0+URZ], R2 ;  /* 0x00000002000075a7 */ /* 0x0022a400080011ff */
[----:B--2---:R-:W-:Y:S05]  /*bbb0*/  @!P0 NANOSLEEP.SYNCS 0x989680 ;  /* 0x009896800000895d */ /* 0x004fea0003900000 */
[----:B------:R-:W2:Y:S02]  /*bbc0*/  @!P0 SYNCS.PHASECHK.TRANS64 P0, [R0+URZ], R2 ;  /* 0x00000002000085a7 */ /* 0x000ea400080010ff */
[----:B--2---:R-:W-:Y:S05]  /*bbd0*/  @!P0 BRA `(.L_x_319) ;  /* 0xfffffffc00f08947 */ /* 0x004fea000383ffff */
[----:B------:R-:W-:Y:S05]  /*bbe0*/  BRA `(.L_x_320) ;  /* 0xffffffa000c47947 */ /* 0x000fea000383ffff */
.L_x_114:
[----:B------:R-:W-:-:S07]  /*bbf0*/  MOV R4, UR4 ;  /* 0x0000000400047c02 */ /* 0x000fce0008000f00 */
.L_x_321:
[----:B--2---:R2:W3:Y:S02]  /*bc00*/  SYNCS.PHASECHK.TRANS64.TRYWAIT P1, [R4+URZ+0x4a8], R6 ;  /* 0x0004a806040075a7 */ /* 0x0044e400080211ff */
[----:B---3--:R-:W-:Y:S05]  /*bc10*/  @!P1 NANOSLEEP.SYNCS 0x989680 ;  /* 0x009896800000995d */ /* 0x008fea0003900000 */
[----:B------:R-:W3:Y:S02]  /*bc20*/  @!P1 SYNCS.PHASECHK.TRANS64 P1, [R4+URZ+0x4a8], R6 ;  /* 0x0004a806040095a7 */ /* 0x000ee400080210ff */
[----:B---3--:R-:W-:Y:S05]  /*bc30*/  @!P1 BRA `(.L_x_321) ;  /* 0xfffffffc00f09947 */ /* 0x008fea000383ffff */
[----:B------:R-:W-:Y:S05]  /*bc40*/  BRA `(.L_x_322) ;  /* 0xffffffa400347947 */ /* 0x000fea000383ffff */
.L_x_115:
[----:B--2---:R-:W-:-:S07]  /*bc50*/  MOV R4, UR4 ;  /* 0x0000000400047c02 */ /* 0x004fce0008000f00 */
.L_x_323:
[----:B--2---:R2:W3:Y:S02]  /*bc60*/  SYNCS.PHASECHK.TRANS64.TRYWAIT P1, [R4+URZ+0x4a0], R5 ;  /* 0x0004a005040075a7 */ /* 0x0044e400080211ff */
[----:B---3--:R-:W-:Y:S05]  /*bc70*/  @!P1 NANOSLEEP.SYNCS 0x989680 ;  /* 0x009896800000995d */ /* 0x008fea0003900000 */
[----:B------:R-:W3:Y:S02]  /*bc80*/  @!P1 SYNCS.PHASECHK.TRANS64 P1, [R4+URZ+0x4a0], R5 ;  /* 0x0004a005040095a7 */ /* 0x000ee400080210ff */
[----:B---3--:R-:W-:Y:S05]  /*bc90*/  @!P1 BRA `(.L_x_323) ;  /* 0xfffffffc00f09947 */ /* 0x008fea000383ffff */
[----:B------:R-:W-:Y:S05]  /*bca0*/  BRA `(.L_x_324) ;  /* 0xffffffa4003c7947 */ /* 0x000fea000383ffff */
.L_x_125:
[----:B--2---:R-:W-:-:S04]  /*bcb0*/  MOV R5, UR5 ;  /* 0x0000000500057c02 */ /* 0x004fc80008000f00 */
[----:B------:R2:W3:Y:S03]  /*bcc0*/  SYNCS.PHASECHK.TRANS64.TRYWAIT P0, [R5+URZ+0x8], R6 ;  /* 0x00000806050075a7 */ /* 0x0004e600080011ff */
[----:B---3--:R-:W-:Y:S05]  /*bcd0*/  @!P0 NANOSLEEP.SYNCS 0x989680 ;  /* 0x009896800000895d */ /* 0x008fea0003900000 */
[----:B------:R-:W3:Y:S02]  /*bce0*/  @!P0 SYNCS.PHASECHK.TRANS64 P0, [R5+URZ+0x8], R6 ;  /* 0x00000806050085a7 */ /* 0x000ee400080010ff */
[----:B---3--:R-:W-:Y:S05]  /*bcf0*/  @!P0 BRA `(.L_x_125) ;  /* 0xfffffffc00ec8947 */ /* 0x008fea000383ffff */
[----:B------:R-:W-:Y:S05]  /*bd00*/  BRA `(.L_x_124) ;  /* 0xffffffa800087947 */ /* 0x000fea000383ffff */
.L_x_127:
[----:B------:R-:W-:Y:S01]  /*bd10*/  BSSY B0, `(.L_x_325) ;  /* 0x0000006000007945 */ /* 0x000fe20003800000 */
[----:B------:R-:W-:-:S07]  /*bd20*/  MOV R15, 0xffffffff ;  /* 0xffffffff000f7802 */ /* 0x000fce0000000f00 */
[----:B-12--5:R-:W-:Y:S05]  /*bd30*/  WARPSYNC.COLLECTIVE R15, `(.L_x_326) ;  /* 0x000000000f0c7348 */ /* 0x026fea0003c00000 */
[----:B------:R-:W-:Y:S02]  /*bd40*/  ELECT P6, UR79, PT ;  /* 0x00000000004f782f */ /* 0x000fe400038c0000 */
[----:B------:R-:W-:Y:S01]  /*bd50*/  MOV R14, UR79 ;  /* 0x0000004f000e7c02 */ /* 0x000fe20008000f00 */
[----:B-12--5:R-:W-:Y:S10]  /*bd60*/  ENDCOLLECTIVE ;  /* 0x000000000000791b */ /* 0x026ff40003800000 */
.L_x_326:
[----:B------:R-:W-:Y:S05]  /*bd70*/  BSYNC B0 ;  /* 0x0000000000007941 */ /* 0x000fea0003800000 */
.L_x_325:
[----:B------:R-:W-:Y:S01]  /*bd80*/  PLOP3.LUT P0, PT, P6, PT, PT, 0x80, 0x8 ;  /* 0x000000000008781c */ /* 0x000fe2000370f070 */
[----:B------:R-:W-:-:S12]  /*bd90*/  BRA `(.L_x_327) ;  /* 0xffffffa800347947 */ /* 0x000fd8000383ffff */
.L_x_129:
[----:B--2---:R-:W-:-:S04]  /*bda0*/  MOV R3, UR5 ;  /* 0x0000000500037c02 */ /* 0x004fc80008000f00 */
[----:B------:R2:W3:Y:S03]  /*bdb0*/  SYNCS.PHASECHK.TRANS64.TRYWAIT P0, [R3+URZ+0x8], R4 ;  /* 0x00000804030075a7 */ /* 0x0004e600080011ff */
[----:B---3--:R-:W-:Y:S05]  /*bdc0*/  @!P0 NANOSLEEP.SYNCS 0x989680 ;  /* 0x009896800000895d */ /* 0x008fea0003900000 */
[----:B------:R-:W3:Y:S02]  /*bdd0*/  @!P0 SYNCS.PHASECHK.TRANS64 P0, [R3+URZ+0x8], R4 ;  /* 0x00000804030085a7 */ /* 0x000ee400080010ff */
[----:B---3--:R-:W-:Y:S05]  /*bde0*/  @!P0 BRA `(.L_x_129) ;  /* 0xfffffffc00ec8947 */ /* 0x008fea000383ffff */
[----:B------:R-:W-:Y:S05]  /*bdf0*/  BRA `(.L_x_128) ;  /* 0xffffffa800387947 */ /* 0x000fea000383ffff */
.L_x_130:
[----:B------:R-:W-:-:S07]  /*be00*/  MOV R4, UR14 ;  /* 0x0000000e00047c02 */ /* 0x000fce0008000f00 */
.L_x_328:
[----:B-1----:R1:W2:Y:S02]  /*be10*/  SYNCS.PHASECHK.TRANS64.TRYWAIT P0, [R4+URZ+0x4a0], R5 ;  /* 0x0004a005040075a7 */ /* 0x0022a400080011ff */
[----:B--2---:R-:W-:Y:S05]  /*be20*/  @!P0 NANOSLEEP.SYNCS 0x989680 ;  /* 0x009896800000895d */ /* 0x004fea0003900000 */
[----:B------:R-:W2:Y:S02]  /*be30*/  @!P0 SYNCS.PHASECHK.TRANS64 P0, [R4+URZ+0x4a0], R5 ;  /* 0x0004a005040085a7 */ /* 0x000ea400080010ff */
[----:B--2---:R-:W-:Y:S05]  /*be40*/  @!P0 BRA `(.L_x_328) ;  /* 0xfffffffc00f08947 */ /* 0x004fea000383ffff */
[----:B------:R-:W-:Y:S05]  /*be50*/  BRA `(.L_x_329) ;  /* 0xffffffac00187947 */ /* 0x000fea000383ffff */
.L_x_132:
[----:B------:R-:W-:-:S07]  /*be60*/  MOV R4, UR19 ;  /* 0x0000001300047c02 */ /* 0x000fce0008000f00 */
.L_x_330:
[----:B-1----:R1:W2:Y:S02]  /*be70*/  SYNCS.PHASECHK.TRANS64.TRYWAIT P0, [R4+URZ+0x4c0], R5 ;  /* 0x0004c005040075a7 */ /* 0x0022a400080011ff */
[----:B--2---:R-:W-:Y:S05]  /*be80*/  @!P0 NANOSLEEP.SYNCS 0x989680 ;  /* 0x009896800000895d */ /* 0x004fea0003900000 */
[----:B------:R-:W2:Y:S02]  /*be90*/  @!P0 SYNCS.PHASECHK.TRANS64 P0, [R4+URZ+0x4c0], R5 ;  /* 0x0004c005040085a7 */ /* 0x000ea400080010ff */
[----:B--2---:R-:W-:Y:S05]  /*bea0*/  @!P0 BRA `(.L_x_330) ;  /* 0xfffffffc00f08947 */ /* 0x004fea000383ffff */
[----:B------:R-:W-:Y:S05]  /*beb0*/  BRA `(.L_x_131) ;  /* 0xffffffac00387947 */ /* 0x000fea000383ffff */
.L_x_136:
[----:B-1----:R-:W-:Y:S07]  /*bec0*/  MOV R4, UR11 ;  /* 0x0000000b00047c02 */ /* 0x002fee0008000f00 */
.L_x_331:
[----:B-1----:R1:W2:Y:S02]  /*bed0*/  SYNCS.PHASECHK.TRANS64.TRYWAIT P0, [R4+URZ], R6 ;  /* 0x00000006040075a7 */ /* 0x0022a400080011ff */
[----:B--2---:R-:W-:Y:S05]  /*bee0*/  @!P0 NANOSLEEP.SYNCS 0x989680 ;  /* 0x009896800000895d */ /* 0x004fea0003900000 */
[----:B------:R-:W2:Y:S02]  /*bef0*/  @!P0 SYNCS.PHASECHK.TRANS64 P0, [R4+URZ], R6 ;  /* 0x00000006040085a7 */ /* 0x000ea400080010ff */
[----:B--2---:R-:W-:Y:S05]  /*bf00*/  @!P0 BRA `(.L_x_331) ;  /* 0xfffffffc00f08947 */ /* 0x004fea000383ffff */
[----:B------:R-:W-:Y:S05]  /*bf10*/  BRA `(.L_x_135) ;  /* 0xffffffac005c7947 */ /* 0x000fea000383ffff */
.L_x_140:
[----:B--2---:R-:W-:-:S07]  /*bf20*/  MOV R0, UR4 ;  /* 0x0000000400007c02 */ /* 0x004fce0008000f00 */
.L_x_332:
[----:B--2---:R2:W3:Y:S02]  /*bf30*/  SYNCS.PHASECHK.TRANS64.TRYWAIT P0, [R0+URZ], R2 ;  /* 0x00000002000075a7 */ /* 0x0044e400080011ff */
[----:B---3--:R-:W-:Y:S05]  /*bf40*/  @!P0 NANOSLEEP.SYNCS 0x989680 ;  /* 0x009896800000895d */ /* 0x008fea0003900000 */
[----:B------:R-:W3:Y:S02]  /*bf50*/  @!P0 SYNCS.PHASECHK.TRANS64 P0, [R0+URZ], R2 ;  /* 0x00000002000085a7 */ /* 0x000ee400080010ff */
[----:B---3--:R-:W-:Y:S05]  /*bf60*/  @!P0 BRA `(.L_x_332) ;  /* 0xfffffffc00f08947 */ /* 0x008fea000383ffff */
[----:B------:R-:W-:Y:S05]  /*bf70*/  BRA `(.L_x_333) ;  /* 0xffffffb000107947 */ /* 0x000fea000383ffff */
.L_x_143:
[----:B------:R-:W-:-:S07]  /*bf80*/  MOV R0, UR14 ;  /* 0x0000000e00007c02 */ /* 0x000fce0008000f00 */
.L_x_334:
[----:B--2---:R2:W3:Y:S02]  /*bf90*/  SYNCS.PHASECHK.TRANS64.TRYWAIT P1, [R0+URZ+0x4d0], R2 ;  /* 0x0004d002000075a7 */ /* 0x0044e400080211ff */
[----:B---3--:R-:W-:Y:S05]  /*bfa0*/  @!P1 NANOSLEEP.SYNCS 0x989680 ;  /* 0x009896800000995d */ /* 0x008fea0003900000 */
[----:B------:R-:W3:Y:S02]  /*bfb0*/  @!P1 SYNCS.PHASECHK.TRANS64 P1, [R0+URZ+0x4d0], R2 ;  /* 0x0004d002000095a7 */ /* 0x000ee400080210ff */
[----:B---3--:R-:W-:Y:S05]  /*bfc0*/  @!P1 BRA `(.L_x_334) ;  /* 0xfffffffc00f09947 */ /* 0x008fea000383ffff */
[----:B------:R-:W-:Y:S05]  /*bfd0*/  BRA `(.L_x_335) ;  /* 0xffffffb0005c7947 */ /* 0x000fea000383ffff */
.L_x_148:
[----:B------:R-:W-:Y:S07]  /*bfe0*/  MOV R0, UR19 ;  /* 0x0000001300007c02 */ /* 0x000fee0008000f00 */
.L_x_336:
[----:B-1----:R1:W2:Y:S02]  /*bff0*/  SYNCS.PHASECHK.TRANS64.TRYWAIT P0, [R0+URZ+0x4a0], R3 ;  /* 0x0004a003000075a7 */ /* 0x0022a400080011ff */
[----:B--2---:R-:W-:Y:S05]  /*c000*/  @!P0 NANOSLEEP.SYNCS 0x989680 ;  /* 0x009896800000895d */ /* 0x004fea0003900000 */
[----:B------:R-:W2:Y:S02]  /*c010*/  @!P0 SYNCS.PHASECHK.TRANS64 P0, [R0+URZ+0x4a0], R3 ;  /* 0x0004a003000085a7 */ /* 0x000ea400080010ff */
[----:B--2---:R-:W-:Y:S05]  /*c020*/  @!P0 BRA `(.L_x_336) ;  /* 0xfffffffc00f08947 */ /* 0x004fea000383ffff */
[----:B------:R-:W-:Y:S05]  /*c030*/  BRA `(.L_x_337) ;  /* 0xffffffb400887947 */ /* 0x000fea000383ffff */
.L_x_151:
[----:B------:R-:W-:Y:S07]  /*c040*/  MOV R0, UR19 ;  /* 0x0000001300007c02 */ /* 0x000fee0008000f00 */
.L_x_338:
[----:B-1----:R1:W2:Y:S02]  /*c050*/  SYNCS.PHASECHK.TRANS64.TRYWAIT P0, [R0+URZ+0x498], R8 ;  /* 0x00049808000075a7 */ /* 0x0022a400080011ff */
[----:B--2---:R-:W-:Y:S05]  /*c060*/  @!P0 NANOSLEEP.SYNCS 0x989680 ;  /* 0x009896800000895d */ /* 0x004fea0003900000 */
[----:B------:R-:W2:Y:S02]  /*c070*/  @!P0 SYNCS.PHASECHK.TRANS64 P0, [R0+URZ+0x498], R8 ;  /* 0x00049808000085a7 */ /* 0x000ea400080010ff */
[----:B--2---:R-:W-:Y:S05]  /*c080*/  @!P0 BRA `(.L_x_338) ;  /* 0xfffffffc00f08947 */ /* 0x004fea000383ffff */
[----:B------:R-:W-:Y:S05]  /*c090*/  BRA `(.L_x_150) ;  /* 0xffffffb800e87947 */ /* 0x000fea000383ffff */
.L_x_154:
[----:B-1----:R-:W-:Y:S07]  /*c0a0*/  MOV R0, UR19 ;  /* 0x0000001300007c02 */ /* 0x002fee0008000f00 */
.L_x_339:
[----:B-1----:R1:W2:Y:S02]  /*c0b0*/  SYNCS.PHASECHK.TRANS64.TRYWAIT P2, [R0+URZ+0x488], R3 ;  /* 0x00048803000075a7 */ /* 0x0022a400080411ff */
[----:B--2---:R-:W-:Y:S05]  /*c0c0*/  @!P2 NANOSLEEP.SYNCS 0x989680 ;  /* 0x009896800000a95d */ /* 0x004fea0003900000 */
[----:B------:R-:W2:Y:S02]  /*c0d0*/  @!P2 SYNCS.PHASECHK.TRANS64 P2, [R0+URZ+0x488], R3 ;  /* 0x000488030000a5a7 */ /* 0x000ea400080410ff */
[----:B--2---:R-:W-:Y:S05]  /*c0e0*/  @!P2 BRA `(.L_x_339) ;  /* 0xfffffffc00f0a947 */ /* 0x004fea000383ffff */
[----:B------:R-:W-:Y:S05]  /*c0f0*/  BRA `(.L_x_340) ;  /* 0xffffffbc00447947 */ /* 0x000fea000383ffff */
.L_x_157:
[----:B------:R-:W-:Y:S07]  /*c100*/  MOV R0, UR44 ;  /* 0x0000002c00007c02 */ /* 0x000fee0008000f00 */
.L_x_341:
[----:B-1----:R1:W2:Y:S02]  /*c110*/  SYNCS.PHASECHK.TRANS64.TRYWAIT P0, [R0+URZ+0x4a0], R2 ;  /* 0x0004a002000075a7 */ /* 0x0022a400080011ff */
[----:B--2---:R-:W-:Y:S05]  /*c120*/  @!P0 NANOSLEEP.SYNCS 0x989680 ;  /* 0x009896800000895d */ /* 0x004fea0003900000 */
[----:B------:R-:W2:Y:S02]  /*c130*/  @!P0 SYNCS.PHASECHK.TRANS64 P0, [R0+URZ+0x4a0], R2 ;  /* 0x0004a002000085a7 */ /* 0x000ea400080010ff */
[----:B--2---:R-:W-:Y:S05]  /*c140*/  @!P0 BRA `(.L_x_341) ;  /* 0xfffffffc00f08947 */ /* 0x004fea000383ffff */
[----:B------:R-:W-:Y:S05]  /*c150*/  BRA `(.L_x_342) ;  /* 0xffffffc000d07947 */ /* 0x000fea000383ffff */
.L_x_168:
[----:B-1----:R-:W-:Y:S04]  /*c160*/  MOV R3, UR44 ;  /* 0x0000002c00037c02 */ /* 0x002fe80008000f00 */
[----:B------:R1:W2:Y:S03]  /*c170*/  SYNCS.PHASECHK.TRANS64.TRYWAIT P1, [R3+URZ+0x480], R4 ;  /* 0x00048004030075a7 */ /* 0x0002a600080211ff */
[----:B--2---:R-:W-:Y:S05]  /*c180*/  @!P1 NANOSLEEP.SYNCS 0x989680 ;  /* 0x009896800000995d */ /* 0x004fea0003900000 */
[----:B------:R-:W2:Y:S02]  /*c190*/  @!P1 SYNCS.PHASECHK.TRANS64 P1, [R3+URZ+0x480], R4 ;  /* 0x00048004030095a7 */ /* 0x000ea400080210ff */
[----:B--2---:R-:W-:Y:S05]  /*c1a0*/  @!P1 BRA `(.L_x_168) ;  /* 0xfffffffc00ec9947 */ /* 0x004fea000383ffff */
[----:B------:R-:W-:Y:S05]  /*c1b0*/  BRA `(.L_x_167) ;  /* 0xffffffd000107947 */ /* 0x000fea000383ffff */
.L_x_170:
[----:B-1----:R1:W2:Y:S02]  /*c1c0*/  SYNCS.PHASECHK.TRANS64.TRYWAIT P1, [R90+URZ+0x4b0], R0 ;  /* 0x0004b0005a0075a7 */ /* 0x0022a400080211ff */
[----:B--2---:R-:W-:Y:S05]  /*c1d0*/  @!P1 NANOSLEEP.SYNCS 0x989680 ;  /* 0x009896800000995d */ /* 0x004fea0003900000 */
[----:B------:R-:W2:Y:S02]  /*c1e0*/  @!P1 SYNCS.PHASECHK.TRANS64 P1, [R90+URZ+0x4b0], R0 ;  /* 0x0004b0005a0095a7 */ /* 0x000ea400080210ff */
[----:B--2---:R-:W-:Y:S05]  /*c1f0*/  @!P1 BRA `(.L_x_170) ;  /* 0xfffffffc00f09947 */ /* 0x004fea000383ffff */
[----:B------:R-:W-:Y:S05]  /*c200*/  BRA `(.L_x_169) ;  /* 0xffffffd000507947 */ /* 0x000fea000383ffff */
        .weak           $__internal_0_$__cuda_sm10x_tcgen05_guardrail_trap_col_being_dealloced_not_returned_by_alloc
        .type           $__internal_0_$__cuda_sm10x_tcgen05_guardrail_trap_col_being_dealloced_not_returned_by_alloc,@function
        .size           $__internal_0_$__cuda_sm10x_tcgen05_guardrail_trap_col_being_dealloced_not_returned_by_alloc,($__internal_1_$__cuda_sm10x_tcgen05_guardrail_trap_phase_invalid_during_alloc - $__internal_0_$__cuda_sm10x_tcgen05_guardrail_trap_col_being_dealloced_not_returned_by_alloc)
$__internal_0_$__cuda_sm10x_tcgen05_guardrail_trap_col_being_dealloced_not_returned_by_alloc:
[----:B------:R-:W-:Y:S05]  /*c210*/  BPT.TRAP 0x1 ;  /* 0x000000040000795c */ /* 0x000fea0000300000 */
[----:B------:R-:W-:-:S04]  /*c220*/  HFMA2 R3, -RZ, RZ, 0, 0 ;  /* 0x00000000ff037431 */ /* 0x000fc800000001ff */
[----:B------:R-:W-:Y:S05]  /*c230*/  RET.REL.NODEC R2 `(_ZN7cutlass13device_kernelINS_4conv6kernel13ConvUniversalINS1_16ConvProblemShapeILNS1_8OperatorE1ELi2EEENS1_10collective14CollectiveConvINS1_47MainloopSm100TmaUmmaWarpSpecializedImplicitGemmILS5_1ELi72ELi2ELi1ELi2EN4cute5tupleIJNSA_1CILi2EEENSC_ILi1EEESE_EEEEENSB_IJNSC_ILi128EEENSC_ILi64EEENSB_IJNSC_ILi32EEEEEEEEENS_12float_e4m3_tESM_NSA_8TiledMMAINSA_8MMA_AtomIJNSA_10MMA_TraitsINSA_25SM100_MMA_F8F6F4_2x1SM_SSEJSM_SM_fSH_SI_NSA_17integral_constantINSA_4UMMA5MajorELST_0EEENSR_IST_LST_1EEENSR_INSS_7ScaleInELSW_0EEESX_EEEEEENSA_6LayoutINSB_IJSE_SE_SE_EEENSB_IJNSC_ILi0EEES12_S12_EEEEENSB_IJNSA_10UnderscoreES15_S15_EEEEENS7_6detail27Sm100ImplicitGemmTileTraitsINSA_25SM100_TMA_2SM_LOAD_IM2COLENSA_14ComposedLayoutINSA_7SwizzleILi1ELi4ELi3EEENSA_18smem_ptr_flag_bitsILi8EEENS10_INSB_IJNSC_ILi8EEESJ_EEENSB_IJSJ_SE_EEEEEEEvEENS19_INSA_18SM100_TMA_2SM_LOADENS1B_IS1D_S1F_NS10_INSB_IJSJ_S1G_EEENSB_IJSE_SJ_EEEEEEEvEEEENS_8epilogue10collective18CollectiveEpilogueINS1T_23Sm100TmaWarpSpecializedILi1ELi1ELi32ELb0ELb0EEEJNSB_IJSI_SI_SK_EEENSB_IJNS10_ISI_SE_EES1Z_EEESM_NSB_IJNSB_IJlllEEESE_S12_EEESM_S22_NS1T_6fusion15FusionCallbacksIS1X_NS23_17LinearCombinationISM_fSM_fLNS_15FloatRoundStyleE2EEES1Y_S20_JEEENSA_5SM1004TMEM4LOAD26SM100_TMEM_LOAD_32dp32b32xENSA_20SM90_TMA_LOAD_IM2COLENS1B_INS1C_ILi2ELi4ELi3EEES1F_NS10_INSB_IJS1G_SI_EEENSB_IJSI_SE_EEEEEEENSA_39AutoVectorizingCopyWithAssumedAlignmentILi128EEENSA_21SM90_TMA_STORE_IM2COLES2I_S2K_S2K_EEEvvEEEEvNT_6ParamsE) ;  /* 0xffffff3c02707950 */ /* 0x000fea0003c3ffff */
        .weak           $__internal_1_$__cuda_sm10x_tcgen05_guardrail_trap_phase_invalid_during_alloc
        .type           $__internal_1_$__cuda_sm10x_tcgen05_guardrail_trap_phase_invalid_during_alloc,@function
        .size           $__internal_1_$__cuda_sm10x_tcgen05_guardrail_trap_phase_invalid_during_alloc,($__internal_2_$__cuda_sm10x_tcgen05_guardrail_trap_unallocated_columns_being_dealloced - $__internal_1_$__cuda_sm10x_tcgen05_guardrail_trap_phase_invalid_during_alloc)
$__internal_1_$__cuda_sm10x_tcgen05_guardrail_trap_phase_invalid_during_alloc:
[----:B------:R-:W-:Y:S05]  /*c240*/  BPT.TRAP 0x1 ;  /* 0x000000040000795c */ /* 0x000fea0000300000 */
[----:B------:R-:W-:-:S04]  /*c250*/  MOV R5, 0x0 ;  /* 0x0000000000057802 */ /* 0x000fc80000000f00 */
[----:B------:R-:W-:Y:S05]  /*c260*/  RET.REL.NODEC R4 `(_ZN7cutlass13device_kernelINS_4conv6kernel13ConvUniversalINS1_16ConvProblemShapeILNS1_8OperatorE1ELi2EEENS1_10collective14CollectiveConvINS1_47MainloopSm100TmaUmmaWarpSpecializedImplicitGemmILS5_1ELi72ELi2ELi1ELi2EN4cute5tupleIJNSA_1CILi2EEENSC_ILi1EEESE_EEEEENSB_IJNSC_ILi128EEENSC_ILi64EEENSB_IJNSC_ILi32EEEEEEEEENS_12float_e4m3_tESM_NSA_8TiledMMAINSA_8MMA_AtomIJNSA_10MMA_TraitsINSA_25SM100_MMA_F8F6F4_2x1SM_SSEJSM_SM_fSH_SI_NSA_17integral_constantINSA_4UMMA5MajorELST_0EEENSR_IST_LST_1EEENSR_INSS_7ScaleInELSW_0EEESX_EEEEEENSA_6LayoutINSB_IJSE_SE_SE_EEENSB_IJNSC_ILi0EEES12_S12_EEEEENSB_IJNSA_10UnderscoreES15_S15_EEEEENS7_6detail27Sm100ImplicitGemmTileTraitsINSA_25SM100_TMA_2SM_LOAD_IM2COLENSA_14ComposedLayoutINSA_7SwizzleILi1ELi4ELi3EEENSA_18smem_ptr_flag_bitsILi8EEENS10_INSB_IJNSC_ILi8EEESJ_EEENSB_IJSJ_SE_EEEEEEEvEENS19_INSA_18SM100_TMA_2SM_LOADENS1B_IS1D_S1F_NS10_INSB_IJSJ_S1G_EEENSB_IJSE_SJ_EEEEEEEvEEEENS_8epilogue10collective18CollectiveEpilogueINS1T_23Sm100TmaWarpSpecializedILi1ELi1ELi32ELb0ELb0EEEJNSB_IJSI_SI_SK_EEENSB_IJNS10_ISI_SE_EES1Z_EEESM_NSB_IJNSB_IJlllEEESE_S12_EEESM_S22_NS1T_6fusion15FusionCallbacksIS1X_NS23_17LinearCombinationISM_fSM_fLNS_15FloatRoundStyleE2EEES1Y_S20_JEEENSA_5SM1004TMEM4LOAD26SM100_TMEM_LOAD_32dp32b32xENSA_20SM90_TMA_LOAD_IM2COLENS1B_INS1C_ILi2ELi4ELi3EEES1F_NS10_INSB_IJS1G_SI_EEENSB_IJSI_SE_EEEEEEENSA_39AutoVectorizingCopyWithAssumedAlignmentILi128EEENSA_21SM90_TMA_STORE_IM2COLES2I_S2K_S2K_EEEvvEEEEvNT_6ParamsE) ;  /* 0xffffff3c04647950 */ /* 0x000fea0003c3ffff */
        .weak           $__internal_2_$__cuda_sm10x_tcgen05_guardrail_trap_unallocated_columns_being_dealloced
        .type           $__internal_2_$__cuda_sm10x_tcgen05_guardrail_trap_unallocated_columns_being_dealloced,@function
        .size           $__internal_2_$__cuda_sm10x_tcgen05_guardrail_trap_unallocated_columns_being_dealloced,(.L_x_344 - $__internal_2_$__cuda_sm10x_tcgen05_guardrail_trap_unallocated_columns_being_dealloced)
$__internal_2_$__cuda_sm10x_tcgen05_guardrail_trap_unallocated_columns_being_dealloced:
[----:B------:R-:W-:Y:S05]  /*c270*/  BPT.TRAP 0x1 ;  /* 0x000000040000795c */ /* 0x000fea0000300000 */
[----:B------:R-:W-:-:S04]  /*c280*/  HFMA2 R3, -RZ, RZ, 0, 0 ;  /* 0x00000000ff037431 */ /* 0x000fc800000001ff */
[----:B------:R-:W-:Y:S05]  /*c290*/  RET.REL.NODEC R2 `(_ZN7cutlass13device_kernelINS_4conv6kernel13ConvUniversalINS1_16ConvProblemShapeILNS1_8OperatorE1ELi2EEENS1_10collective14CollectiveConvINS1_47MainloopSm100TmaUmmaWarpSpecializedImplicitGemmILS5_1ELi72ELi2ELi1ELi2EN4cute5tupleIJNSA_1CILi2EEENSC_ILi1EEESE_EEEEENSB_IJNSC_ILi128EEENSC_ILi64EEENSB_IJNSC_ILi32EEEEEEEEENS_12float_e4m3_tESM_NSA_8TiledMMAINSA_8MMA_AtomIJNSA_10MMA_TraitsINSA_25SM100_MMA_F8F6F4_2x1SM_SSEJSM_SM_fSH_SI_NSA_17integral_constantINSA_4UMMA5MajorELST_0EEENSR_IST_LST_1EEENSR_INSS_7ScaleInELSW_0EEESX_EEEEEENSA_6LayoutINSB_IJSE_SE_SE_EEENSB_IJNSC_ILi0EEES12_S12_EEEEENSB_IJNSA_10UnderscoreES15_S15_EEEEENS7_6detail27Sm100ImplicitGemmTileTraitsINSA_25SM100_TMA_2SM_LOAD_IM2COLENSA_14ComposedLayoutINSA_7SwizzleILi1ELi4ELi3EEENSA_18smem_ptr_flag_bitsILi8EEENS10_INSB_IJNSC_ILi8EEESJ_EEENSB_IJSJ_SE_EEEEEEEvEENS19_INSA_18SM100_TMA_2SM_LOADENS1B_IS1D_S1F_NS10_INSB_IJSJ_S1G_EEENSB_IJSE_SJ_EEEEEEEvEEEENS_8epilogue10collective18CollectiveEpilogueINS1T_23Sm100TmaWarpSpecializedILi1ELi1ELi32ELb0ELb0EEEJNSB_IJSI_SI_SK_EEENSB_IJNS10_ISI_SE_EES1Z_EEESM_NSB_IJNSB_IJlllEEESE_S12_EEESM_S22_NS1T_6fusion15FusionCallbacksIS1X_NS23_17LinearCombinationISM_fSM_fLNS_15FloatRoundStyleE2EEES1Y_S20_JEEENSA_5SM1004TMEM4LOAD26SM100_TMEM_LOAD_32dp32b32xENSA_20SM90_TMA_LOAD_IM2COLENS1B_INS1C_ILi2ELi4ELi3EEES1F_NS10_INSB_IJS1G_SI_EEENSB_IJSI_SE_EEEEEEENSA_39AutoVectorizingCopyWithAssumedAlignmentILi128EEENSA_21SM90_TMA_STORE_IM2COLES2I_S2K_S2K_EEEvvEEEEvNT_6ParamsE) ;  /* 0xffffff3c02587950 */ /* 0x000fea0003c3ffff */
.L_x_343:
[----:B------:R-:W-:-:S00]  /*c2a0*/  BRA `(.L_x_343) ;  /* 0xfffffffc00fc7947 */ /* 0x000fc0000383ffff */
[----:B------:R-:W-:-:S00]  /*c2b0*/  NOP ;  /* 0x0000000000007918 */ /* 0x000fc00000000000 */
        /* <DEDUP_REMOVED lines=12> */
.L_x_344:


//--------------------- .nv.global.init           --------------------------
	.section	.nv.global.init,"aw",@progbits
.nv.global.init:
	.type		$str$29,@object
	.size		$str$29,($str$30 - $str$29)
$str$29:
        /*0000*/ 	.byte	0x28, 0x61, 0x64, 0x64, 0x72, 0x65, 0x73, 0x73, 0x20, 0x26, 0x20, 0x6d, 0x61, 0x73, 0x6b, 0x29
        /*0010*/ 	.byte	0x20, 0x3d, 0x3d, 0x20, 0x30, 0x00
	.type		$str$30,@object
	.size		$str$30,($str$28 - $str$30)
$str$30:
        /*0016*/ 	.byte	0x2f, 0x74, 0x6d, 0x70, 0x2f, 0x63, 0x75, 0x74, 0x6c, 0x61, 0x73, 0x73, 0x5f, 0x73, 0x77, 0x65
        /*0026*/ 	.byte	0x65, 0x70, 0x5f, 0x73, 0x72, 0x63, 0x2f, 0x69, 0x6e, 0x63, 0x6c, 0x75, 0x64, 0x65, 0x2f, 0x63
        /*0036*/ 	.byte	0x75, 0x74, 0x65, 0x2f, 0x70, 0x6f, 0x69, 0x6e, 0x74, 0x65, 0x72, 0x5f, 0x66, 0x6c, 0x61, 0x67
        /*0046*/ 	.byte	0x67, 0x65, 0x64, 0x2e, 0x68, 0x70, 0x70, 0x00
	.type		$str$28,@object
	.size		$str$28,($str$27 - $str$28)
$str$28:
        /*004e*/ 	.byte	0x2f, 0x74, 0x6d, 0x70, 0x2f, 0x63, 0x75, 0x74, 0x6c, 0x61, 0x73, 0x73, 0x5f, 0x73, 0x77, 0x65
        /*005e*/ 	.byte	0x65, 0x70, 0x5f, 0x73, 0x72, 0x63, 0x2f, 0x69, 0x6e, 0x63, 0x6c, 0x75, 0x64, 0x65, 0x2f, 0x63
        /*006e*/ 	.byte	0x75, 0x74, 0x65, 0x2f, 0x61, 0x74, 0x6f, 0x6d, 0x2f, 0x63, 0x6f, 0x70, 0x79, 0x5f, 0x74, 0x72
        /*007e*/ 	.byte	0x61, 0x69, 0x74, 0x73, 0x5f, 0x73, 0x6d, 0x31, 0x30, 0x30, 0x2e, 0x68, 0x70, 0x70, 0x00
	.type		$str$27,@object
	.size		$str$27,(__unnamed_1 - $str$27)
$str$27:
        /*008d*/ 	.byte	0x28, 0x28, 0x75, 0x69, 0x6e, 0x74, 0x33, 0x32, 0x5f, 0x74, 0x28, 0x74, 0x68, 0x72, 0x65, 0x61
        /*009d*/ 	.byte	0x64, 0x49, 0x64, 0x78, 0x2e, 0x78, 0x29, 0x20, 0x2f, 0x20, 0x33, 0x32, 0x29, 0x20, 0x25, 0x20
        /*00ad*/ 	.byte	0x34, 0x29, 0x20, 0x3d, 0x3d, 0x20, 0x28, 0x28, 0x28, 0x74, 0x6d, 0x65, 0x6d, 0x5f, 0x61, 0x64
        /*00bd*/ 	.byte	0x64, 0x72, 0x20, 0x3e, 0x3e, 0x20, 0x31, 0x36, 0x29, 0x20, 0x2f, 0x20, 0x33, 0x32, 0x29, 0x20
        /*00cd*/ 	.byte	0x25, 0x20, 0x34, 0x29, 0x00
	.type		__unnamed_1,@object
	.size		__unnamed_1,(__unnamed_2 - __unnamed_1)
__unnamed_1:
        /*00d2*/ 	.byte	0x61, 0x75, 0x74, 0x6f, 0x20, 0x63, 0x75, 0x74, 0x65, 0x3a, 0x3a, 0x61, 0x73, 0x5f, 0x70, 0x6f
        /* <DEDUP_REMOVED lines=24> */
        /*0262*/ 	.byte	0x3c, 0x34, 0x30, 0x39, 0x36, 0x3e, 0x3e, 0x3e, 0x3e, 0x5d, 0x00
	.type		__unnamed_2,@object
	.size		__unnamed_2,(.L_2 - __unnamed_2)
__unnamed_2:
        /* <DEDUP_REMOVED lines=40> */
        /*04ed*/ 	.byte	0x74, 0x65, 0x3a, 0x3a, 0x43, 0x3c, 0x30, 0x3e, 0x3e, 0x3e, 0x3e, 0x5d, 0x00
.L_2:


//--------------------- .nv.shared._ZN7cutlass13device_kernelINS_4conv6kernel13ConvUniversalINS1_16ConvProblemShapeILNS1_8OperatorE1ELi2EEENS1_10collective14CollectiveConvINS1_47MainloopSm100TmaUmmaWarpSpecializedImplicitGemmILS5_1ELi72ELi2ELi1ELi2EN4cute5tupleIJNSA_1CILi2EEENSC_ILi1EEESE_EEEEENSB_IJNSC_ILi128EEENSC_ILi64EEENSB_IJNSC_ILi32EEEEEEEEENS_12float_e4m3_tESM_NSA_8TiledMMAINSA_8MMA_AtomIJNSA_10MMA_TraitsINSA_25SM100_MMA_F8F6F4_2x1SM_SSEJSM_SM_fSH_SI_NSA_17integral_constantINSA_4UMMA5MajorELST_0EEENSR_IST_LST_1EEENSR_INSS_7ScaleInELSW_0EEESX_EEEEEENSA_6LayoutINSB_IJSE_SE_SE_EEENSB_IJNSC_ILi0EEES12_S12_EEEEENSB_IJNSA_10UnderscoreES15_S15_EEEEENS7_6detail27Sm100ImplicitGemmTileTraitsINSA_25SM100_TMA_2SM_LOAD_IM2COLENSA_14ComposedLayoutINSA_7SwizzleILi1ELi4ELi3EEENSA_18smem_ptr_flag_bitsILi8EEENS10_INSB_IJNSC_ILi8EEESJ_EEENSB_IJSJ_SE_EEEEEEEvEENS19_INSA_18SM100_TMA_2SM_LOADENS1B_IS1D_S1F_NS10_INSB_IJSJ_S1G_EEENSB_IJSE_SJ_EEEEEEEvEEEENS_8epilogue10collective18CollectiveEpilogueINS1T_23Sm100TmaWarpSpecializedILi1ELi1ELi32ELb0ELb0EEEJNSB_IJSI_SI_SK_EEENSB_IJNS10_ISI_SE_EES1Z_EEESM_NSB_IJNSB_IJlllEEESE_S12_EEESM_S22_NS1T_6fusion15FusionCallbacksIS1X_NS23_17LinearCombinationISM_fSM_fLNS_15FloatRoundStyleE2EEES1Y_S20_JEEENSA_5SM1004TMEM4LOAD26SM100_TMEM_LOAD_32dp32b32xENSA_20SM90_TMA_LOAD_IM2COLENS1B_INS1C_ILi2ELi4ELi3EEES1F_NS10_INSB_IJS1G_SI_EEENSB_IJSI_SE_EEEEEEENSA_39AutoVectorizingCopyWithAssumedAlignmentILi128EEENSA_21SM90_TMA_STORE_IM2COLES2I_S2K_S2K_EEEvvEEEEvNT_6ParamsE --------------------------
	.section	.nv.shared._ZN7cutlass13device_kernelINS_4conv6kernel13ConvUniversalINS1_16ConvProblemShapeILNS1_8OperatorE1ELi2EEENS1_10collective14CollectiveConvINS1_47MainloopSm100TmaUmmaWarpSpecializedImplicitGemmILS5_1ELi72ELi2ELi1ELi2EN4cute5tupleIJNSA_1CILi2EEENSC_ILi1EEESE_EEEEENSB_IJNSC_ILi128EEENSC_ILi64EEENSB_IJNSC_ILi32EEEEEEEEENS_12float_e4m3_tESM_NSA_8TiledMMAINSA_8MMA_AtomIJNSA_10MMA_TraitsINSA_25SM100_MMA_F8F6F4_2x1SM_SSEJSM_SM_fSH_SI_NSA_17integral_constantINSA_4UMMA5MajorELST_0EEENSR_IST_LST_1EEENSR_INSS_7ScaleInELSW_0EEESX_EEEEEENSA_6LayoutINSB_IJSE_SE_SE_EEENSB_IJNSC_ILi0EEES12_S12_EEEEENSB_IJNSA_10UnderscoreES15_S15_EEEEENS7_6detail27Sm100ImplicitGemmTileTraitsINSA_25SM100_TMA_2SM_LOAD_IM2COLENSA_14ComposedLayoutINSA_7SwizzleILi1ELi4ELi3EEENSA_18smem_ptr_flag_bitsILi8EEENS10_INSB_IJNSC_ILi8EEESJ_EEENSB_IJSJ_SE_EEEEEEEvEENS19_INSA_18SM100_TMA_2SM_LOADENS1B_IS1D_S1F_NS10_INSB_IJSJ_S1G_EEENSB_IJSE_SJ_EEEEEEEvEEEENS_8epilogue10collective18CollectiveEpilogueINS1T_23Sm100TmaWarpSpecializedILi1ELi1ELi32ELb0ELb0EEEJNSB_IJSI_SI_SK_EEENSB_IJNS10_ISI_SE_EES1Z_EEESM_NSB_IJNSB_IJlllEEESE_S12_EEESM_S22_NS1T_6fusion15FusionCallbacksIS1X_NS23_17LinearCombinationISM_fSM_fLNS_15FloatRoundStyleE2EEES1Y_S20_JEEENSA_5SM1004TMEM4LOAD26SM100_TMEM_LOAD_32dp32b32xENSA_20SM90_TMA_LOAD_IM2COLENS1B_INS1C_ILi2ELi4ELi3EEES1F_NS10_INSB_IJS1G_SI_EEENSB_IJSI_SE_EEEEEEENSA_39AutoVectorizingCopyWithAssumedAlignmentILi128EEENSA_21SM90_TMA_STORE_IM2COLES2I_S2K_S2K_EEEvvEEEEvNT_6ParamsE,"aw",@nobits
	.sectionflags	@""
	.align	16
	.zero		1024


//--------------------- .nv.shared.reserved.0     --------------------------
	.section	.nv.shared.reserved.0,"aw",@nobits
	.weak		__nv_reservedSMEM_offset_0_alias
	.size		__nv_reservedSMEM_offset_0_alias, 0, 64
	.other		__nv_reservedSMEM_offset_0_alias,@"STO_CUDA_RESERVED_SHARED STV_DEFAULT"
__nv_reservedSMEM_offset_0_alias:
	.zero		0
.nv.shared.reserved.0:
	.zero		64
	.weak		__nv_reservedSMEM_tcgen05_partition
	.type		__nv_reservedSMEM_tcgen05_partition,@object
	.size		__nv_reservedSMEM_tcgen05_partition,(.L_0 - __nv_reservedSMEM_tcgen05_partition)
__nv_reservedSMEM_tcgen05_partition:
	.zero		32
.L_0:


//--------------------- .nv.global                --------------------------
	.section	.nv.global,"aw",@nobits
.nv.global:
	.type		_ZN39_INTERNAL_6d79323b_4_k_cu_2ed3dfd8_29544cute1_E,@object
	.size		_ZN39_INTERNAL_6d79323b_4_k_cu_2ed3dfd8_29544cute1_E,(_ZN39_INTERNAL_6d79323b_4_k_cu_2ed3dfd8_29544cuda3std3__45__cpo6cbeginE - _ZN39_INTERNAL_6d79323b_4_k_cu_2ed3dfd8_29544cute1_E)
_ZN39_INTERNAL_6d79323b_4_k_cu_2ed3dfd8_29544cute1_E:
	.zero		1
	.type		_ZN39_INTERNAL_6d79323b_4_k_cu_2ed3dfd8_29544cuda3std3__45__cpo6cbeginE,@object
	.size		_ZN39_INTERNAL_6d79323b_4_k_cu_2ed3dfd8_29544cuda3std3__45__cpo6cbeginE,(_ZN39_INTERNAL_6d79323b_4_k_cu_2ed3dfd8_29544cuda3std3__48in_placeE - _ZN39_INTERNAL_6d79323b_4_k_cu_2ed3dfd8_29544cuda3std3__45__cpo6cbeginE)
_ZN39_INTERNAL_6d79323b_4_k_cu_2ed3dfd8_29544cuda3std3__45__cpo6cbeginE:
	.zero		1
	.type		_ZN39_INTERNAL_6d79323b_4_k_cu_2ed3dfd8_29544cuda3std3__48in_placeE,@object
	.size		_ZN39_INTERNAL_6d79323b_4_k_cu_2ed3dfd8_29544cuda3std3__48in_placeE,(_ZN39_INTERNAL_6d79323b_4_k_cu_2ed3dfd8_29544cuda3std6ranges3__45__cpo9iter_moveE - _ZN39_INTERNAL_6d79323b_4_k_cu_2ed3dfd8_29544cuda3std3__48in_placeE)
_ZN39_INTERNAL_6d79323b_4_k_cu_2ed3dfd8_29544cuda3std3__48in_placeE:
	.zero		1
	.type		_ZN39_INTERNAL_6d79323b_4_k_cu_2ed3dfd8_29544cuda3std6ranges3__45__cpo9iter_moveE,@object
	.size		_ZN39_INTERNAL_6d79323b_4_k_cu_2ed3dfd8_29544cuda3std6ranges3__45__cpo9iter_moveE,(_ZN39_INTERNAL_6d79323b_4_k_cu_2ed3dfd8_29544cuda3std3__45__cpo5beginE - _ZN39_INTERNAL_6d79323b_4_k_cu_2ed3dfd8_29544cuda3std6ranges3__45__cpo9iter_moveE)
_ZN39_INTERNAL_6d79323b_4_k_cu_2ed3dfd8_29544cuda3std6ranges3__45__cpo9iter_moveE:
	.zero		1
	.type		_ZN39_INTERNAL_6d79323b_4_k_cu_2ed3dfd8_29544cuda3std3__45__cpo5beginE,@object
	.size		_ZN39_INTERNAL_6d79323b_4_k_cu_2ed3dfd8_29544cuda3std3__45__cpo5beginE,(_ZN39_INTERNAL_6d79323b_4_k_cu_2ed3dfd8_29544cuda3std3__441_GLOBAL__N__6d79323b_4_k_cu_2ed3dfd8_29546ignoreE - _ZN39_INTERNAL_6d79323b_4_k_cu_2ed3dfd8_29544cuda3std3__45__cpo5beginE)
_ZN39_INTERNAL_6d79323b_4_k_cu_2ed3dfd8_29544cuda3std3__45__cpo5beginE:
	.zero		1
	.type		_ZN39_INTERNAL_6d79323b_4_k_cu_2ed3dfd8_29544cuda3std3__441_GLOBAL__N__6d79323b_4_k_cu_2ed3dfd8_29546ignoreE,@object
	.size		_ZN39_INTERNAL_6d79323b_4_k_cu_2ed3dfd8_29544cuda3std3__441_GLOBAL__N__6d79323b_4_k_cu_2ed3dfd8_29546ignoreE,(_ZN39_INTERNAL_6d79323b_4_k_cu_2ed3dfd8_29544cute7productE - _ZN39_INTERNAL_6d79323b_4_k_cu_2ed3dfd8_29544cuda3std3__441_GLOBAL__N__6d79323b_4_k_cu_2ed3dfd8_29546ignoreE)
_ZN39_INTERNAL_6d79323b_4_k_cu_2ed3dfd8_29544cuda3std3__441_GLOBAL__N__6d79323b_4_k_cu_2ed3dfd8_29546ignoreE:
	.zero		1
	.type		_ZN39_INTERNAL_6d79323b_4_k_cu_2ed3dfd8_29544cute7productE,@object
	.size		_ZN39_INTERNAL_6d79323b_4_k_cu_2ed3dfd8_29544cute7productE,(_ZN39_INTERNAL_6d79323b_4_k_cu_2ed3dfd8_29544cuda3std3__45__cpo3endE - _ZN39_INTERNAL_6d79323b_4_k_cu_2ed3dfd8_29544cute7productE)
_ZN39_INTERNAL_6d79323b_4_k_cu_2ed3dfd8_29544cute7productE:
	.zero		1
	.type		_ZN39_INTERNAL_6d79323b_4_k_cu_2ed3dfd8_29544cuda3std3__45__cpo3endE,@object
	.size		_ZN39_INTERNAL_6d79323b_4_k_cu_2ed3dfd8_29544cuda3std3__45__cpo3endE,(_ZN39_INTERNAL_6d79323b_4_k_cu_2ed3dfd8_29544cuda3std3__419piecewise_constructE - _ZN39_INTERNAL_6d79323b_4_k_cu_2ed3dfd8_29544cuda3std3__45__cpo3endE)
_ZN39_INTERNAL_6d79323b_4_k_cu_2ed3dfd8_29544cuda3std3__45__cpo3endE:
	.zero		1
	.type		_ZN39_INTERNAL_6d79323b_4_k_cu_2ed3dfd8_29544cuda3std3__419piecewise_constructE,@object
	.size		_ZN39_INTERNAL_6d79323b_4_k_cu_2ed3dfd8_29544cuda3std3__419piecewise_constructE,(_ZN39_INTERNAL_6d79323b_4_k_cu_2ed3dfd8_29544cuda3std3__45__cpo4cendE - _ZN39_INTERNAL_6d79323b_4_k_cu_2ed3dfd8_29544cuda3std3__419piecewise_constructE)
_ZN39_INTERNAL_6d79323b_4_k_cu_2ed3dfd8_29544cuda3std3__419piecewise_constructE:
	.zero		1
	.type		_ZN39_INTERNAL_6d79323b_4_k_cu_2ed3dfd8_29544cuda3std3__45__cpo4cendE,@object
	.size		_ZN39_INTERNAL_6d79323b_4_k_cu_2ed3dfd8_29544cuda3std3__45__cpo4cendE,(_ZN39_INTERNAL_6d79323b_4_k_cu_2ed3dfd8_29544cuda3std6ranges3__45__cpo4swapE - _ZN39_INTERNAL_6d79323b_4_k_cu_2ed3dfd8_29544cuda3std3__45__cpo4cendE)
_ZN39_INTERNAL_6d79323b_4_k_cu_2ed3dfd8_29544cuda3std3__45__cpo4cendE:
	.zero		1
	.type		_ZN39_INTERNAL_6d79323b_4_k_cu_2ed3dfd8_29544cuda3std6ranges3__45__cpo4swapE,@object
	.size		_ZN39_INTERNAL_6d79323b_4_k_cu_2ed3dfd8_29544cuda3std6ranges3__45__cpo4swapE,(.L_10 - _ZN39_INTERNAL_6d79323b_4_k_cu_2ed3dfd8_29544cuda3std6ranges3__45__cpo4swapE)
_ZN39_INTERNAL_6d79323b_4_k_cu_2ed3dfd8_29544cuda3std6ranges3__45__cpo4swapE:
	.zero		1
.L_10:


//--------------------- .nv.constant0._ZN7cutlass13device_kernelINS_4conv6kernel13ConvUniversalINS1_16ConvProblemShapeILNS1_8OperatorE1ELi2EEENS1_10collective14CollectiveConvINS1_47MainloopSm100TmaUmmaWarpSpecializedImplicitGemmILS5_1ELi72ELi2ELi1ELi2EN4cute5tupleIJNSA_1CILi2EEENSC_ILi1EEESE_EEEEENSB_IJNSC_ILi128EEENSC_ILi64EEENSB_IJNSC_ILi32EEEEEEEEENS_12float_e4m3_tESM_NSA_8TiledMMAINSA_8MMA_AtomIJNSA_10MMA_TraitsINSA_25SM100_MMA_F8F6F4_2x1SM_SSEJSM_SM_fSH_SI_NSA_17integral_constantINSA_4UMMA5MajorELST_0EEENSR_IST_LST_1EEENSR_INSS_7ScaleInELSW_0EEESX_EEEEEENSA_6LayoutINSB_IJSE_SE_SE_EEENSB_IJNSC_ILi0EEES12_S12_EEEEENSB_IJNSA_10UnderscoreES15_S15_EEEEENS7_6detail27Sm100ImplicitGemmTileTraitsINSA_25SM100_TMA_2SM_LOAD_IM2COLENSA_14ComposedLayoutINSA_7SwizzleILi1ELi4ELi3EEENSA_18smem_ptr_flag_bitsILi8EEENS10_INSB_IJNSC_ILi8EEESJ_EEENSB_IJSJ_SE_EEEEEEEvEENS19_INSA_18SM100_TMA_2SM_LOADENS1B_IS1D_S1F_NS10_INSB_IJSJ_S1G_EEENSB_IJSE_SJ_EEEEEEEvEEEENS_8epilogue10collective18CollectiveEpilogueINS1T_23Sm100TmaWarpSpecializedILi1ELi1ELi32ELb0ELb0EEEJNSB_IJSI_SI_SK_EEENSB_IJNS10_ISI_SE_EES1Z_EEESM_NSB_IJNSB_IJlllEEESE_S12_EEESM_S22_NS1T_6fusion15FusionCallbacksIS1X_NS23_17LinearCombinationISM_fSM_fLNS_15FloatRoundStyleE2EEES1Y_S20_JEEENSA_5SM1004TMEM4LOAD26SM100_TMEM_LOAD_32dp32b32xENSA_20SM90_TMA_LOAD_IM2COLENS1B_INS1C_ILi2ELi4ELi3EEES1F_NS10_INSB_IJS1G_SI_EEENSB_IJSI_SE_EEEEEEENSA_39AutoVectorizingCopyWithAssumedAlignmentILi128EEENSA_21SM90_TMA_STORE_IM2COLES2I_S2K_S2K_EEEvvEEEEvNT_6ParamsE --------------------------
	.section	.nv.constant0._ZN7cutlass13device_kernelINS_4conv6kernel13ConvUniversalINS1_16ConvProblemShapeILNS1_8OperatorE1ELi2EEENS1_10collective14CollectiveConvINS1_47MainloopSm100TmaUmmaWarpSpecializedImplicitGemmILS5_1ELi72ELi2ELi1ELi2EN4cute5tupleIJNSA_1CILi2EEENSC_ILi1EEESE_EEEEENSB_IJNSC_ILi128EEENSC_ILi64EEENSB_IJNSC_ILi32EEEEEEEEENS_12float_e4m3_tESM_NSA_8TiledMMAINSA_8MMA_AtomIJNSA_10MMA_TraitsINSA_25SM100_MMA_F8F6F4_2x1SM_SSEJSM_SM_fSH_SI_NSA_17integral_constantINSA_4UMMA5MajorELST_0EEENSR_IST_LST_1EEENSR_INSS_7ScaleInELSW_0EEESX_EEEEEENSA_6LayoutINSB_IJSE_SE_SE_EEENSB_IJNSC_ILi0EEES12_S12_EEEEENSB_IJNSA_10UnderscoreES15_S15_EEEEENS7_6detail27Sm100ImplicitGemmTileTraitsINSA_25SM100_TMA_2SM_LOAD_IM2COLENSA_14ComposedLayoutINSA_7SwizzleILi1ELi4ELi3EEENSA_18smem_ptr_flag_bitsILi8EEENS10_INSB_IJNSC_ILi8EEESJ_EEENSB_IJSJ_SE_EEEEEEEvEENS19_INSA_18SM100_TMA_2SM_LOADENS1B_IS1D_S1F_NS10_INSB_IJSJ_S1G_EEENSB_IJSE_SJ_EEEEEEEvEEEENS_8epilogue10collective18CollectiveEpilogueINS1T_23Sm100TmaWarpSpecializedILi1ELi1ELi32ELb0ELb0EEEJNSB_IJSI_SI_SK_EEENSB_IJNS10_ISI_SE_EES1Z_EEESM_NSB_IJNSB_IJlllEEESE_S12_EEESM_S22_NS1T_6fusion15FusionCallbacksIS1X_NS23_17LinearCombinationISM_fSM_fLNS_15FloatRoundStyleE2EEES1Y_S20_JEEENSA_5SM1004TMEM4LOAD26SM100_TMEM_LOAD_32dp32b32xENSA_20SM90_TMA_LOAD_IM2COLENS1B_INS1C_ILi2ELi4ELi3EEES1F_NS10_INSB_IJS1G_SI_EEENSB_IJSI_SE_EEEEEEENSA_39AutoVectorizingCopyWithAssumedAlignmentILi128EEENSA_21SM90_TMA_STORE_IM2COLES2I_S2K_S2K_EEEvvEEEEvNT_6ParamsE,"a",@progbits
	.sectionflags	@""
	.align	4
.nv.constant0._ZN7cutlass13device_kernelINS_4conv6kernel13ConvUniversalINS1_16ConvProblemShapeILNS1_8OperatorE1ELi2EEENS1_10collective14CollectiveConvINS1_47MainloopSm100TmaUmmaWarpSpecializedImplicitGemmILS5_1ELi72ELi2ELi1ELi2EN4cute5tupleIJNSA_1CILi2EEENSC_ILi1EEESE_EEEEENSB_IJNSC_ILi128EEENSC_ILi64EEENSB_IJNSC_ILi32EEEEEEEEENS_12float_e4m3_tESM_NSA_8TiledMMAINSA_8MMA_AtomIJNSA_10MMA_TraitsINSA_25SM100_MMA_F8F6F4_2x1SM_SSEJSM_SM_fSH_SI_NSA_17integral_constantINSA_4UMMA5MajorELST_0EEENSR_IST_LST_1EEENSR_INSS_7ScaleInELSW_0EEESX_EEEEEENSA_6LayoutINSB_IJSE_SE_SE_EEENSB_IJNSC_ILi0EEES12_S12_EEEEENSB_IJNSA_10UnderscoreES15_S15_EEEEENS7_6detail27Sm100ImplicitGemmTileTraitsINSA_25SM100_TMA_2SM_LOAD_IM2COLENSA_14ComposedLayoutINSA_7SwizzleILi1ELi4ELi3EEENSA_18smem_ptr_flag_bitsILi8EEENS10_INSB_IJNSC_ILi8EEESJ_EEENSB_IJSJ_SE_EEEEEEEvEENS19_INSA_18SM100_TMA_2SM_LOADENS1B_IS1D_S1F_NS10_INSB_IJSJ_S1G_EEENSB_IJSE_SJ_EEEEEEEvEEEENS_8epilogue10collective18CollectiveEpilogueINS1T_23Sm100TmaWarpSpecializedILi1ELi1ELi32ELb0ELb0EEEJNSB_IJSI_SI_SK_EEENSB_IJNS10_ISI_SE_EES1Z_EEESM_NSB_IJNSB_IJlllEEESE_S12_EEESM_S22_NS1T_6fusion15FusionCallbacksIS1X_NS23_17LinearCombinationISM_fSM_fLNS_15FloatRoundStyleE2EEES1Y_S20_JEEENSA_5SM1004TMEM4LOAD26SM100_TMEM_LOAD_32dp32b32xENSA_20SM90_TMA_LOAD_IM2COLENS1B_INS1C_ILi2ELi4ELi3EEES1F_NS10_INSB_IJS1G_SI_EEENSB_IJSI_SE_EEEEEEENSA_39AutoVectorizingCopyWithAssumedAlignmentILi128EEENSA_21SM90_TMA_STORE_IM2COLES2I_S2K_S2K_EEEvvEEEEvNT_6ParamsE:
	.zero		2944


//--------------------- SYMBOLS --------------------------

	.type		.nv.reservedSmem.offset0,@object
	.size		.nv.reservedSmem.offset0,0x4
	.type		.nv.reservedSmem.cap,@object
	.size		.nv.reservedSmem.cap,0x4
	.type		__assertfail,@function
